//
// Generated by NVIDIA NVVM Compiler
//
// Compiler Build ID: CL-36424714
// Cuda compilation tools, release 13.0, V13.0.88
// Based on NVVM 20.0.0
//

.version 9.0
.target sm_100
.address_size 64

	// .globl	steel_batched_gemm_kernel
// _ZZ25steel_batched_gemm_kernelE2As has been demoted
// _ZZ25steel_batched_gemm_kernelE2Bs has been demoted
// _ZZ31steel_batched_gemm_array_kernelE2As has been demoted
// _ZZ31steel_batched_gemm_array_kernelE2Bs has been demoted
// _ZZ34steel_batched_gemm_variable_kernelE2As has been demoted
// _ZZ34steel_batched_gemm_variable_kernelE2Bs has been demoted
// _ZZ28steel_batched_gemm_tn_kernelE2As has been demoted
// _ZZ28steel_batched_gemm_tn_kernelE2Bs has been demoted

.visible .entry steel_batched_gemm_kernel(
	.param .u64 .ptr .align 1 steel_batched_gemm_kernel_param_0,
	.param .u64 .ptr .align 1 steel_batched_gemm_kernel_param_1,
	.param .u64 .ptr .align 1 steel_batched_gemm_kernel_param_2,
	.param .f32 steel_batched_gemm_kernel_param_3,
	.param .f32 steel_batched_gemm_kernel_param_4,
	.param .u32 steel_batched_gemm_kernel_param_5,
	.param .u32 steel_batched_gemm_kernel_param_6,
	.param .u32 steel_batched_gemm_kernel_param_7,
	.param .u32 steel_batched_gemm_kernel_param_8,
	.param .u32 steel_batched_gemm_kernel_param_9,
	.param .u32 steel_batched_gemm_kernel_param_10,
	.param .u32 steel_batched_gemm_kernel_param_11
)
{
	.reg .pred 	%p<98>;
	.reg .b32 	%r<278>;
	.reg .b32 	%f<573>;
	.reg .b64 	%rd<111>;
	// demoted variable
	.shared .align 4 .b8 _ZZ25steel_batched_gemm_kernelE2As[4352];
	// demoted variable
	.shared .align 4 .b8 _ZZ25steel_batched_gemm_kernelE2Bs[4160];
	ld.param.u64 	%rd12, [steel_batched_gemm_kernel_param_0];
	ld.param.u64 	%rd13, [steel_batched_gemm_kernel_param_1];
	ld.param.u64 	%rd14, [steel_batched_gemm_kernel_param_2];
	ld.param.f32 	%f77, [steel_batched_gemm_kernel_param_3];
	ld.param.f32 	%f78, [steel_batched_gemm_kernel_param_4];
	ld.param.u32 	%r113, [steel_batched_gemm_kernel_param_5];
	ld.param.u32 	%r114, [steel_batched_gemm_kernel_param_6];
	ld.param.u32 	%r115, [steel_batched_gemm_kernel_param_7];
	ld.param.u32 	%r119, [steel_batched_gemm_kernel_param_8];
	ld.param.u32 	%r116, [steel_batched_gemm_kernel_param_9];
	ld.param.u32 	%r117, [steel_batched_gemm_kernel_param_10];
	ld.param.u32 	%r118, [steel_batched_gemm_kernel_param_11];
	cvta.to.global.u64 	%rd1, %rd13;
	cvta.to.global.u64 	%rd2, %rd14;
	mov.u32 	%r1, %ctaid.z;
	mov.u32 	%r2, %tid.x;
	setp.ge.u32 	%p1, %r1, %r119;
	@%p1 bra 	$L__BB0_118;
	cvta.to.global.u64 	%rd15, %rd12;
	mov.u32 	%r120, %ctaid.y;
	mov.u32 	%r121, %ctaid.x;
	mul.lo.s32 	%r122, %r116, %r1;
	cvt.u64.u32 	%rd3, %r122;
	mul.lo.s32 	%r123, %r117, %r1;
	cvt.u64.u32 	%rd4, %r123;
	mul.lo.s32 	%r124, %r118, %r1;
	mul.wide.u32 	%rd16, %r124, 4;
	add.s64 	%rd5, %rd15, %rd16;
	shl.b32 	%r3, %r120, 6;
	shl.b32 	%r4, %r121, 6;
	shr.u32 	%r125, %r2, 2;
	and.b32  	%r5, %r125, 252;
	shl.b32 	%r126, %r2, 2;
	and.b32  	%r6, %r126, 60;
	add.s32 	%r7, %r115, 15;
	setp.lt.u32 	%p2, %r7, 16;
	mov.f32 	%f543, 0f00000000;
	mov.f32 	%f544, %f543;
	mov.f32 	%f545, %f543;
	mov.f32 	%f546, %f543;
	mov.f32 	%f547, %f543;
	mov.f32 	%f548, %f543;
	mov.f32 	%f549, %f543;
	mov.f32 	%f550, %f543;
	mov.f32 	%f551, %f543;
	mov.f32 	%f552, %f543;
	mov.f32 	%f553, %f543;
	mov.f32 	%f554, %f543;
	mov.f32 	%f555, %f543;
	mov.f32 	%f556, %f543;
	mov.f32 	%f557, %f543;
	mov.f32 	%f558, %f543;
	@%p2 bra 	$L__BB0_45;
	mov.u32 	%r8, %ntid.x;
	add.s32 	%r9, %r2, %r8;
	max.u32 	%r128, %r9, 1024;
	setp.lt.u32 	%p3, %r9, 1024;
	selp.u32 	%r129, 1, 0, %p3;
	add.s32 	%r130, %r9, %r129;
	sub.s32 	%r131, %r128, %r130;
	div.u32 	%r132, %r131, %r8;
	add.s32 	%r10, %r132, %r129;
	and.b32  	%r11, %r10, 3;
	shr.u32 	%r133, %r2, 4;
	and.b32  	%r12, %r2, 15;
	add.s32 	%r13, %r133, %r3;
	mul.lo.s32 	%r14, %r13, %r115;
	shr.u32 	%r134, %r9, 4;
	and.b32  	%r15, %r9, 15;
	add.s32 	%r16, %r134, %r3;
	add.s32 	%r17, %r9, %r8;
	shr.u32 	%r135, %r17, 4;
	and.b32  	%r18, %r17, 15;
	add.s32 	%r19, %r135, %r3;
	shr.u32 	%r20, %r2, 6;
	shr.u32 	%r21, %r9, 6;
	shr.u32 	%r22, %r17, 6;
	shr.u32 	%r23, %r7, 4;
	mov.b32 	%r270, 0;
	mov.f32 	%f543, 0f00000000;
	and.b32  	%r181, %r2, 63;
	add.s32 	%r182, %r181, %r4;
$L__BB0_3:
	setp.eq.s32 	%p4, %r11, 3;
	shl.b32 	%r39, %r270, 4;
	mov.u32 	%r271, %r2;
	@%p4 bra 	$L__BB0_13;
	setp.ge.u32 	%p5, %r13, %r113;
	add.s32 	%r40, %r12, %r39;
	setp.ge.u32 	%p6, %r40, %r115;
	mov.f32 	%f559, 0f00000000;
	or.pred  	%p7, %p5, %p6;
	@%p7 bra 	$L__BB0_6;
	add.s32 	%r137, %r14, %r40;
	cvt.u64.u32 	%rd17, %r137;
	add.s64 	%rd18, %rd17, %rd3;
	shl.b64 	%rd19, %rd18, 2;
	add.s64 	%rd20, %rd1, %rd19;
	ld.global.nc.f32 	%f559, [%rd20];
$L__BB0_6:
	setp.eq.s32 	%p8, %r11, 0;
	shr.u32 	%r138, %r2, 4;
	mov.u32 	%r139, _ZZ25steel_batched_gemm_kernelE2As;
	mad.lo.s32 	%r140, %r138, 68, %r139;
	shl.b32 	%r141, %r12, 2;
	add.s32 	%r142, %r140, %r141;
	st.shared.f32 	[%r142], %f559;
	mov.u32 	%r271, %r9;
	@%p8 bra 	$L__BB0_13;
	setp.ge.u32 	%p9, %r16, %r113;
	add.s32 	%r41, %r15, %r39;
	setp.ge.u32 	%p10, %r41, %r115;
	mov.f32 	%f560, 0f00000000;
	or.pred  	%p11, %p9, %p10;
	@%p11 bra 	$L__BB0_9;
	mad.lo.s32 	%r144, %r16, %r115, %r41;
	cvt.u64.u32 	%rd21, %r144;
	add.s64 	%rd22, %rd21, %rd3;
	shl.b64 	%rd23, %rd22, 2;
	add.s64 	%rd24, %rd1, %rd23;
	ld.global.nc.f32 	%f560, [%rd24];
$L__BB0_9:
	setp.eq.s32 	%p12, %r11, 1;
	shr.u32 	%r145, %r9, 4;
	mov.u32 	%r146, _ZZ25steel_batched_gemm_kernelE2As;
	mad.lo.s32 	%r147, %r145, 68, %r146;
	shl.b32 	%r148, %r15, 2;
	add.s32 	%r149, %r147, %r148;
	st.shared.f32 	[%r149], %f560;
	mov.u32 	%r271, %r17;
	@%p12 bra 	$L__BB0_13;
	setp.ge.u32 	%p13, %r19, %r113;
	add.s32 	%r42, %r18, %r39;
	setp.ge.u32 	%p14, %r42, %r115;
	mov.f32 	%f561, 0f00000000;
	or.pred  	%p15, %p13, %p14;
	@%p15 bra 	$L__BB0_12;
	mad.lo.s32 	%r151, %r19, %r115, %r42;
	cvt.u64.u32 	%rd25, %r151;
	add.s64 	%rd26, %rd25, %rd3;
	shl.b64 	%rd27, %rd26, 2;
	add.s64 	%rd28, %rd1, %rd27;
	ld.global.nc.f32 	%f561, [%rd28];
$L__BB0_12:
	add.s32 	%r271, %r17, %r8;
	shr.u32 	%r152, %r17, 4;
	mov.u32 	%r153, _ZZ25steel_batched_gemm_kernelE2As;
	mad.lo.s32 	%r154, %r152, 68, %r153;
	shl.b32 	%r155, %r18, 2;
	add.s32 	%r156, %r154, %r155;
	st.shared.f32 	[%r156], %f561;
$L__BB0_13:
	setp.lt.u32 	%p16, %r10, 3;
	@%p16 bra 	$L__BB0_24;
	shl.b32 	%r157, %r8, 1;
	add.s32 	%r274, %r157, %r271;
	mad.lo.s32 	%r273, %r8, 3, %r271;
	add.s32 	%r272, %r8, %r271;
$L__BB0_15:
	shr.u32 	%r52, %r271, 4;
	and.b32  	%r53, %r271, 15;
	add.s32 	%r54, %r52, %r3;
	add.s32 	%r55, %r53, %r39;
	setp.ge.u32 	%p17, %r54, %r113;
	setp.ge.u32 	%p18, %r55, %r115;
	mov.f32 	%f562, 0f00000000;
	or.pred  	%p19, %p17, %p18;
	@%p19 bra 	$L__BB0_17;
	mad.lo.s32 	%r158, %r54, %r115, %r55;
	cvt.u64.u32 	%rd29, %r158;
	add.s64 	%rd30, %rd29, %rd3;
	shl.b64 	%rd31, %rd30, 2;
	add.s64 	%rd32, %rd1, %rd31;
	ld.global.nc.f32 	%f562, [%rd32];
$L__BB0_17:
	mov.u32 	%r159, _ZZ25steel_batched_gemm_kernelE2As;
	mad.lo.s32 	%r160, %r52, 68, %r159;
	shl.b32 	%r161, %r53, 2;
	add.s32 	%r162, %r160, %r161;
	st.shared.f32 	[%r162], %f562;
	shr.u32 	%r56, %r272, 4;
	and.b32  	%r57, %r272, 15;
	add.s32 	%r58, %r56, %r3;
	add.s32 	%r59, %r57, %r39;
	setp.ge.u32 	%p20, %r58, %r113;
	setp.ge.u32 	%p21, %r59, %r115;
	mov.f32 	%f563, 0f00000000;
	or.pred  	%p22, %p20, %p21;
	@%p22 bra 	$L__BB0_19;
	mad.lo.s32 	%r163, %r58, %r115, %r59;
	cvt.u64.u32 	%rd33, %r163;
	add.s64 	%rd34, %rd33, %rd3;
	shl.b64 	%rd35, %rd34, 2;
	add.s64 	%rd36, %rd1, %rd35;
	ld.global.nc.f32 	%f563, [%rd36];
$L__BB0_19:
	mov.u32 	%r164, _ZZ25steel_batched_gemm_kernelE2As;
	mad.lo.s32 	%r165, %r56, 68, %r164;
	shl.b32 	%r166, %r57, 2;
	add.s32 	%r167, %r165, %r166;
	st.shared.f32 	[%r167], %f563;
	add.s32 	%r60, %r271, %r8;
	shr.u32 	%r61, %r274, 4;
	and.b32  	%r62, %r274, 15;
	add.s32 	%r63, %r61, %r3;
	add.s32 	%r64, %r62, %r39;
	setp.ge.u32 	%p23, %r63, %r113;
	setp.ge.u32 	%p24, %r64, %r115;
	mov.f32 	%f564, 0f00000000;
	or.pred  	%p25, %p23, %p24;
	@%p25 bra 	$L__BB0_21;
	mad.lo.s32 	%r168, %r63, %r115, %r64;
	cvt.u64.u32 	%rd37, %r168;
	add.s64 	%rd38, %rd37, %rd3;
	shl.b64 	%rd39, %rd38, 2;
	add.s64 	%rd40, %rd1, %rd39;
	ld.global.nc.f32 	%f564, [%rd40];
$L__BB0_21:
	mov.u32 	%r169, _ZZ25steel_batched_gemm_kernelE2As;
	mad.lo.s32 	%r170, %r61, 68, %r169;
	shl.b32 	%r171, %r62, 2;
	add.s32 	%r172, %r170, %r171;
	st.shared.f32 	[%r172], %f564;
	add.s32 	%r65, %r60, %r8;
	shr.u32 	%r66, %r273, 4;
	and.b32  	%r67, %r273, 15;
	add.s32 	%r68, %r66, %r3;
	add.s32 	%r69, %r67, %r39;
	setp.ge.u32 	%p26, %r68, %r113;
	setp.ge.u32 	%p27, %r69, %r115;
	mov.f32 	%f565, 0f00000000;
	or.pred  	%p28, %p26, %p27;
	@%p28 bra 	$L__BB0_23;
	mad.lo.s32 	%r173, %r68, %r115, %r69;
	cvt.u64.u32 	%rd41, %r173;
	add.s64 	%rd42, %rd41, %rd3;
	shl.b64 	%rd43, %rd42, 2;
	add.s64 	%rd44, %rd1, %rd43;
	ld.global.nc.f32 	%f565, [%rd44];
$L__BB0_23:
	mov.u32 	%r174, _ZZ25steel_batched_gemm_kernelE2As;
	mad.lo.s32 	%r175, %r66, 68, %r174;
	shl.b32 	%r176, %r67, 2;
	add.s32 	%r177, %r175, %r176;
	st.shared.f32 	[%r177], %f565;
	add.s32 	%r178, %r65, %r8;
	add.s32 	%r271, %r178, %r8;
	shl.b32 	%r179, %r8, 2;
	add.s32 	%r274, %r274, %r179;
	add.s32 	%r273, %r273, %r179;
	add.s32 	%r272, %r272, %r179;
	setp.lt.u32 	%p29, %r271, 1024;
	@%p29 bra 	$L__BB0_15;
$L__BB0_24:
	mov.u32 	%r276, %r2;
	@%p4 bra 	$L__BB0_34;
	setp.ge.u32 	%p31, %r182, %r114;
	add.s32 	%r74, %r20, %r39;
	setp.ge.u32 	%p32, %r74, %r115;
	mov.f32 	%f566, 0f00000000;
	or.pred  	%p33, %p32, %p31;
	@%p33 bra 	$L__BB0_27;
	and.b32  	%r183, %r2, 63;
	add.s32 	%r184, %r183, %r4;
	mad.lo.s32 	%r185, %r74, %r114, %r184;
	cvt.u64.u32 	%rd45, %r185;
	add.s64 	%rd46, %rd45, %rd4;
	shl.b64 	%rd47, %rd46, 2;
	add.s64 	%rd48, %rd2, %rd47;
	ld.global.nc.f32 	%f566, [%rd48];
$L__BB0_27:
	setp.eq.s32 	%p34, %r11, 0;
	mov.u32 	%r186, _ZZ25steel_batched_gemm_kernelE2Bs;
	mad.lo.s32 	%r187, %r20, 260, %r186;
	shl.b32 	%r188, %r2, 2;
	and.b32  	%r189, %r188, 252;
	add.s32 	%r190, %r187, %r189;
	st.shared.f32 	[%r190], %f566;
	mov.u32 	%r276, %r9;
	@%p34 bra 	$L__BB0_34;
	and.b32  	%r191, %r9, 63;
	add.s32 	%r192, %r191, %r4;
	setp.ge.u32 	%p35, %r192, %r114;
	add.s32 	%r75, %r21, %r39;
	setp.ge.u32 	%p36, %r75, %r115;
	mov.f32 	%f567, 0f00000000;
	or.pred  	%p37, %p36, %p35;
	@%p37 bra 	$L__BB0_30;
	and.b32  	%r193, %r9, 63;
	add.s32 	%r194, %r193, %r4;
	mad.lo.s32 	%r195, %r75, %r114, %r194;
	cvt.u64.u32 	%rd49, %r195;
	add.s64 	%rd50, %rd49, %rd4;
	shl.b64 	%rd51, %rd50, 2;
	add.s64 	%rd52, %rd2, %rd51;
	ld.global.nc.f32 	%f567, [%rd52];
$L__BB0_30:
	setp.eq.s32 	%p38, %r11, 1;
	mov.u32 	%r196, _ZZ25steel_batched_gemm_kernelE2Bs;
	mad.lo.s32 	%r197, %r21, 260, %r196;
	shl.b32 	%r198, %r9, 2;
	and.b32  	%r199, %r198, 252;
	add.s32 	%r200, %r197, %r199;
	st.shared.f32 	[%r200], %f567;
	mov.u32 	%r276, %r17;
	@%p38 bra 	$L__BB0_34;
	and.b32  	%r201, %r17, 63;
	add.s32 	%r202, %r201, %r4;
	setp.ge.u32 	%p39, %r202, %r114;
	add.s32 	%r76, %r22, %r39;
	setp.ge.u32 	%p40, %r76, %r115;
	mov.f32 	%f568, 0f00000000;
	or.pred  	%p41, %p40, %p39;
	@%p41 bra 	$L__BB0_33;
	and.b32  	%r203, %r17, 63;
	add.s32 	%r204, %r203, %r4;
	mad.lo.s32 	%r205, %r76, %r114, %r204;
	cvt.u64.u32 	%rd53, %r205;
	add.s64 	%rd54, %rd53, %rd4;
	shl.b64 	%rd55, %rd54, 2;
	add.s64 	%rd56, %rd2, %rd55;
	ld.global.nc.f32 	%f568, [%rd56];
$L__BB0_33:
	add.s32 	%r276, %r17, %r8;
	mov.u32 	%r206, _ZZ25steel_batched_gemm_kernelE2Bs;
	mad.lo.s32 	%r207, %r22, 260, %r206;
	shl.b32 	%r208, %r17, 2;
	and.b32  	%r209, %r208, 252;
	add.s32 	%r210, %r207, %r209;
	st.shared.f32 	[%r210], %f568;
$L__BB0_34:
	@%p16 bra 	$L__BB0_44;
$L__BB0_35:
	shr.u32 	%r80, %r276, 6;
	and.b32  	%r81, %r276, 63;
	add.s32 	%r82, %r80, %r39;
	add.s32 	%r83, %r81, %r4;
	setp.ge.u32 	%p43, %r82, %r115;
	setp.ge.u32 	%p44, %r83, %r114;
	mov.f32 	%f569, 0f00000000;
	or.pred  	%p45, %p43, %p44;
	@%p45 bra 	$L__BB0_37;
	mad.lo.s32 	%r211, %r82, %r114, %r83;
	cvt.u64.u32 	%rd57, %r211;
	add.s64 	%rd58, %rd57, %rd4;
	shl.b64 	%rd59, %rd58, 2;
	add.s64 	%rd60, %rd2, %rd59;
	ld.global.nc.f32 	%f569, [%rd60];
$L__BB0_37:
	mov.u32 	%r212, _ZZ25steel_batched_gemm_kernelE2Bs;
	mad.lo.s32 	%r213, %r80, 260, %r212;
	shl.b32 	%r214, %r81, 2;
	add.s32 	%r215, %r213, %r214;
	st.shared.f32 	[%r215], %f569;
	add.s32 	%r84, %r276, %r8;
	shr.u32 	%r85, %r84, 6;
	and.b32  	%r86, %r84, 63;
	add.s32 	%r87, %r85, %r39;
	add.s32 	%r88, %r86, %r4;
	setp.ge.u32 	%p46, %r87, %r115;
	setp.ge.u32 	%p47, %r88, %r114;
	mov.f32 	%f570, 0f00000000;
	or.pred  	%p48, %p46, %p47;
	@%p48 bra 	$L__BB0_39;
	mad.lo.s32 	%r216, %r87, %r114, %r88;
	cvt.u64.u32 	%rd61, %r216;
	add.s64 	%rd62, %rd61, %rd4;
	shl.b64 	%rd63, %rd62, 2;
	add.s64 	%rd64, %rd2, %rd63;
	ld.global.nc.f32 	%f570, [%rd64];
$L__BB0_39:
	mov.u32 	%r217, _ZZ25steel_batched_gemm_kernelE2Bs;
	mad.lo.s32 	%r218, %r85, 260, %r217;
	shl.b32 	%r219, %r86, 2;
	add.s32 	%r220, %r218, %r219;
	st.shared.f32 	[%r220], %f570;
	add.s32 	%r89, %r84, %r8;
	shr.u32 	%r90, %r89, 6;
	and.b32  	%r91, %r89, 63;
	add.s32 	%r92, %r90, %r39;
	add.s32 	%r93, %r91, %r4;
	setp.ge.u32 	%p49, %r92, %r115;
	setp.ge.u32 	%p50, %r93, %r114;
	mov.f32 	%f571, 0f00000000;
	or.pred  	%p51, %p49, %p50;
	@%p51 bra 	$L__BB0_41;
	mad.lo.s32 	%r221, %r92, %r114, %r93;
	cvt.u64.u32 	%rd65, %r221;
	add.s64 	%rd66, %rd65, %rd4;
	shl.b64 	%rd67, %rd66, 2;
	add.s64 	%rd68, %rd2, %rd67;
	ld.global.nc.f32 	%f571, [%rd68];
$L__BB0_41:
	mov.u32 	%r222, _ZZ25steel_batched_gemm_kernelE2Bs;
	mad.lo.s32 	%r223, %r90, 260, %r222;
	shl.b32 	%r224, %r91, 2;
	add.s32 	%r225, %r223, %r224;
	st.shared.f32 	[%r225], %f571;
	add.s32 	%r94, %r89, %r8;
	shr.u32 	%r95, %r94, 6;
	and.b32  	%r96, %r94, 63;
	add.s32 	%r97, %r95, %r39;
	add.s32 	%r98, %r96, %r4;
	setp.ge.u32 	%p52, %r97, %r115;
	setp.ge.u32 	%p53, %r98, %r114;
	mov.f32 	%f572, 0f00000000;
	or.pred  	%p54, %p52, %p53;
	@%p54 bra 	$L__BB0_43;
	mad.lo.s32 	%r226, %r97, %r114, %r98;
	cvt.u64.u32 	%rd69, %r226;
	add.s64 	%rd70, %rd69, %rd4;
	shl.b64 	%rd71, %rd70, 2;
	add.s64 	%rd72, %rd2, %rd71;
	ld.global.nc.f32 	%f572, [%rd72];
$L__BB0_43:
	mov.u32 	%r227, _ZZ25steel_batched_gemm_kernelE2Bs;
	mad.lo.s32 	%r228, %r95, 260, %r227;
	shl.b32 	%r229, %r96, 2;
	add.s32 	%r230, %r228, %r229;
	st.shared.f32 	[%r230], %f572;
	add.s32 	%r276, %r94, %r8;
	setp.lt.u32 	%p55, %r276, 1024;
	@%p55 bra 	$L__BB0_35;
$L__BB0_44:
	bar.sync 	0;
	mov.u32 	%r231, _ZZ25steel_batched_gemm_kernelE2As;
	mad.lo.s32 	%r232, %r5, 68, %r231;
	ld.shared.f32 	%f95, [%r232];
	shl.b32 	%r233, %r6, 2;
	mov.u32 	%r234, _ZZ25steel_batched_gemm_kernelE2Bs;
	add.s32 	%r235, %r234, %r233;
	ld.shared.f32 	%f96, [%r235];
	ld.shared.f32 	%f97, [%r232+68];
	ld.shared.f32 	%f98, [%r235+4];
	ld.shared.f32 	%f99, [%r232+136];
	ld.shared.f32 	%f100, [%r235+8];
	ld.shared.f32 	%f101, [%r232+204];
	ld.shared.f32 	%f102, [%r235+12];
	fma.rn.f32 	%f103, %f95, %f96, %f550;
	fma.rn.f32 	%f104, %f95, %f98, %f549;
	fma.rn.f32 	%f105, %f95, %f100, %f548;
	fma.rn.f32 	%f106, %f95, %f102, %f547;
	fma.rn.f32 	%f107, %f97, %f96, %f546;
	fma.rn.f32 	%f108, %f97, %f98, %f545;
	fma.rn.f32 	%f109, %f97, %f100, %f544;
	fma.rn.f32 	%f110, %f97, %f102, %f543;
	fma.rn.f32 	%f111, %f99, %f96, %f551;
	fma.rn.f32 	%f112, %f99, %f98, %f552;
	fma.rn.f32 	%f113, %f99, %f100, %f553;
	fma.rn.f32 	%f114, %f99, %f102, %f554;
	fma.rn.f32 	%f115, %f101, %f96, %f555;
	fma.rn.f32 	%f116, %f101, %f98, %f556;
	fma.rn.f32 	%f117, %f101, %f100, %f557;
	fma.rn.f32 	%f118, %f101, %f102, %f558;
	ld.shared.f32 	%f119, [%r232+4];
	ld.shared.f32 	%f120, [%r235+260];
	ld.shared.f32 	%f121, [%r232+72];
	ld.shared.f32 	%f122, [%r235+264];
	ld.shared.f32 	%f123, [%r232+140];
	ld.shared.f32 	%f124, [%r235+268];
	ld.shared.f32 	%f125, [%r232+208];
	ld.shared.f32 	%f126, [%r235+272];
	fma.rn.f32 	%f127, %f119, %f120, %f103;
	fma.rn.f32 	%f128, %f119, %f122, %f104;
	fma.rn.f32 	%f129, %f119, %f124, %f105;
	fma.rn.f32 	%f130, %f119, %f126, %f106;
	fma.rn.f32 	%f131, %f121, %f120, %f107;
	fma.rn.f32 	%f132, %f121, %f122, %f108;
	fma.rn.f32 	%f133, %f121, %f124, %f109;
	fma.rn.f32 	%f134, %f121, %f126, %f110;
	fma.rn.f32 	%f135, %f123, %f120, %f111;
	fma.rn.f32 	%f136, %f123, %f122, %f112;
	fma.rn.f32 	%f137, %f123, %f124, %f113;
	fma.rn.f32 	%f138, %f123, %f126, %f114;
	fma.rn.f32 	%f139, %f125, %f120, %f115;
	fma.rn.f32 	%f140, %f125, %f122, %f116;
	fma.rn.f32 	%f141, %f125, %f124, %f117;
	fma.rn.f32 	%f142, %f125, %f126, %f118;
	ld.shared.f32 	%f143, [%r232+8];
	ld.shared.f32 	%f144, [%r235+520];
	ld.shared.f32 	%f145, [%r232+76];
	ld.shared.f32 	%f146, [%r235+524];
	ld.shared.f32 	%f147, [%r232+144];
	ld.shared.f32 	%f148, [%r235+528];
	ld.shared.f32 	%f149, [%r232+212];
	ld.shared.f32 	%f150, [%r235+532];
	fma.rn.f32 	%f151, %f143, %f144, %f127;
	fma.rn.f32 	%f152, %f143, %f146, %f128;
	fma.rn.f32 	%f153, %f143, %f148, %f129;
	fma.rn.f32 	%f154, %f143, %f150, %f130;
	fma.rn.f32 	%f155, %f145, %f144, %f131;
	fma.rn.f32 	%f156, %f145, %f146, %f132;
	fma.rn.f32 	%f157, %f145, %f148, %f133;
	fma.rn.f32 	%f158, %f145, %f150, %f134;
	fma.rn.f32 	%f159, %f147, %f144, %f135;
	fma.rn.f32 	%f160, %f147, %f146, %f136;
	fma.rn.f32 	%f161, %f147, %f148, %f137;
	fma.rn.f32 	%f162, %f147, %f150, %f138;
	fma.rn.f32 	%f163, %f149, %f144, %f139;
	fma.rn.f32 	%f164, %f149, %f146, %f140;
	fma.rn.f32 	%f165, %f149, %f148, %f141;
	fma.rn.f32 	%f166, %f149, %f150, %f142;
	ld.shared.f32 	%f167, [%r232+12];
	ld.shared.f32 	%f168, [%r235+780];
	ld.shared.f32 	%f169, [%r232+80];
	ld.shared.f32 	%f170, [%r235+784];
	ld.shared.f32 	%f171, [%r232+148];
	ld.shared.f32 	%f172, [%r235+788];
	ld.shared.f32 	%f173, [%r232+216];
	ld.shared.f32 	%f174, [%r235+792];
	fma.rn.f32 	%f175, %f167, %f168, %f151;
	fma.rn.f32 	%f176, %f167, %f170, %f152;
	fma.rn.f32 	%f177, %f167, %f172, %f153;
	fma.rn.f32 	%f178, %f167, %f174, %f154;
	fma.rn.f32 	%f179, %f169, %f168, %f155;
	fma.rn.f32 	%f180, %f169, %f170, %f156;
	fma.rn.f32 	%f181, %f169, %f172, %f157;
	fma.rn.f32 	%f182, %f169, %f174, %f158;
	fma.rn.f32 	%f183, %f171, %f168, %f159;
	fma.rn.f32 	%f184, %f171, %f170, %f160;
	fma.rn.f32 	%f185, %f171, %f172, %f161;
	fma.rn.f32 	%f186, %f171, %f174, %f162;
	fma.rn.f32 	%f187, %f173, %f168, %f163;
	fma.rn.f32 	%f188, %f173, %f170, %f164;
	fma.rn.f32 	%f189, %f173, %f172, %f165;
	fma.rn.f32 	%f190, %f173, %f174, %f166;
	ld.shared.f32 	%f191, [%r232+16];
	ld.shared.f32 	%f192, [%r235+1040];
	ld.shared.f32 	%f193, [%r232+84];
	ld.shared.f32 	%f194, [%r235+1044];
	ld.shared.f32 	%f195, [%r232+152];
	ld.shared.f32 	%f196, [%r235+1048];
	ld.shared.f32 	%f197, [%r232+220];
	ld.shared.f32 	%f198, [%r235+1052];
	fma.rn.f32 	%f199, %f191, %f192, %f175;
	fma.rn.f32 	%f200, %f191, %f194, %f176;
	fma.rn.f32 	%f201, %f191, %f196, %f177;
	fma.rn.f32 	%f202, %f191, %f198, %f178;
	fma.rn.f32 	%f203, %f193, %f192, %f179;
	fma.rn.f32 	%f204, %f193, %f194, %f180;
	fma.rn.f32 	%f205, %f193, %f196, %f181;
	fma.rn.f32 	%f206, %f193, %f198, %f182;
	fma.rn.f32 	%f207, %f195, %f192, %f183;
	fma.rn.f32 	%f208, %f195, %f194, %f184;
	fma.rn.f32 	%f209, %f195, %f196, %f185;
	fma.rn.f32 	%f210, %f195, %f198, %f186;
	fma.rn.f32 	%f211, %f197, %f192, %f187;
	fma.rn.f32 	%f212, %f197, %f194, %f188;
	fma.rn.f32 	%f213, %f197, %f196, %f189;
	fma.rn.f32 	%f214, %f197, %f198, %f190;
	ld.shared.f32 	%f215, [%r232+20];
	ld.shared.f32 	%f216, [%r235+1300];
	ld.shared.f32 	%f217, [%r232+88];
	ld.shared.f32 	%f218, [%r235+1304];
	ld.shared.f32 	%f219, [%r232+156];
	ld.shared.f32 	%f220, [%r235+1308];
	ld.shared.f32 	%f221, [%r232+224];
	ld.shared.f32 	%f222, [%r235+1312];
	fma.rn.f32 	%f223, %f215, %f216, %f199;
	fma.rn.f32 	%f224, %f215, %f218, %f200;
	fma.rn.f32 	%f225, %f215, %f220, %f201;
	fma.rn.f32 	%f226, %f215, %f222, %f202;
	fma.rn.f32 	%f227, %f217, %f216, %f203;
	fma.rn.f32 	%f228, %f217, %f218, %f204;
	fma.rn.f32 	%f229, %f217, %f220, %f205;
	fma.rn.f32 	%f230, %f217, %f222, %f206;
	fma.rn.f32 	%f231, %f219, %f216, %f207;
	fma.rn.f32 	%f232, %f219, %f218, %f208;
	fma.rn.f32 	%f233, %f219, %f220, %f209;
	fma.rn.f32 	%f234, %f219, %f222, %f210;
	fma.rn.f32 	%f235, %f221, %f216, %f211;
	fma.rn.f32 	%f236, %f221, %f218, %f212;
	fma.rn.f32 	%f237, %f221, %f220, %f213;
	fma.rn.f32 	%f238, %f221, %f222, %f214;
	ld.shared.f32 	%f239, [%r232+24];
	ld.shared.f32 	%f240, [%r235+1560];
	ld.shared.f32 	%f241, [%r232+92];
	ld.shared.f32 	%f242, [%r235+1564];
	ld.shared.f32 	%f243, [%r232+160];
	ld.shared.f32 	%f244, [%r235+1568];
	ld.shared.f32 	%f245, [%r232+228];
	ld.shared.f32 	%f246, [%r235+1572];
	fma.rn.f32 	%f247, %f239, %f240, %f223;
	fma.rn.f32 	%f248, %f239, %f242, %f224;
	fma.rn.f32 	%f249, %f239, %f244, %f225;
	fma.rn.f32 	%f250, %f239, %f246, %f226;
	fma.rn.f32 	%f251, %f241, %f240, %f227;
	fma.rn.f32 	%f252, %f241, %f242, %f228;
	fma.rn.f32 	%f253, %f241, %f244, %f229;
	fma.rn.f32 	%f254, %f241, %f246, %f230;
	fma.rn.f32 	%f255, %f243, %f240, %f231;
	fma.rn.f32 	%f256, %f243, %f242, %f232;
	fma.rn.f32 	%f257, %f243, %f244, %f233;
	fma.rn.f32 	%f258, %f243, %f246, %f234;
	fma.rn.f32 	%f259, %f245, %f240, %f235;
	fma.rn.f32 	%f260, %f245, %f242, %f236;
	fma.rn.f32 	%f261, %f245, %f244, %f237;
	fma.rn.f32 	%f262, %f245, %f246, %f238;
	ld.shared.f32 	%f263, [%r232+28];
	ld.shared.f32 	%f264, [%r235+1820];
	ld.shared.f32 	%f265, [%r232+96];
	ld.shared.f32 	%f266, [%r235+1824];
	ld.shared.f32 	%f267, [%r232+164];
	ld.shared.f32 	%f268, [%r235+1828];
	ld.shared.f32 	%f269, [%r232+232];
	ld.shared.f32 	%f270, [%r235+1832];
	fma.rn.f32 	%f271, %f263, %f264, %f247;
	fma.rn.f32 	%f272, %f263, %f266, %f248;
	fma.rn.f32 	%f273, %f263, %f268, %f249;
	fma.rn.f32 	%f274, %f263, %f270, %f250;
	fma.rn.f32 	%f275, %f265, %f264, %f251;
	fma.rn.f32 	%f276, %f265, %f266, %f252;
	fma.rn.f32 	%f277, %f265, %f268, %f253;
	fma.rn.f32 	%f278, %f265, %f270, %f254;
	fma.rn.f32 	%f279, %f267, %f264, %f255;
	fma.rn.f32 	%f280, %f267, %f266, %f256;
	fma.rn.f32 	%f281, %f267, %f268, %f257;
	fma.rn.f32 	%f282, %f267, %f270, %f258;
	fma.rn.f32 	%f283, %f269, %f264, %f259;
	fma.rn.f32 	%f284, %f269, %f266, %f260;
	fma.rn.f32 	%f285, %f269, %f268, %f261;
	fma.rn.f32 	%f286, %f269, %f270, %f262;
	ld.shared.f32 	%f287, [%r232+32];
	ld.shared.f32 	%f288, [%r235+2080];
	ld.shared.f32 	%f289, [%r232+100];
	ld.shared.f32 	%f290, [%r235+2084];
	ld.shared.f32 	%f291, [%r232+168];
	ld.shared.f32 	%f292, [%r235+2088];
	ld.shared.f32 	%f293, [%r232+236];
	ld.shared.f32 	%f294, [%r235+2092];
	fma.rn.f32 	%f295, %f287, %f288, %f271;
	fma.rn.f32 	%f296, %f287, %f290, %f272;
	fma.rn.f32 	%f297, %f287, %f292, %f273;
	fma.rn.f32 	%f298, %f287, %f294, %f274;
	fma.rn.f32 	%f299, %f289, %f288, %f275;
	fma.rn.f32 	%f300, %f289, %f290, %f276;
	fma.rn.f32 	%f301, %f289, %f292, %f277;
	fma.rn.f32 	%f302, %f289, %f294, %f278;
	fma.rn.f32 	%f303, %f291, %f288, %f279;
	fma.rn.f32 	%f304, %f291, %f290, %f280;
	fma.rn.f32 	%f305, %f291, %f292, %f281;
	fma.rn.f32 	%f306, %f291, %f294, %f282;
	fma.rn.f32 	%f307, %f293, %f288, %f283;
	fma.rn.f32 	%f308, %f293, %f290, %f284;
	fma.rn.f32 	%f309, %f293, %f292, %f285;
	fma.rn.f32 	%f310, %f293, %f294, %f286;
	ld.shared.f32 	%f311, [%r232+36];
	ld.shared.f32 	%f312, [%r235+2340];
	ld.shared.f32 	%f313, [%r232+104];
	ld.shared.f32 	%f314, [%r235+2344];
	ld.shared.f32 	%f315, [%r232+172];
	ld.shared.f32 	%f316, [%r235+2348];
	ld.shared.f32 	%f317, [%r232+240];
	ld.shared.f32 	%f318, [%r235+2352];
	fma.rn.f32 	%f319, %f311, %f312, %f295;
	fma.rn.f32 	%f320, %f311, %f314, %f296;
	fma.rn.f32 	%f321, %f311, %f316, %f297;
	fma.rn.f32 	%f322, %f311, %f318, %f298;
	fma.rn.f32 	%f323, %f313, %f312, %f299;
	fma.rn.f32 	%f324, %f313, %f314, %f300;
	fma.rn.f32 	%f325, %f313, %f316, %f301;
	fma.rn.f32 	%f326, %f313, %f318, %f302;
	fma.rn.f32 	%f327, %f315, %f312, %f303;
	fma.rn.f32 	%f328, %f315, %f314, %f304;
	fma.rn.f32 	%f329, %f315, %f316, %f305;
	fma.rn.f32 	%f330, %f315, %f318, %f306;
	fma.rn.f32 	%f331, %f317, %f312, %f307;
	fma.rn.f32 	%f332, %f317, %f314, %f308;
	fma.rn.f32 	%f333, %f317, %f316, %f309;
	fma.rn.f32 	%f334, %f317, %f318, %f310;
	ld.shared.f32 	%f335, [%r232+40];
	ld.shared.f32 	%f336, [%r235+2600];
	ld.shared.f32 	%f337, [%r232+108];
	ld.shared.f32 	%f338, [%r235+2604];
	ld.shared.f32 	%f339, [%r232+176];
	ld.shared.f32 	%f340, [%r235+2608];
	ld.shared.f32 	%f341, [%r232+244];
	ld.shared.f32 	%f342, [%r235+2612];
	fma.rn.f32 	%f343, %f335, %f336, %f319;
	fma.rn.f32 	%f344, %f335, %f338, %f320;
	fma.rn.f32 	%f345, %f335, %f340, %f321;
	fma.rn.f32 	%f346, %f335, %f342, %f322;
	fma.rn.f32 	%f347, %f337, %f336, %f323;
	fma.rn.f32 	%f348, %f337, %f338, %f324;
	fma.rn.f32 	%f349, %f337, %f340, %f325;
	fma.rn.f32 	%f350, %f337, %f342, %f326;
	fma.rn.f32 	%f351, %f339, %f336, %f327;
	fma.rn.f32 	%f352, %f339, %f338, %f328;
	fma.rn.f32 	%f353, %f339, %f340, %f329;
	fma.rn.f32 	%f354, %f339, %f342, %f330;
	fma.rn.f32 	%f355, %f341, %f336, %f331;
	fma.rn.f32 	%f356, %f341, %f338, %f332;
	fma.rn.f32 	%f357, %f341, %f340, %f333;
	fma.rn.f32 	%f358, %f341, %f342, %f334;
	ld.shared.f32 	%f359, [%r232+44];
	ld.shared.f32 	%f360, [%r235+2860];
	ld.shared.f32 	%f361, [%r232+112];
	ld.shared.f32 	%f362, [%r235+2864];
	ld.shared.f32 	%f363, [%r232+180];
	ld.shared.f32 	%f364, [%r235+2868];
	ld.shared.f32 	%f365, [%r232+248];
	ld.shared.f32 	%f366, [%r235+2872];
	fma.rn.f32 	%f367, %f359, %f360, %f343;
	fma.rn.f32 	%f368, %f359, %f362, %f344;
	fma.rn.f32 	%f369, %f359, %f364, %f345;
	fma.rn.f32 	%f370, %f359, %f366, %f346;
	fma.rn.f32 	%f371, %f361, %f360, %f347;
	fma.rn.f32 	%f372, %f361, %f362, %f348;
	fma.rn.f32 	%f373, %f361, %f364, %f349;
	fma.rn.f32 	%f374, %f361, %f366, %f350;
	fma.rn.f32 	%f375, %f363, %f360, %f351;
	fma.rn.f32 	%f376, %f363, %f362, %f352;
	fma.rn.f32 	%f377, %f363, %f364, %f353;
	fma.rn.f32 	%f378, %f363, %f366, %f354;
	fma.rn.f32 	%f379, %f365, %f360, %f355;
	fma.rn.f32 	%f380, %f365, %f362, %f356;
	fma.rn.f32 	%f381, %f365, %f364, %f357;
	fma.rn.f32 	%f382, %f365, %f366, %f358;
	ld.shared.f32 	%f383, [%r232+48];
	ld.shared.f32 	%f384, [%r235+3120];
	ld.shared.f32 	%f385, [%r232+116];
	ld.shared.f32 	%f386, [%r235+3124];
	ld.shared.f32 	%f387, [%r232+184];
	ld.shared.f32 	%f388, [%r235+3128];
	ld.shared.f32 	%f389, [%r232+252];
	ld.shared.f32 	%f390, [%r235+3132];
	fma.rn.f32 	%f391, %f383, %f384, %f367;
	fma.rn.f32 	%f392, %f383, %f386, %f368;
	fma.rn.f32 	%f393, %f383, %f388, %f369;
	fma.rn.f32 	%f394, %f383, %f390, %f370;
	fma.rn.f32 	%f395, %f385, %f384, %f371;
	fma.rn.f32 	%f396, %f385, %f386, %f372;
	fma.rn.f32 	%f397, %f385, %f388, %f373;
	fma.rn.f32 	%f398, %f385, %f390, %f374;
	fma.rn.f32 	%f399, %f387, %f384, %f375;
	fma.rn.f32 	%f400, %f387, %f386, %f376;
	fma.rn.f32 	%f401, %f387, %f388, %f377;
	fma.rn.f32 	%f402, %f387, %f390, %f378;
	fma.rn.f32 	%f403, %f389, %f384, %f379;
	fma.rn.f32 	%f404, %f389, %f386, %f380;
	fma.rn.f32 	%f405, %f389, %f388, %f381;
	fma.rn.f32 	%f406, %f389, %f390, %f382;
	ld.shared.f32 	%f407, [%r232+52];
	ld.shared.f32 	%f408, [%r235+3380];
	ld.shared.f32 	%f409, [%r232+120];
	ld.shared.f32 	%f410, [%r235+3384];
	ld.shared.f32 	%f411, [%r232+188];
	ld.shared.f32 	%f412, [%r235+3388];
	ld.shared.f32 	%f413, [%r232+256];
	ld.shared.f32 	%f414, [%r235+3392];
	fma.rn.f32 	%f415, %f407, %f408, %f391;
	fma.rn.f32 	%f416, %f407, %f410, %f392;
	fma.rn.f32 	%f417, %f407, %f412, %f393;
	fma.rn.f32 	%f418, %f407, %f414, %f394;
	fma.rn.f32 	%f419, %f409, %f408, %f395;
	fma.rn.f32 	%f420, %f409, %f410, %f396;
	fma.rn.f32 	%f421, %f409, %f412, %f397;
	fma.rn.f32 	%f422, %f409, %f414, %f398;
	fma.rn.f32 	%f423, %f411, %f408, %f399;
	fma.rn.f32 	%f424, %f411, %f410, %f400;
	fma.rn.f32 	%f425, %f411, %f412, %f401;
	fma.rn.f32 	%f426, %f411, %f414, %f402;
	fma.rn.f32 	%f427, %f413, %f408, %f403;
	fma.rn.f32 	%f428, %f413, %f410, %f404;
	fma.rn.f32 	%f429, %f413, %f412, %f405;
	fma.rn.f32 	%f430, %f413, %f414, %f406;
	ld.shared.f32 	%f431, [%r232+56];
	ld.shared.f32 	%f432, [%r235+3640];
	ld.shared.f32 	%f433, [%r232+124];
	ld.shared.f32 	%f434, [%r235+3644];
	ld.shared.f32 	%f435, [%r232+192];
	ld.shared.f32 	%f436, [%r235+3648];
	ld.shared.f32 	%f437, [%r232+260];
	ld.shared.f32 	%f438, [%r235+3652];
	fma.rn.f32 	%f439, %f431, %f432, %f415;
	fma.rn.f32 	%f440, %f431, %f434, %f416;
	fma.rn.f32 	%f441, %f431, %f436, %f417;
	fma.rn.f32 	%f442, %f431, %f438, %f418;
	fma.rn.f32 	%f443, %f433, %f432, %f419;
	fma.rn.f32 	%f444, %f433, %f434, %f420;
	fma.rn.f32 	%f445, %f433, %f436, %f421;
	fma.rn.f32 	%f446, %f433, %f438, %f422;
	fma.rn.f32 	%f447, %f435, %f432, %f423;
	fma.rn.f32 	%f448, %f435, %f434, %f424;
	fma.rn.f32 	%f449, %f435, %f436, %f425;
	fma.rn.f32 	%f450, %f435, %f438, %f426;
	fma.rn.f32 	%f451, %f437, %f432, %f427;
	fma.rn.f32 	%f452, %f437, %f434, %f428;
	fma.rn.f32 	%f453, %f437, %f436, %f429;
	fma.rn.f32 	%f454, %f437, %f438, %f430;
	ld.shared.f32 	%f455, [%r232+60];
	ld.shared.f32 	%f456, [%r235+3900];
	ld.shared.f32 	%f457, [%r232+128];
	ld.shared.f32 	%f458, [%r235+3904];
	ld.shared.f32 	%f459, [%r232+196];
	ld.shared.f32 	%f460, [%r235+3908];
	ld.shared.f32 	%f461, [%r232+264];
	ld.shared.f32 	%f462, [%r235+3912];
	fma.rn.f32 	%f550, %f455, %f456, %f439;
	fma.rn.f32 	%f549, %f455, %f458, %f440;
	fma.rn.f32 	%f548, %f455, %f460, %f441;
	fma.rn.f32 	%f547, %f455, %f462, %f442;
	fma.rn.f32 	%f546, %f457, %f456, %f443;
	fma.rn.f32 	%f545, %f457, %f458, %f444;
	fma.rn.f32 	%f544, %f457, %f460, %f445;
	fma.rn.f32 	%f543, %f457, %f462, %f446;
	fma.rn.f32 	%f551, %f459, %f456, %f447;
	fma.rn.f32 	%f552, %f459, %f458, %f448;
	fma.rn.f32 	%f553, %f459, %f460, %f449;
	fma.rn.f32 	%f554, %f459, %f462, %f450;
	fma.rn.f32 	%f555, %f461, %f456, %f451;
	fma.rn.f32 	%f556, %f461, %f458, %f452;
	fma.rn.f32 	%f557, %f461, %f460, %f453;
	fma.rn.f32 	%f558, %f461, %f462, %f454;
	bar.sync 	0;
	add.s32 	%r270, %r270, 1;
	setp.eq.s32 	%p56, %r270, %r23;
	@%p56 bra 	$L__BB0_45;
	bra.uni 	$L__BB0_3;
$L__BB0_45:
	add.s32 	%r24, %r5, %r3;
	add.s32 	%r25, %r6, %r4;
	setp.eq.f32 	%p57, %f78, 0f00000000;
	@%p57 bra 	$L__BB0_82;
	setp.lt.u32 	%p78, %r24, %r113;
	@%p78 bra 	$L__BB0_74;
$L__BB0_47:
	add.s32 	%r26, %r24, 1;
	setp.ge.u32 	%p83, %r26, %r113;
	@%p83 bra 	$L__BB0_56;
	mul.lo.s32 	%r27, %r26, %r114;
	setp.ge.u32 	%p84, %r25, %r114;
	@%p84 bra 	$L__BB0_50;
	add.s32 	%r257, %r25, %r27;
	mul.wide.u32 	%rd93, %r257, 4;
	add.s64 	%rd94, %rd5, %rd93;
	ld.global.f32 	%f491, [%rd94];
	mul.f32 	%f492, %f78, %f491;
	fma.rn.f32 	%f493, %f77, %f546, %f492;
	st.global.f32 	[%rd94], %f493;
$L__BB0_50:
	add.s32 	%r28, %r25, 1;
	setp.ge.u32 	%p85, %r28, %r114;
	@%p85 bra 	$L__BB0_52;
	add.s32 	%r258, %r28, %r27;
	mul.wide.u32 	%rd95, %r258, 4;
	add.s64 	%rd96, %rd5, %rd95;
	ld.global.f32 	%f494, [%rd96];
	mul.f32 	%f495, %f78, %f494;
	fma.rn.f32 	%f496, %f77, %f545, %f495;
	st.global.f32 	[%rd96], %f496;
$L__BB0_52:
	add.s32 	%r29, %r25, 2;
	setp.ge.u32 	%p86, %r29, %r114;
	@%p86 bra 	$L__BB0_54;
	add.s32 	%r259, %r29, %r27;
	mul.wide.u32 	%rd97, %r259, 4;
	add.s64 	%rd98, %rd5, %rd97;
	ld.global.f32 	%f497, [%rd98];
	mul.f32 	%f498, %f78, %f497;
	fma.rn.f32 	%f499, %f77, %f544, %f498;
	st.global.f32 	[%rd98], %f499;
$L__BB0_54:
	add.s32 	%r30, %r25, 3;
	setp.ge.u32 	%p87, %r30, %r114;
	@%p87 bra 	$L__BB0_56;
	add.s32 	%r260, %r30, %r27;
	mul.wide.u32 	%rd99, %r260, 4;
	add.s64 	%rd100, %rd5, %rd99;
	ld.global.f32 	%f500, [%rd100];
	mul.f32 	%f501, %f78, %f500;
	fma.rn.f32 	%f502, %f77, %f543, %f501;
	st.global.f32 	[%rd100], %f502;
$L__BB0_56:
	add.s32 	%r31, %r24, 2;
	setp.ge.u32 	%p88, %r31, %r113;
	@%p88 bra 	$L__BB0_65;
	mul.lo.s32 	%r32, %r31, %r114;
	setp.ge.u32 	%p89, %r25, %r114;
	add.s32 	%r261, %r25, %r32;
	mul.wide.u32 	%rd101, %r261, 4;
	add.s64 	%rd6, %rd5, %rd101;
	@%p89 bra 	$L__BB0_59;
	ld.global.f32 	%f503, [%rd6];
	mul.f32 	%f504, %f78, %f503;
	fma.rn.f32 	%f505, %f77, %f551, %f504;
	st.global.f32 	[%rd6], %f505;
$L__BB0_59:
	add.s32 	%r262, %r25, 1;
	setp.ge.u32 	%p90, %r262, %r114;
	@%p90 bra 	$L__BB0_61;
	ld.global.f32 	%f506, [%rd6+4];
	mul.f32 	%f507, %f78, %f506;
	fma.rn.f32 	%f508, %f77, %f552, %f507;
	st.global.f32 	[%rd6+4], %f508;
$L__BB0_61:
	add.s32 	%r263, %r25, 2;
	setp.ge.u32 	%p91, %r263, %r114;
	add.s32 	%r264, %r263, %r32;
	mul.wide.u32 	%rd102, %r264, 4;
	add.s64 	%rd7, %rd5, %rd102;
	@%p91 bra 	$L__BB0_63;
	ld.global.f32 	%f509, [%rd7];
	mul.f32 	%f510, %f78, %f509;
	fma.rn.f32 	%f511, %f77, %f553, %f510;
	st.global.f32 	[%rd7], %f511;
$L__BB0_63:
	add.s32 	%r265, %r25, 3;
	setp.ge.u32 	%p92, %r265, %r114;
	@%p92 bra 	$L__BB0_65;
	ld.global.f32 	%f512, [%rd7+4];
	mul.f32 	%f513, %f78, %f512;
	fma.rn.f32 	%f514, %f77, %f554, %f513;
	st.global.f32 	[%rd7+4], %f514;
$L__BB0_65:
	add.s32 	%r33, %r24, 3;
	setp.ge.u32 	%p93, %r33, %r113;
	@%p93 bra 	$L__BB0_118;
	mul.lo.s32 	%r34, %r33, %r114;
	setp.ge.u32 	%p94, %r25, %r114;
	@%p94 bra 	$L__BB0_68;
	add.s32 	%r266, %r25, %r34;
	mul.wide.u32 	%rd103, %r266, 4;
	add.s64 	%rd104, %rd5, %rd103;
	ld.global.f32 	%f515, [%rd104];
	mul.f32 	%f516, %f78, %f515;
	fma.rn.f32 	%f517, %f77, %f555, %f516;
	st.global.f32 	[%rd104], %f517;
$L__BB0_68:
	add.s32 	%r35, %r25, 1;
	setp.ge.u32 	%p95, %r35, %r114;
	@%p95 bra 	$L__BB0_70;
	add.s32 	%r267, %r35, %r34;
	mul.wide.u32 	%rd105, %r267, 4;
	add.s64 	%rd106, %rd5, %rd105;
	ld.global.f32 	%f518, [%rd106];
	mul.f32 	%f519, %f78, %f518;
	fma.rn.f32 	%f520, %f77, %f556, %f519;
	st.global.f32 	[%rd106], %f520;
$L__BB0_70:
	add.s32 	%r36, %r25, 2;
	setp.ge.u32 	%p96, %r36, %r114;
	@%p96 bra 	$L__BB0_72;
	add.s32 	%r268, %r36, %r34;
	mul.wide.u32 	%rd107, %r268, 4;
	add.s64 	%rd108, %rd5, %rd107;
	ld.global.f32 	%f521, [%rd108];
	mul.f32 	%f522, %f78, %f521;
	fma.rn.f32 	%f523, %f77, %f557, %f522;
	st.global.f32 	[%rd108], %f523;
$L__BB0_72:
	add.s32 	%r37, %r25, 3;
	setp.ge.u32 	%p97, %r37, %r114;
	@%p97 bra 	$L__BB0_118;
	add.s32 	%r269, %r37, %r34;
	mul.wide.u32 	%rd109, %r269, 4;
	add.s64 	%rd110, %rd5, %rd109;
	ld.global.f32 	%f524, [%rd110];
	mul.f32 	%f525, %f78, %f524;
	fma.rn.f32 	%f526, %f77, %f558, %f525;
	st.global.f32 	[%rd110], %f526;
	bra.uni 	$L__BB0_118;
$L__BB0_74:
	setp.ge.u32 	%p79, %r25, %r114;
	mad.lo.s32 	%r253, %r24, %r114, %r25;
	mul.wide.u32 	%rd92, %r253, 4;
	add.s64 	%rd8, %rd5, %rd92;
	@%p79 bra 	$L__BB0_76;
	ld.global.f32 	%f479, [%rd8];
	mul.f32 	%f480, %f78, %f479;
	fma.rn.f32 	%f481, %f77, %f550, %f480;
	st.global.f32 	[%rd8], %f481;
$L__BB0_76:
	add.s32 	%r254, %r25, 1;
	setp.ge.u32 	%p80, %r254, %r114;
	@%p80 bra 	$L__BB0_78;
	ld.global.f32 	%f482, [%rd8+4];
	mul.f32 	%f483, %f78, %f482;
	fma.rn.f32 	%f484, %f77, %f549, %f483;
	st.global.f32 	[%rd8+4], %f484;
$L__BB0_78:
	add.s32 	%r255, %r25, 2;
	setp.ge.u32 	%p81, %r255, %r114;
	@%p81 bra 	$L__BB0_80;
	ld.global.f32 	%f485, [%rd8+8];
	mul.f32 	%f486, %f78, %f485;
	fma.rn.f32 	%f487, %f77, %f548, %f486;
	st.global.f32 	[%rd8+8], %f487;
$L__BB0_80:
	add.s32 	%r256, %r25, 3;
	setp.ge.u32 	%p82, %r256, %r114;
	@%p82 bra 	$L__BB0_47;
	ld.global.f32 	%f488, [%rd8+12];
	mul.f32 	%f489, %f78, %f488;
	fma.rn.f32 	%f490, %f77, %f547, %f489;
	st.global.f32 	[%rd8+12], %f490;
	bra.uni 	$L__BB0_47;
$L__BB0_82:
	setp.ge.u32 	%p58, %r24, %r113;
	@%p58 bra 	$L__BB0_91;
	setp.ge.u32 	%p59, %r25, %r114;
	mad.lo.s32 	%r236, %r24, %r114, %r25;
	mul.wide.u32 	%rd73, %r236, 4;
	add.s64 	%rd9, %rd5, %rd73;
	@%p59 bra 	$L__BB0_85;
	mul.f32 	%f463, %f77, %f550;
	st.global.f32 	[%rd9], %f463;
$L__BB0_85:
	add.s32 	%r237, %r25, 1;
	setp.ge.u32 	%p60, %r237, %r114;
	@%p60 bra 	$L__BB0_87;
	mul.f32 	%f464, %f77, %f549;
	st.global.f32 	[%rd9+4], %f464;
$L__BB0_87:
	add.s32 	%r238, %r25, 2;
	setp.ge.u32 	%p61, %r238, %r114;
	@%p61 bra 	$L__BB0_89;
	mul.f32 	%f465, %f77, %f548;
	st.global.f32 	[%rd9+8], %f465;
$L__BB0_89:
	add.s32 	%r239, %r25, 3;
	setp.ge.u32 	%p62, %r239, %r114;
	@%p62 bra 	$L__BB0_91;
	mul.f32 	%f466, %f77, %f547;
	st.global.f32 	[%rd9+12], %f466;
$L__BB0_91:
	add.s32 	%r101, %r24, 1;
	setp.ge.u32 	%p63, %r101, %r113;
	@%p63 bra 	$L__BB0_100;
	mul.lo.s32 	%r102, %r101, %r114;
	setp.ge.u32 	%p64, %r25, %r114;
	@%p64 bra 	$L__BB0_94;
	mul.f32 	%f467, %f77, %f546;
	add.s32 	%r240, %r25, %r102;
	mul.wide.u32 	%rd74, %r240, 4;
	add.s64 	%rd75, %rd5, %rd74;
	st.global.f32 	[%rd75], %f467;
$L__BB0_94:
	add.s32 	%r103, %r25, 1;
	setp.ge.u32 	%p65, %r103, %r114;
	@%p65 bra 	$L__BB0_96;
	mul.f32 	%f468, %f77, %f545;
	add.s32 	%r241, %r103, %r102;
	mul.wide.u32 	%rd76, %r241, 4;
	add.s64 	%rd77, %rd5, %rd76;
	st.global.f32 	[%rd77], %f468;
$L__BB0_96:
	add.s32 	%r104, %r25, 2;
	setp.ge.u32 	%p66, %r104, %r114;
	@%p66 bra 	$L__BB0_98;
	mul.f32 	%f469, %f77, %f544;
	add.s32 	%r242, %r104, %r102;
	mul.wide.u32 	%rd78, %r242, 4;
	add.s64 	%rd79, %rd5, %rd78;
	st.global.f32 	[%rd79], %f469;
$L__BB0_98:
	add.s32 	%r105, %r25, 3;
	setp.ge.u32 	%p67, %r105, %r114;
	@%p67 bra 	$L__BB0_100;
	mul.f32 	%f470, %f77, %f543;
	add.s32 	%r243, %r105, %r102;
	mul.wide.u32 	%rd80, %r243, 4;
	add.s64 	%rd81, %rd5, %rd80;
	st.global.f32 	[%rd81], %f470;
$L__BB0_100:
	add.s32 	%r106, %r24, 2;
	setp.ge.u32 	%p68, %r106, %r113;
	@%p68 bra 	$L__BB0_109;
	mul.lo.s32 	%r107, %r106, %r114;
	setp.ge.u32 	%p69, %r25, %r114;
	add.s32 	%r244, %r25, %r107;
	mul.wide.u32 	%rd82, %r244, 4;
	add.s64 	%rd10, %rd5, %rd82;
	@%p69 bra 	$L__BB0_103;
	mul.f32 	%f471, %f77, %f551;
	st.global.f32 	[%rd10], %f471;
$L__BB0_103:
	add.s32 	%r245, %r25, 1;
	setp.ge.u32 	%p70, %r245, %r114;
	@%p70 bra 	$L__BB0_105;
	mul.f32 	%f472, %f77, %f552;
	st.global.f32 	[%rd10+4], %f472;
$L__BB0_105:
	add.s32 	%r246, %r25, 2;
	setp.ge.u32 	%p71, %r246, %r114;
	add.s32 	%r247, %r246, %r107;
	mul.wide.u32 	%rd83, %r247, 4;
	add.s64 	%rd11, %rd5, %rd83;
	@%p71 bra 	$L__BB0_107;
	mul.f32 	%f473, %f77, %f553;
	st.global.f32 	[%rd11], %f473;
$L__BB0_107:
	add.s32 	%r248, %r25, 3;
	setp.ge.u32 	%p72, %r248, %r114;
	@%p72 bra 	$L__BB0_109;
	mul.f32 	%f474, %f77, %f554;
	st.global.f32 	[%rd11+4], %f474;
$L__BB0_109:
	add.s32 	%r108, %r24, 3;
	setp.ge.u32 	%p73, %r108, %r113;
	@%p73 bra 	$L__BB0_118;
	mul.lo.s32 	%r109, %r108, %r114;
	setp.ge.u32 	%p74, %r25, %r114;
	@%p74 bra 	$L__BB0_112;
	mul.f32 	%f475, %f77, %f555;
	add.s32 	%r249, %r25, %r109;
	mul.wide.u32 	%rd84, %r249, 4;
	add.s64 	%rd85, %rd5, %rd84;
	st.global.f32 	[%rd85], %f475;
$L__BB0_112:
	add.s32 	%r110, %r25, 1;
	setp.ge.u32 	%p75, %r110, %r114;
	@%p75 bra 	$L__BB0_114;
	mul.f32 	%f476, %f77, %f556;
	add.s32 	%r250, %r110, %r109;
	mul.wide.u32 	%rd86, %r250, 4;
	add.s64 	%rd87, %rd5, %rd86;
	st.global.f32 	[%rd87], %f476;
$L__BB0_114:
	add.s32 	%r111, %r25, 2;
	setp.ge.u32 	%p76, %r111, %r114;
	@%p76 bra 	$L__BB0_116;
	mul.f32 	%f477, %f77, %f557;
	add.s32 	%r251, %r111, %r109;
	mul.wide.u32 	%rd88, %r251, 4;
	add.s64 	%rd89, %rd5, %rd88;
	st.global.f32 	[%rd89], %f477;
$L__BB0_116:
	add.s32 	%r112, %r25, 3;
	setp.ge.u32 	%p77, %r112, %r114;
	@%p77 bra 	$L__BB0_118;
	mul.f32 	%f478, %f77, %f558;
	add.s32 	%r252, %r112, %r109;
	mul.wide.u32 	%rd90, %r252, 4;
	add.s64 	%rd91, %rd5, %rd90;
	st.global.f32 	[%rd91], %f478;
$L__BB0_118:
	ret;

}
	// .globl	steel_batched_gemm_array_kernel
.visible .entry steel_batched_gemm_array_kernel(
	.param .u64 .ptr .align 1 steel_batched_gemm_array_kernel_param_0,
	.param .u64 .ptr .align 1 steel_batched_gemm_array_kernel_param_1,
	.param .u64 .ptr .align 1 steel_batched_gemm_array_kernel_param_2,
	.param .f32 steel_batched_gemm_array_kernel_param_3,
	.param .f32 steel_batched_gemm_array_kernel_param_4,
	.param .u32 steel_batched_gemm_array_kernel_param_5,
	.param .u32 steel_batched_gemm_array_kernel_param_6,
	.param .u32 steel_batched_gemm_array_kernel_param_7,
	.param .u32 steel_batched_gemm_array_kernel_param_8
)
{
	.reg .pred 	%p<98>;
	.reg .b32 	%r<269>;
	.reg .b32 	%f<573>;
	.reg .b64 	%rd<89>;
	// demoted variable
	.shared .align 4 .b8 _ZZ31steel_batched_gemm_array_kernelE2As[4352];
	// demoted variable
	.shared .align 4 .b8 _ZZ31steel_batched_gemm_array_kernelE2Bs[4160];
	ld.param.u64 	%rd10, [steel_batched_gemm_array_kernel_param_0];
	ld.param.u64 	%rd11, [steel_batched_gemm_array_kernel_param_1];
	ld.param.u64 	%rd12, [steel_batched_gemm_array_kernel_param_2];
	ld.param.f32 	%f77, [steel_batched_gemm_array_kernel_param_3];
	ld.param.f32 	%f78, [steel_batched_gemm_array_kernel_param_4];
	ld.param.u32 	%r117, [steel_batched_gemm_array_kernel_param_5];
	ld.param.u32 	%r118, [steel_batched_gemm_array_kernel_param_6];
	ld.param.u32 	%r119, [steel_batched_gemm_array_kernel_param_7];
	ld.param.u32 	%r120, [steel_batched_gemm_array_kernel_param_8];
	mov.u32 	%r1, %ctaid.z;
	mov.u32 	%r2, %tid.x;
	setp.ge.u32 	%p1, %r1, %r120;
	@%p1 bra 	$L__BB1_118;
	cvta.to.global.u64 	%rd13, %rd11;
	cvta.to.global.u64 	%rd14, %rd12;
	cvta.to.global.u64 	%rd15, %rd10;
	mov.u32 	%r121, %ctaid.y;
	mov.u32 	%r122, %ctaid.x;
	mul.wide.u32 	%rd16, %r1, 8;
	add.s64 	%rd17, %rd13, %rd16;
	ld.global.nc.u64 	%rd18, [%rd17];
	cvta.to.global.u64 	%rd1, %rd18;
	add.s64 	%rd19, %rd14, %rd16;
	ld.global.nc.u64 	%rd20, [%rd19];
	cvta.to.global.u64 	%rd2, %rd20;
	add.s64 	%rd21, %rd15, %rd16;
	ld.global.nc.u64 	%rd22, [%rd21];
	cvta.to.global.u64 	%rd3, %rd22;
	shl.b32 	%r3, %r121, 6;
	shl.b32 	%r4, %r122, 6;
	shr.u32 	%r123, %r2, 2;
	and.b32  	%r5, %r123, 252;
	shl.b32 	%r124, %r2, 2;
	and.b32  	%r6, %r124, 60;
	add.s32 	%r7, %r119, 15;
	setp.lt.u32 	%p2, %r7, 16;
	mov.f32 	%f543, 0f00000000;
	mov.f32 	%f544, %f543;
	mov.f32 	%f545, %f543;
	mov.f32 	%f546, %f543;
	mov.f32 	%f547, %f543;
	mov.f32 	%f548, %f543;
	mov.f32 	%f549, %f543;
	mov.f32 	%f550, %f543;
	mov.f32 	%f551, %f543;
	mov.f32 	%f552, %f543;
	mov.f32 	%f553, %f543;
	mov.f32 	%f554, %f543;
	mov.f32 	%f555, %f543;
	mov.f32 	%f556, %f543;
	mov.f32 	%f557, %f543;
	mov.f32 	%f558, %f543;
	@%p2 bra 	$L__BB1_45;
	mov.u32 	%r8, %ntid.x;
	add.s32 	%r9, %r2, %r8;
	max.u32 	%r126, %r9, 1024;
	setp.lt.u32 	%p3, %r9, 1024;
	selp.u32 	%r127, 1, 0, %p3;
	add.s32 	%r128, %r9, %r127;
	sub.s32 	%r129, %r126, %r128;
	div.u32 	%r130, %r129, %r8;
	add.s32 	%r10, %r130, %r127;
	and.b32  	%r11, %r10, 3;
	shr.u32 	%r131, %r2, 4;
	and.b32  	%r12, %r2, 15;
	add.s32 	%r13, %r131, %r3;
	mul.lo.s32 	%r14, %r13, %r119;
	shr.u32 	%r132, %r9, 4;
	and.b32  	%r15, %r9, 15;
	add.s32 	%r16, %r132, %r3;
	mul.lo.s32 	%r17, %r16, %r119;
	add.s32 	%r18, %r9, %r8;
	shr.u32 	%r133, %r18, 4;
	and.b32  	%r19, %r18, 15;
	add.s32 	%r20, %r133, %r3;
	mul.lo.s32 	%r21, %r20, %r119;
	shr.u32 	%r22, %r2, 6;
	and.b32  	%r134, %r2, 63;
	add.s32 	%r23, %r134, %r4;
	shr.u32 	%r24, %r9, 6;
	and.b32  	%r135, %r9, 63;
	add.s32 	%r25, %r135, %r4;
	shr.u32 	%r26, %r18, 6;
	shr.u32 	%r27, %r7, 4;
	mov.b32 	%r261, 0;
	mov.f32 	%f543, 0f00000000;
$L__BB1_3:
	setp.eq.s32 	%p4, %r11, 3;
	shl.b32 	%r43, %r261, 4;
	mov.u32 	%r262, %r2;
	@%p4 bra 	$L__BB1_13;
	setp.ge.u32 	%p5, %r13, %r117;
	add.s32 	%r44, %r12, %r43;
	setp.ge.u32 	%p6, %r44, %r119;
	mov.f32 	%f559, 0f00000000;
	or.pred  	%p7, %p5, %p6;
	@%p7 bra 	$L__BB1_6;
	add.s32 	%r137, %r14, %r44;
	mul.wide.u32 	%rd23, %r137, 4;
	add.s64 	%rd24, %rd1, %rd23;
	ld.global.f32 	%f559, [%rd24];
$L__BB1_6:
	setp.eq.s32 	%p8, %r11, 0;
	shr.u32 	%r138, %r2, 4;
	mov.u32 	%r139, _ZZ31steel_batched_gemm_array_kernelE2As;
	mad.lo.s32 	%r140, %r138, 68, %r139;
	shl.b32 	%r141, %r12, 2;
	add.s32 	%r142, %r140, %r141;
	st.shared.f32 	[%r142], %f559;
	mov.u32 	%r262, %r9;
	@%p8 bra 	$L__BB1_13;
	setp.ge.u32 	%p9, %r16, %r117;
	add.s32 	%r45, %r15, %r43;
	setp.ge.u32 	%p10, %r45, %r119;
	mov.f32 	%f560, 0f00000000;
	or.pred  	%p11, %p9, %p10;
	@%p11 bra 	$L__BB1_9;
	add.s32 	%r144, %r17, %r45;
	mul.wide.u32 	%rd25, %r144, 4;
	add.s64 	%rd26, %rd1, %rd25;
	ld.global.f32 	%f560, [%rd26];
$L__BB1_9:
	setp.eq.s32 	%p12, %r11, 1;
	shr.u32 	%r145, %r9, 4;
	mov.u32 	%r146, _ZZ31steel_batched_gemm_array_kernelE2As;
	mad.lo.s32 	%r147, %r145, 68, %r146;
	shl.b32 	%r148, %r15, 2;
	add.s32 	%r149, %r147, %r148;
	st.shared.f32 	[%r149], %f560;
	mov.u32 	%r262, %r18;
	@%p12 bra 	$L__BB1_13;
	setp.ge.u32 	%p13, %r20, %r117;
	add.s32 	%r46, %r19, %r43;
	setp.ge.u32 	%p14, %r46, %r119;
	mov.f32 	%f561, 0f00000000;
	or.pred  	%p15, %p13, %p14;
	@%p15 bra 	$L__BB1_12;
	add.s32 	%r151, %r21, %r46;
	mul.wide.u32 	%rd27, %r151, 4;
	add.s64 	%rd28, %rd1, %rd27;
	ld.global.f32 	%f561, [%rd28];
$L__BB1_12:
	add.s32 	%r262, %r18, %r8;
	shr.u32 	%r152, %r18, 4;
	mov.u32 	%r153, _ZZ31steel_batched_gemm_array_kernelE2As;
	mad.lo.s32 	%r154, %r152, 68, %r153;
	shl.b32 	%r155, %r19, 2;
	add.s32 	%r156, %r154, %r155;
	st.shared.f32 	[%r156], %f561;
$L__BB1_13:
	setp.lt.u32 	%p16, %r10, 3;
	@%p16 bra 	$L__BB1_24;
	shl.b32 	%r157, %r8, 1;
	add.s32 	%r265, %r157, %r262;
	mad.lo.s32 	%r264, %r8, 3, %r262;
	add.s32 	%r263, %r8, %r262;
$L__BB1_15:
	shr.u32 	%r56, %r262, 4;
	and.b32  	%r57, %r262, 15;
	add.s32 	%r58, %r56, %r3;
	add.s32 	%r59, %r57, %r43;
	setp.ge.u32 	%p17, %r58, %r117;
	setp.ge.u32 	%p18, %r59, %r119;
	mov.f32 	%f562, 0f00000000;
	or.pred  	%p19, %p17, %p18;
	@%p19 bra 	$L__BB1_17;
	mad.lo.s32 	%r158, %r58, %r119, %r59;
	mul.wide.u32 	%rd29, %r158, 4;
	add.s64 	%rd30, %rd1, %rd29;
	ld.global.f32 	%f562, [%rd30];
$L__BB1_17:
	mov.u32 	%r159, _ZZ31steel_batched_gemm_array_kernelE2As;
	mad.lo.s32 	%r160, %r56, 68, %r159;
	shl.b32 	%r161, %r57, 2;
	add.s32 	%r162, %r160, %r161;
	st.shared.f32 	[%r162], %f562;
	shr.u32 	%r60, %r263, 4;
	and.b32  	%r61, %r263, 15;
	add.s32 	%r62, %r60, %r3;
	add.s32 	%r63, %r61, %r43;
	setp.ge.u32 	%p20, %r62, %r117;
	setp.ge.u32 	%p21, %r63, %r119;
	mov.f32 	%f563, 0f00000000;
	or.pred  	%p22, %p20, %p21;
	@%p22 bra 	$L__BB1_19;
	mad.lo.s32 	%r163, %r62, %r119, %r63;
	mul.wide.u32 	%rd31, %r163, 4;
	add.s64 	%rd32, %rd1, %rd31;
	ld.global.f32 	%f563, [%rd32];
$L__BB1_19:
	mov.u32 	%r164, _ZZ31steel_batched_gemm_array_kernelE2As;
	mad.lo.s32 	%r165, %r60, 68, %r164;
	shl.b32 	%r166, %r61, 2;
	add.s32 	%r167, %r165, %r166;
	st.shared.f32 	[%r167], %f563;
	add.s32 	%r64, %r262, %r8;
	shr.u32 	%r65, %r265, 4;
	and.b32  	%r66, %r265, 15;
	add.s32 	%r67, %r65, %r3;
	add.s32 	%r68, %r66, %r43;
	setp.ge.u32 	%p23, %r67, %r117;
	setp.ge.u32 	%p24, %r68, %r119;
	mov.f32 	%f564, 0f00000000;
	or.pred  	%p25, %p23, %p24;
	@%p25 bra 	$L__BB1_21;
	mad.lo.s32 	%r168, %r67, %r119, %r68;
	mul.wide.u32 	%rd33, %r168, 4;
	add.s64 	%rd34, %rd1, %rd33;
	ld.global.f32 	%f564, [%rd34];
$L__BB1_21:
	mov.u32 	%r169, _ZZ31steel_batched_gemm_array_kernelE2As;
	mad.lo.s32 	%r170, %r65, 68, %r169;
	shl.b32 	%r171, %r66, 2;
	add.s32 	%r172, %r170, %r171;
	st.shared.f32 	[%r172], %f564;
	add.s32 	%r69, %r64, %r8;
	shr.u32 	%r70, %r264, 4;
	and.b32  	%r71, %r264, 15;
	add.s32 	%r72, %r70, %r3;
	add.s32 	%r73, %r71, %r43;
	setp.ge.u32 	%p26, %r72, %r117;
	setp.ge.u32 	%p27, %r73, %r119;
	mov.f32 	%f565, 0f00000000;
	or.pred  	%p28, %p26, %p27;
	@%p28 bra 	$L__BB1_23;
	mad.lo.s32 	%r173, %r72, %r119, %r73;
	mul.wide.u32 	%rd35, %r173, 4;
	add.s64 	%rd36, %rd1, %rd35;
	ld.global.f32 	%f565, [%rd36];
$L__BB1_23:
	mov.u32 	%r174, _ZZ31steel_batched_gemm_array_kernelE2As;
	mad.lo.s32 	%r175, %r70, 68, %r174;
	shl.b32 	%r176, %r71, 2;
	add.s32 	%r177, %r175, %r176;
	st.shared.f32 	[%r177], %f565;
	add.s32 	%r178, %r69, %r8;
	add.s32 	%r262, %r178, %r8;
	shl.b32 	%r179, %r8, 2;
	add.s32 	%r265, %r265, %r179;
	add.s32 	%r264, %r264, %r179;
	add.s32 	%r263, %r263, %r179;
	setp.lt.u32 	%p29, %r262, 1024;
	@%p29 bra 	$L__BB1_15;
$L__BB1_24:
	mov.u32 	%r267, %r2;
	@%p4 bra 	$L__BB1_34;
	setp.ge.u32 	%p31, %r23, %r118;
	add.s32 	%r78, %r22, %r43;
	setp.ge.u32 	%p32, %r78, %r119;
	mov.f32 	%f566, 0f00000000;
	or.pred  	%p33, %p32, %p31;
	@%p33 bra 	$L__BB1_27;
	mad.lo.s32 	%r180, %r78, %r118, %r23;
	mul.wide.u32 	%rd37, %r180, 4;
	add.s64 	%rd38, %rd2, %rd37;
	ld.global.f32 	%f566, [%rd38];
$L__BB1_27:
	setp.eq.s32 	%p34, %r11, 0;
	mov.u32 	%r181, _ZZ31steel_batched_gemm_array_kernelE2Bs;
	mad.lo.s32 	%r182, %r22, 260, %r181;
	shl.b32 	%r183, %r2, 2;
	and.b32  	%r184, %r183, 252;
	add.s32 	%r185, %r182, %r184;
	st.shared.f32 	[%r185], %f566;
	mov.u32 	%r267, %r9;
	@%p34 bra 	$L__BB1_34;
	setp.ge.u32 	%p35, %r25, %r118;
	add.s32 	%r79, %r24, %r43;
	setp.ge.u32 	%p36, %r79, %r119;
	mov.f32 	%f567, 0f00000000;
	or.pred  	%p37, %p36, %p35;
	@%p37 bra 	$L__BB1_30;
	mad.lo.s32 	%r186, %r79, %r118, %r25;
	mul.wide.u32 	%rd39, %r186, 4;
	add.s64 	%rd40, %rd2, %rd39;
	ld.global.f32 	%f567, [%rd40];
$L__BB1_30:
	setp.eq.s32 	%p38, %r11, 1;
	mov.u32 	%r187, _ZZ31steel_batched_gemm_array_kernelE2Bs;
	mad.lo.s32 	%r188, %r24, 260, %r187;
	shl.b32 	%r189, %r9, 2;
	and.b32  	%r190, %r189, 252;
	add.s32 	%r191, %r188, %r190;
	st.shared.f32 	[%r191], %f567;
	mov.u32 	%r267, %r18;
	@%p38 bra 	$L__BB1_34;
	and.b32  	%r192, %r18, 63;
	add.s32 	%r193, %r192, %r4;
	setp.ge.u32 	%p39, %r193, %r118;
	add.s32 	%r80, %r26, %r43;
	setp.ge.u32 	%p40, %r80, %r119;
	mov.f32 	%f568, 0f00000000;
	or.pred  	%p41, %p40, %p39;
	@%p41 bra 	$L__BB1_33;
	and.b32  	%r194, %r18, 63;
	add.s32 	%r195, %r194, %r4;
	mad.lo.s32 	%r196, %r80, %r118, %r195;
	mul.wide.u32 	%rd41, %r196, 4;
	add.s64 	%rd42, %rd2, %rd41;
	ld.global.f32 	%f568, [%rd42];
$L__BB1_33:
	add.s32 	%r267, %r18, %r8;
	mov.u32 	%r197, _ZZ31steel_batched_gemm_array_kernelE2Bs;
	mad.lo.s32 	%r198, %r26, 260, %r197;
	shl.b32 	%r199, %r18, 2;
	and.b32  	%r200, %r199, 252;
	add.s32 	%r201, %r198, %r200;
	st.shared.f32 	[%r201], %f568;
$L__BB1_34:
	@%p16 bra 	$L__BB1_44;
$L__BB1_35:
	shr.u32 	%r84, %r267, 6;
	and.b32  	%r85, %r267, 63;
	add.s32 	%r86, %r84, %r43;
	add.s32 	%r87, %r85, %r4;
	setp.ge.u32 	%p43, %r86, %r119;
	setp.ge.u32 	%p44, %r87, %r118;
	mov.f32 	%f569, 0f00000000;
	or.pred  	%p45, %p43, %p44;
	@%p45 bra 	$L__BB1_37;
	mad.lo.s32 	%r202, %r86, %r118, %r87;
	mul.wide.u32 	%rd43, %r202, 4;
	add.s64 	%rd44, %rd2, %rd43;
	ld.global.f32 	%f569, [%rd44];
$L__BB1_37:
	mov.u32 	%r203, _ZZ31steel_batched_gemm_array_kernelE2Bs;
	mad.lo.s32 	%r204, %r84, 260, %r203;
	shl.b32 	%r205, %r85, 2;
	add.s32 	%r206, %r204, %r205;
	st.shared.f32 	[%r206], %f569;
	add.s32 	%r88, %r267, %r8;
	shr.u32 	%r89, %r88, 6;
	and.b32  	%r90, %r88, 63;
	add.s32 	%r91, %r89, %r43;
	add.s32 	%r92, %r90, %r4;
	setp.ge.u32 	%p46, %r91, %r119;
	setp.ge.u32 	%p47, %r92, %r118;
	mov.f32 	%f570, 0f00000000;
	or.pred  	%p48, %p46, %p47;
	@%p48 bra 	$L__BB1_39;
	mad.lo.s32 	%r207, %r91, %r118, %r92;
	mul.wide.u32 	%rd45, %r207, 4;
	add.s64 	%rd46, %rd2, %rd45;
	ld.global.f32 	%f570, [%rd46];
$L__BB1_39:
	mov.u32 	%r208, _ZZ31steel_batched_gemm_array_kernelE2Bs;
	mad.lo.s32 	%r209, %r89, 260, %r208;
	shl.b32 	%r210, %r90, 2;
	add.s32 	%r211, %r209, %r210;
	st.shared.f32 	[%r211], %f570;
	add.s32 	%r93, %r88, %r8;
	shr.u32 	%r94, %r93, 6;
	and.b32  	%r95, %r93, 63;
	add.s32 	%r96, %r94, %r43;
	add.s32 	%r97, %r95, %r4;
	setp.ge.u32 	%p49, %r96, %r119;
	setp.ge.u32 	%p50, %r97, %r118;
	mov.f32 	%f571, 0f00000000;
	or.pred  	%p51, %p49, %p50;
	@%p51 bra 	$L__BB1_41;
	mad.lo.s32 	%r212, %r96, %r118, %r97;
	mul.wide.u32 	%rd47, %r212, 4;
	add.s64 	%rd48, %rd2, %rd47;
	ld.global.f32 	%f571, [%rd48];
$L__BB1_41:
	mov.u32 	%r213, _ZZ31steel_batched_gemm_array_kernelE2Bs;
	mad.lo.s32 	%r214, %r94, 260, %r213;
	shl.b32 	%r215, %r95, 2;
	add.s32 	%r216, %r214, %r215;
	st.shared.f32 	[%r216], %f571;
	add.s32 	%r98, %r93, %r8;
	shr.u32 	%r99, %r98, 6;
	and.b32  	%r100, %r98, 63;
	add.s32 	%r101, %r99, %r43;
	add.s32 	%r102, %r100, %r4;
	setp.ge.u32 	%p52, %r101, %r119;
	setp.ge.u32 	%p53, %r102, %r118;
	mov.f32 	%f572, 0f00000000;
	or.pred  	%p54, %p52, %p53;
	@%p54 bra 	$L__BB1_43;
	mad.lo.s32 	%r217, %r101, %r118, %r102;
	mul.wide.u32 	%rd49, %r217, 4;
	add.s64 	%rd50, %rd2, %rd49;
	ld.global.f32 	%f572, [%rd50];
$L__BB1_43:
	mov.u32 	%r218, _ZZ31steel_batched_gemm_array_kernelE2Bs;
	mad.lo.s32 	%r219, %r99, 260, %r218;
	shl.b32 	%r220, %r100, 2;
	add.s32 	%r221, %r219, %r220;
	st.shared.f32 	[%r221], %f572;
	add.s32 	%r267, %r98, %r8;
	setp.lt.u32 	%p55, %r267, 1024;
	@%p55 bra 	$L__BB1_35;
$L__BB1_44:
	bar.sync 	0;
	mov.u32 	%r222, _ZZ31steel_batched_gemm_array_kernelE2As;
	mad.lo.s32 	%r223, %r5, 68, %r222;
	ld.shared.f32 	%f95, [%r223];
	shl.b32 	%r224, %r6, 2;
	mov.u32 	%r225, _ZZ31steel_batched_gemm_array_kernelE2Bs;
	add.s32 	%r226, %r225, %r224;
	ld.shared.f32 	%f96, [%r226];
	ld.shared.f32 	%f97, [%r223+68];
	ld.shared.f32 	%f98, [%r226+4];
	ld.shared.f32 	%f99, [%r223+136];
	ld.shared.f32 	%f100, [%r226+8];
	ld.shared.f32 	%f101, [%r223+204];
	ld.shared.f32 	%f102, [%r226+12];
	fma.rn.f32 	%f103, %f95, %f96, %f550;
	fma.rn.f32 	%f104, %f95, %f98, %f549;
	fma.rn.f32 	%f105, %f95, %f100, %f548;
	fma.rn.f32 	%f106, %f95, %f102, %f547;
	fma.rn.f32 	%f107, %f97, %f96, %f546;
	fma.rn.f32 	%f108, %f97, %f98, %f545;
	fma.rn.f32 	%f109, %f97, %f100, %f544;
	fma.rn.f32 	%f110, %f97, %f102, %f543;
	fma.rn.f32 	%f111, %f99, %f96, %f551;
	fma.rn.f32 	%f112, %f99, %f98, %f552;
	fma.rn.f32 	%f113, %f99, %f100, %f553;
	fma.rn.f32 	%f114, %f99, %f102, %f554;
	fma.rn.f32 	%f115, %f101, %f96, %f555;
	fma.rn.f32 	%f116, %f101, %f98, %f556;
	fma.rn.f32 	%f117, %f101, %f100, %f557;
	fma.rn.f32 	%f118, %f101, %f102, %f558;
	ld.shared.f32 	%f119, [%r223+4];
	ld.shared.f32 	%f120, [%r226+260];
	ld.shared.f32 	%f121, [%r223+72];
	ld.shared.f32 	%f122, [%r226+264];
	ld.shared.f32 	%f123, [%r223+140];
	ld.shared.f32 	%f124, [%r226+268];
	ld.shared.f32 	%f125, [%r223+208];
	ld.shared.f32 	%f126, [%r226+272];
	fma.rn.f32 	%f127, %f119, %f120, %f103;
	fma.rn.f32 	%f128, %f119, %f122, %f104;
	fma.rn.f32 	%f129, %f119, %f124, %f105;
	fma.rn.f32 	%f130, %f119, %f126, %f106;
	fma.rn.f32 	%f131, %f121, %f120, %f107;
	fma.rn.f32 	%f132, %f121, %f122, %f108;
	fma.rn.f32 	%f133, %f121, %f124, %f109;
	fma.rn.f32 	%f134, %f121, %f126, %f110;
	fma.rn.f32 	%f135, %f123, %f120, %f111;
	fma.rn.f32 	%f136, %f123, %f122, %f112;
	fma.rn.f32 	%f137, %f123, %f124, %f113;
	fma.rn.f32 	%f138, %f123, %f126, %f114;
	fma.rn.f32 	%f139, %f125, %f120, %f115;
	fma.rn.f32 	%f140, %f125, %f122, %f116;
	fma.rn.f32 	%f141, %f125, %f124, %f117;
	fma.rn.f32 	%f142, %f125, %f126, %f118;
	ld.shared.f32 	%f143, [%r223+8];
	ld.shared.f32 	%f144, [%r226+520];
	ld.shared.f32 	%f145, [%r223+76];
	ld.shared.f32 	%f146, [%r226+524];
	ld.shared.f32 	%f147, [%r223+144];
	ld.shared.f32 	%f148, [%r226+528];
	ld.shared.f32 	%f149, [%r223+212];
	ld.shared.f32 	%f150, [%r226+532];
	fma.rn.f32 	%f151, %f143, %f144, %f127;
	fma.rn.f32 	%f152, %f143, %f146, %f128;
	fma.rn.f32 	%f153, %f143, %f148, %f129;
	fma.rn.f32 	%f154, %f143, %f150, %f130;
	fma.rn.f32 	%f155, %f145, %f144, %f131;
	fma.rn.f32 	%f156, %f145, %f146, %f132;
	fma.rn.f32 	%f157, %f145, %f148, %f133;
	fma.rn.f32 	%f158, %f145, %f150, %f134;
	fma.rn.f32 	%f159, %f147, %f144, %f135;
	fma.rn.f32 	%f160, %f147, %f146, %f136;
	fma.rn.f32 	%f161, %f147, %f148, %f137;
	fma.rn.f32 	%f162, %f147, %f150, %f138;
	fma.rn.f32 	%f163, %f149, %f144, %f139;
	fma.rn.f32 	%f164, %f149, %f146, %f140;
	fma.rn.f32 	%f165, %f149, %f148, %f141;
	fma.rn.f32 	%f166, %f149, %f150, %f142;
	ld.shared.f32 	%f167, [%r223+12];
	ld.shared.f32 	%f168, [%r226+780];
	ld.shared.f32 	%f169, [%r223+80];
	ld.shared.f32 	%f170, [%r226+784];
	ld.shared.f32 	%f171, [%r223+148];
	ld.shared.f32 	%f172, [%r226+788];
	ld.shared.f32 	%f173, [%r223+216];
	ld.shared.f32 	%f174, [%r226+792];
	fma.rn.f32 	%f175, %f167, %f168, %f151;
	fma.rn.f32 	%f176, %f167, %f170, %f152;
	fma.rn.f32 	%f177, %f167, %f172, %f153;
	fma.rn.f32 	%f178, %f167, %f174, %f154;
	fma.rn.f32 	%f179, %f169, %f168, %f155;
	fma.rn.f32 	%f180, %f169, %f170, %f156;
	fma.rn.f32 	%f181, %f169, %f172, %f157;
	fma.rn.f32 	%f182, %f169, %f174, %f158;
	fma.rn.f32 	%f183, %f171, %f168, %f159;
	fma.rn.f32 	%f184, %f171, %f170, %f160;
	fma.rn.f32 	%f185, %f171, %f172, %f161;
	fma.rn.f32 	%f186, %f171, %f174, %f162;
	fma.rn.f32 	%f187, %f173, %f168, %f163;
	fma.rn.f32 	%f188, %f173, %f170, %f164;
	fma.rn.f32 	%f189, %f173, %f172, %f165;
	fma.rn.f32 	%f190, %f173, %f174, %f166;
	ld.shared.f32 	%f191, [%r223+16];
	ld.shared.f32 	%f192, [%r226+1040];
	ld.shared.f32 	%f193, [%r223+84];
	ld.shared.f32 	%f194, [%r226+1044];
	ld.shared.f32 	%f195, [%r223+152];
	ld.shared.f32 	%f196, [%r226+1048];
	ld.shared.f32 	%f197, [%r223+220];
	ld.shared.f32 	%f198, [%r226+1052];
	fma.rn.f32 	%f199, %f191, %f192, %f175;
	fma.rn.f32 	%f200, %f191, %f194, %f176;
	fma.rn.f32 	%f201, %f191, %f196, %f177;
	fma.rn.f32 	%f202, %f191, %f198, %f178;
	fma.rn.f32 	%f203, %f193, %f192, %f179;
	fma.rn.f32 	%f204, %f193, %f194, %f180;
	fma.rn.f32 	%f205, %f193, %f196, %f181;
	fma.rn.f32 	%f206, %f193, %f198, %f182;
	fma.rn.f32 	%f207, %f195, %f192, %f183;
	fma.rn.f32 	%f208, %f195, %f194, %f184;
	fma.rn.f32 	%f209, %f195, %f196, %f185;
	fma.rn.f32 	%f210, %f195, %f198, %f186;
	fma.rn.f32 	%f211, %f197, %f192, %f187;
	fma.rn.f32 	%f212, %f197, %f194, %f188;
	fma.rn.f32 	%f213, %f197, %f196, %f189;
	fma.rn.f32 	%f214, %f197, %f198, %f190;
	ld.shared.f32 	%f215, [%r223+20];
	ld.shared.f32 	%f216, [%r226+1300];
	ld.shared.f32 	%f217, [%r223+88];
	ld.shared.f32 	%f218, [%r226+1304];
	ld.shared.f32 	%f219, [%r223+156];
	ld.shared.f32 	%f220, [%r226+1308];
	ld.shared.f32 	%f221, [%r223+224];
	ld.shared.f32 	%f222, [%r226+1312];
	fma.rn.f32 	%f223, %f215, %f216, %f199;
	fma.rn.f32 	%f224, %f215, %f218, %f200;
	fma.rn.f32 	%f225, %f215, %f220, %f201;
	fma.rn.f32 	%f226, %f215, %f222, %f202;
	fma.rn.f32 	%f227, %f217, %f216, %f203;
	fma.rn.f32 	%f228, %f217, %f218, %f204;
	fma.rn.f32 	%f229, %f217, %f220, %f205;
	fma.rn.f32 	%f230, %f217, %f222, %f206;
	fma.rn.f32 	%f231, %f219, %f216, %f207;
	fma.rn.f32 	%f232, %f219, %f218, %f208;
	fma.rn.f32 	%f233, %f219, %f220, %f209;
	fma.rn.f32 	%f234, %f219, %f222, %f210;
	fma.rn.f32 	%f235, %f221, %f216, %f211;
	fma.rn.f32 	%f236, %f221, %f218, %f212;
	fma.rn.f32 	%f237, %f221, %f220, %f213;
	fma.rn.f32 	%f238, %f221, %f222, %f214;
	ld.shared.f32 	%f239, [%r223+24];
	ld.shared.f32 	%f240, [%r226+1560];
	ld.shared.f32 	%f241, [%r223+92];
	ld.shared.f32 	%f242, [%r226+1564];
	ld.shared.f32 	%f243, [%r223+160];
	ld.shared.f32 	%f244, [%r226+1568];
	ld.shared.f32 	%f245, [%r223+228];
	ld.shared.f32 	%f246, [%r226+1572];
	fma.rn.f32 	%f247, %f239, %f240, %f223;
	fma.rn.f32 	%f248, %f239, %f242, %f224;
	fma.rn.f32 	%f249, %f239, %f244, %f225;
	fma.rn.f32 	%f250, %f239, %f246, %f226;
	fma.rn.f32 	%f251, %f241, %f240, %f227;
	fma.rn.f32 	%f252, %f241, %f242, %f228;
	fma.rn.f32 	%f253, %f241, %f244, %f229;
	fma.rn.f32 	%f254, %f241, %f246, %f230;
	fma.rn.f32 	%f255, %f243, %f240, %f231;
	fma.rn.f32 	%f256, %f243, %f242, %f232;
	fma.rn.f32 	%f257, %f243, %f244, %f233;
	fma.rn.f32 	%f258, %f243, %f246, %f234;
	fma.rn.f32 	%f259, %f245, %f240, %f235;
	fma.rn.f32 	%f260, %f245, %f242, %f236;
	fma.rn.f32 	%f261, %f245, %f244, %f237;
	fma.rn.f32 	%f262, %f245, %f246, %f238;
	ld.shared.f32 	%f263, [%r223+28];
	ld.shared.f32 	%f264, [%r226+1820];
	ld.shared.f32 	%f265, [%r223+96];
	ld.shared.f32 	%f266, [%r226+1824];
	ld.shared.f32 	%f267, [%r223+164];
	ld.shared.f32 	%f268, [%r226+1828];
	ld.shared.f32 	%f269, [%r223+232];
	ld.shared.f32 	%f270, [%r226+1832];
	fma.rn.f32 	%f271, %f263, %f264, %f247;
	fma.rn.f32 	%f272, %f263, %f266, %f248;
	fma.rn.f32 	%f273, %f263, %f268, %f249;
	fma.rn.f32 	%f274, %f263, %f270, %f250;
	fma.rn.f32 	%f275, %f265, %f264, %f251;
	fma.rn.f32 	%f276, %f265, %f266, %f252;
	fma.rn.f32 	%f277, %f265, %f268, %f253;
	fma.rn.f32 	%f278, %f265, %f270, %f254;
	fma.rn.f32 	%f279, %f267, %f264, %f255;
	fma.rn.f32 	%f280, %f267, %f266, %f256;
	fma.rn.f32 	%f281, %f267, %f268, %f257;
	fma.rn.f32 	%f282, %f267, %f270, %f258;
	fma.rn.f32 	%f283, %f269, %f264, %f259;
	fma.rn.f32 	%f284, %f269, %f266, %f260;
	fma.rn.f32 	%f285, %f269, %f268, %f261;
	fma.rn.f32 	%f286, %f269, %f270, %f262;
	ld.shared.f32 	%f287, [%r223+32];
	ld.shared.f32 	%f288, [%r226+2080];
	ld.shared.f32 	%f289, [%r223+100];
	ld.shared.f32 	%f290, [%r226+2084];
	ld.shared.f32 	%f291, [%r223+168];
	ld.shared.f32 	%f292, [%r226+2088];
	ld.shared.f32 	%f293, [%r223+236];
	ld.shared.f32 	%f294, [%r226+2092];
	fma.rn.f32 	%f295, %f287, %f288, %f271;
	fma.rn.f32 	%f296, %f287, %f290, %f272;
	fma.rn.f32 	%f297, %f287, %f292, %f273;
	fma.rn.f32 	%f298, %f287, %f294, %f274;
	fma.rn.f32 	%f299, %f289, %f288, %f275;
	fma.rn.f32 	%f300, %f289, %f290, %f276;
	fma.rn.f32 	%f301, %f289, %f292, %f277;
	fma.rn.f32 	%f302, %f289, %f294, %f278;
	fma.rn.f32 	%f303, %f291, %f288, %f279;
	fma.rn.f32 	%f304, %f291, %f290, %f280;
	fma.rn.f32 	%f305, %f291, %f292, %f281;
	fma.rn.f32 	%f306, %f291, %f294, %f282;
	fma.rn.f32 	%f307, %f293, %f288, %f283;
	fma.rn.f32 	%f308, %f293, %f290, %f284;
	fma.rn.f32 	%f309, %f293, %f292, %f285;
	fma.rn.f32 	%f310, %f293, %f294, %f286;
	ld.shared.f32 	%f311, [%r223+36];
	ld.shared.f32 	%f312, [%r226+2340];
	ld.shared.f32 	%f313, [%r223+104];
	ld.shared.f32 	%f314, [%r226+2344];
	ld.shared.f32 	%f315, [%r223+172];
	ld.shared.f32 	%f316, [%r226+2348];
	ld.shared.f32 	%f317, [%r223+240];
	ld.shared.f32 	%f318, [%r226+2352];
	fma.rn.f32 	%f319, %f311, %f312, %f295;
	fma.rn.f32 	%f320, %f311, %f314, %f296;
	fma.rn.f32 	%f321, %f311, %f316, %f297;
	fma.rn.f32 	%f322, %f311, %f318, %f298;
	fma.rn.f32 	%f323, %f313, %f312, %f299;
	fma.rn.f32 	%f324, %f313, %f314, %f300;
	fma.rn.f32 	%f325, %f313, %f316, %f301;
	fma.rn.f32 	%f326, %f313, %f318, %f302;
	fma.rn.f32 	%f327, %f315, %f312, %f303;
	fma.rn.f32 	%f328, %f315, %f314, %f304;
	fma.rn.f32 	%f329, %f315, %f316, %f305;
	fma.rn.f32 	%f330, %f315, %f318, %f306;
	fma.rn.f32 	%f331, %f317, %f312, %f307;
	fma.rn.f32 	%f332, %f317, %f314, %f308;
	fma.rn.f32 	%f333, %f317, %f316, %f309;
	fma.rn.f32 	%f334, %f317, %f318, %f310;
	ld.shared.f32 	%f335, [%r223+40];
	ld.shared.f32 	%f336, [%r226+2600];
	ld.shared.f32 	%f337, [%r223+108];
	ld.shared.f32 	%f338, [%r226+2604];
	ld.shared.f32 	%f339, [%r223+176];
	ld.shared.f32 	%f340, [%r226+2608];
	ld.shared.f32 	%f341, [%r223+244];
	ld.shared.f32 	%f342, [%r226+2612];
	fma.rn.f32 	%f343, %f335, %f336, %f319;
	fma.rn.f32 	%f344, %f335, %f338, %f320;
	fma.rn.f32 	%f345, %f335, %f340, %f321;
	fma.rn.f32 	%f346, %f335, %f342, %f322;
	fma.rn.f32 	%f347, %f337, %f336, %f323;
	fma.rn.f32 	%f348, %f337, %f338, %f324;
	fma.rn.f32 	%f349, %f337, %f340, %f325;
	fma.rn.f32 	%f350, %f337, %f342, %f326;
	fma.rn.f32 	%f351, %f339, %f336, %f327;
	fma.rn.f32 	%f352, %f339, %f338, %f328;
	fma.rn.f32 	%f353, %f339, %f340, %f329;
	fma.rn.f32 	%f354, %f339, %f342, %f330;
	fma.rn.f32 	%f355, %f341, %f336, %f331;
	fma.rn.f32 	%f356, %f341, %f338, %f332;
	fma.rn.f32 	%f357, %f341, %f340, %f333;
	fma.rn.f32 	%f358, %f341, %f342, %f334;
	ld.shared.f32 	%f359, [%r223+44];
	ld.shared.f32 	%f360, [%r226+2860];
	ld.shared.f32 	%f361, [%r223+112];
	ld.shared.f32 	%f362, [%r226+2864];
	ld.shared.f32 	%f363, [%r223+180];
	ld.shared.f32 	%f364, [%r226+2868];
	ld.shared.f32 	%f365, [%r223+248];
	ld.shared.f32 	%f366, [%r226+2872];
	fma.rn.f32 	%f367, %f359, %f360, %f343;
	fma.rn.f32 	%f368, %f359, %f362, %f344;
	fma.rn.f32 	%f369, %f359, %f364, %f345;
	fma.rn.f32 	%f370, %f359, %f366, %f346;
	fma.rn.f32 	%f371, %f361, %f360, %f347;
	fma.rn.f32 	%f372, %f361, %f362, %f348;
	fma.rn.f32 	%f373, %f361, %f364, %f349;
	fma.rn.f32 	%f374, %f361, %f366, %f350;
	fma.rn.f32 	%f375, %f363, %f360, %f351;
	fma.rn.f32 	%f376, %f363, %f362, %f352;
	fma.rn.f32 	%f377, %f363, %f364, %f353;
	fma.rn.f32 	%f378, %f363, %f366, %f354;
	fma.rn.f32 	%f379, %f365, %f360, %f355;
	fma.rn.f32 	%f380, %f365, %f362, %f356;
	fma.rn.f32 	%f381, %f365, %f364, %f357;
	fma.rn.f32 	%f382, %f365, %f366, %f358;
	ld.shared.f32 	%f383, [%r223+48];
	ld.shared.f32 	%f384, [%r226+3120];
	ld.shared.f32 	%f385, [%r223+116];
	ld.shared.f32 	%f386, [%r226+3124];
	ld.shared.f32 	%f387, [%r223+184];
	ld.shared.f32 	%f388, [%r226+3128];
	ld.shared.f32 	%f389, [%r223+252];
	ld.shared.f32 	%f390, [%r226+3132];
	fma.rn.f32 	%f391, %f383, %f384, %f367;
	fma.rn.f32 	%f392, %f383, %f386, %f368;
	fma.rn.f32 	%f393, %f383, %f388, %f369;
	fma.rn.f32 	%f394, %f383, %f390, %f370;
	fma.rn.f32 	%f395, %f385, %f384, %f371;
	fma.rn.f32 	%f396, %f385, %f386, %f372;
	fma.rn.f32 	%f397, %f385, %f388, %f373;
	fma.rn.f32 	%f398, %f385, %f390, %f374;
	fma.rn.f32 	%f399, %f387, %f384, %f375;
	fma.rn.f32 	%f400, %f387, %f386, %f376;
	fma.rn.f32 	%f401, %f387, %f388, %f377;
	fma.rn.f32 	%f402, %f387, %f390, %f378;
	fma.rn.f32 	%f403, %f389, %f384, %f379;
	fma.rn.f32 	%f404, %f389, %f386, %f380;
	fma.rn.f32 	%f405, %f389, %f388, %f381;
	fma.rn.f32 	%f406, %f389, %f390, %f382;
	ld.shared.f32 	%f407, [%r223+52];
	ld.shared.f32 	%f408, [%r226+3380];
	ld.shared.f32 	%f409, [%r223+120];
	ld.shared.f32 	%f410, [%r226+3384];
	ld.shared.f32 	%f411, [%r223+188];
	ld.shared.f32 	%f412, [%r226+3388];
	ld.shared.f32 	%f413, [%r223+256];
	ld.shared.f32 	%f414, [%r226+3392];
	fma.rn.f32 	%f415, %f407, %f408, %f391;
	fma.rn.f32 	%f416, %f407, %f410, %f392;
	fma.rn.f32 	%f417, %f407, %f412, %f393;
	fma.rn.f32 	%f418, %f407, %f414, %f394;
	fma.rn.f32 	%f419, %f409, %f408, %f395;
	fma.rn.f32 	%f420, %f409, %f410, %f396;
	fma.rn.f32 	%f421, %f409, %f412, %f397;
	fma.rn.f32 	%f422, %f409, %f414, %f398;
	fma.rn.f32 	%f423, %f411, %f408, %f399;
	fma.rn.f32 	%f424, %f411, %f410, %f400;
	fma.rn.f32 	%f425, %f411, %f412, %f401;
	fma.rn.f32 	%f426, %f411, %f414, %f402;
	fma.rn.f32 	%f427, %f413, %f408, %f403;
	fma.rn.f32 	%f428, %f413, %f410, %f404;
	fma.rn.f32 	%f429, %f413, %f412, %f405;
	fma.rn.f32 	%f430, %f413, %f414, %f406;
	ld.shared.f32 	%f431, [%r223+56];
	ld.shared.f32 	%f432, [%r226+3640];
	ld.shared.f32 	%f433, [%r223+124];
	ld.shared.f32 	%f434, [%r226+3644];
	ld.shared.f32 	%f435, [%r223+192];
	ld.shared.f32 	%f436, [%r226+3648];
	ld.shared.f32 	%f437, [%r223+260];
	ld.shared.f32 	%f438, [%r226+3652];
	fma.rn.f32 	%f439, %f431, %f432, %f415;
	fma.rn.f32 	%f440, %f431, %f434, %f416;
	fma.rn.f32 	%f441, %f431, %f436, %f417;
	fma.rn.f32 	%f442, %f431, %f438, %f418;
	fma.rn.f32 	%f443, %f433, %f432, %f419;
	fma.rn.f32 	%f444, %f433, %f434, %f420;
	fma.rn.f32 	%f445, %f433, %f436, %f421;
	fma.rn.f32 	%f446, %f433, %f438, %f422;
	fma.rn.f32 	%f447, %f435, %f432, %f423;
	fma.rn.f32 	%f448, %f435, %f434, %f424;
	fma.rn.f32 	%f449, %f435, %f436, %f425;
	fma.rn.f32 	%f450, %f435, %f438, %f426;
	fma.rn.f32 	%f451, %f437, %f432, %f427;
	fma.rn.f32 	%f452, %f437, %f434, %f428;
	fma.rn.f32 	%f453, %f437, %f436, %f429;
	fma.rn.f32 	%f454, %f437, %f438, %f430;
	ld.shared.f32 	%f455, [%r223+60];
	ld.shared.f32 	%f456, [%r226+3900];
	ld.shared.f32 	%f457, [%r223+128];
	ld.shared.f32 	%f458, [%r226+3904];
	ld.shared.f32 	%f459, [%r223+196];
	ld.shared.f32 	%f460, [%r226+3908];
	ld.shared.f32 	%f461, [%r223+264];
	ld.shared.f32 	%f462, [%r226+3912];
	fma.rn.f32 	%f550, %f455, %f456, %f439;
	fma.rn.f32 	%f549, %f455, %f458, %f440;
	fma.rn.f32 	%f548, %f455, %f460, %f441;
	fma.rn.f32 	%f547, %f455, %f462, %f442;
	fma.rn.f32 	%f546, %f457, %f456, %f443;
	fma.rn.f32 	%f545, %f457, %f458, %f444;
	fma.rn.f32 	%f544, %f457, %f460, %f445;
	fma.rn.f32 	%f543, %f457, %f462, %f446;
	fma.rn.f32 	%f551, %f459, %f456, %f447;
	fma.rn.f32 	%f552, %f459, %f458, %f448;
	fma.rn.f32 	%f553, %f459, %f460, %f449;
	fma.rn.f32 	%f554, %f459, %f462, %f450;
	fma.rn.f32 	%f555, %f461, %f456, %f451;
	fma.rn.f32 	%f556, %f461, %f458, %f452;
	fma.rn.f32 	%f557, %f461, %f460, %f453;
	fma.rn.f32 	%f558, %f461, %f462, %f454;
	bar.sync 	0;
	add.s32 	%r261, %r261, 1;
	setp.eq.s32 	%p56, %r261, %r27;
	@%p56 bra 	$L__BB1_45;
	bra.uni 	$L__BB1_3;
$L__BB1_45:
	add.s32 	%r28, %r5, %r3;
	add.s32 	%r29, %r6, %r4;
	setp.eq.f32 	%p57, %f78, 0f00000000;
	@%p57 bra 	$L__BB1_82;
	setp.lt.u32 	%p78, %r28, %r117;
	@%p78 bra 	$L__BB1_74;
$L__BB1_47:
	add.s32 	%r30, %r28, 1;
	setp.ge.u32 	%p83, %r30, %r117;
	@%p83 bra 	$L__BB1_56;
	mul.lo.s32 	%r31, %r30, %r118;
	setp.ge.u32 	%p84, %r29, %r118;
	@%p84 bra 	$L__BB1_50;
	add.s32 	%r248, %r29, %r31;
	mul.wide.u32 	%rd71, %r248, 4;
	add.s64 	%rd72, %rd3, %rd71;
	ld.global.f32 	%f491, [%rd72];
	mul.f32 	%f492, %f78, %f491;
	fma.rn.f32 	%f493, %f77, %f546, %f492;
	st.global.f32 	[%rd72], %f493;
$L__BB1_50:
	add.s32 	%r32, %r29, 1;
	setp.ge.u32 	%p85, %r32, %r118;
	@%p85 bra 	$L__BB1_52;
	add.s32 	%r249, %r32, %r31;
	mul.wide.u32 	%rd73, %r249, 4;
	add.s64 	%rd74, %rd3, %rd73;
	ld.global.f32 	%f494, [%rd74];
	mul.f32 	%f495, %f78, %f494;
	fma.rn.f32 	%f496, %f77, %f545, %f495;
	st.global.f32 	[%rd74], %f496;
$L__BB1_52:
	add.s32 	%r33, %r29, 2;
	setp.ge.u32 	%p86, %r33, %r118;
	@%p86 bra 	$L__BB1_54;
	add.s32 	%r250, %r33, %r31;
	mul.wide.u32 	%rd75, %r250, 4;
	add.s64 	%rd76, %rd3, %rd75;
	ld.global.f32 	%f497, [%rd76];
	mul.f32 	%f498, %f78, %f497;
	fma.rn.f32 	%f499, %f77, %f544, %f498;
	st.global.f32 	[%rd76], %f499;
$L__BB1_54:
	add.s32 	%r34, %r29, 3;
	setp.ge.u32 	%p87, %r34, %r118;
	@%p87 bra 	$L__BB1_56;
	add.s32 	%r251, %r34, %r31;
	mul.wide.u32 	%rd77, %r251, 4;
	add.s64 	%rd78, %rd3, %rd77;
	ld.global.f32 	%f500, [%rd78];
	mul.f32 	%f501, %f78, %f500;
	fma.rn.f32 	%f502, %f77, %f543, %f501;
	st.global.f32 	[%rd78], %f502;
$L__BB1_56:
	add.s32 	%r35, %r28, 2;
	setp.ge.u32 	%p88, %r35, %r117;
	@%p88 bra 	$L__BB1_65;
	mul.lo.s32 	%r36, %r35, %r118;
	setp.ge.u32 	%p89, %r29, %r118;
	add.s32 	%r252, %r29, %r36;
	mul.wide.u32 	%rd79, %r252, 4;
	add.s64 	%rd4, %rd3, %rd79;
	@%p89 bra 	$L__BB1_59;
	ld.global.f32 	%f503, [%rd4];
	mul.f32 	%f504, %f78, %f503;
	fma.rn.f32 	%f505, %f77, %f551, %f504;
	st.global.f32 	[%rd4], %f505;
$L__BB1_59:
	add.s32 	%r253, %r29, 1;
	setp.ge.u32 	%p90, %r253, %r118;
	@%p90 bra 	$L__BB1_61;
	ld.global.f32 	%f506, [%rd4+4];
	mul.f32 	%f507, %f78, %f506;
	fma.rn.f32 	%f508, %f77, %f552, %f507;
	st.global.f32 	[%rd4+4], %f508;
$L__BB1_61:
	add.s32 	%r254, %r29, 2;
	setp.ge.u32 	%p91, %r254, %r118;
	add.s32 	%r255, %r254, %r36;
	mul.wide.u32 	%rd80, %r255, 4;
	add.s64 	%rd5, %rd3, %rd80;
	@%p91 bra 	$L__BB1_63;
	ld.global.f32 	%f509, [%rd5];
	mul.f32 	%f510, %f78, %f509;
	fma.rn.f32 	%f511, %f77, %f553, %f510;
	st.global.f32 	[%rd5], %f511;
$L__BB1_63:
	add.s32 	%r256, %r29, 3;
	setp.ge.u32 	%p92, %r256, %r118;
	@%p92 bra 	$L__BB1_65;
	ld.global.f32 	%f512, [%rd5+4];
	mul.f32 	%f513, %f78, %f512;
	fma.rn.f32 	%f514, %f77, %f554, %f513;
	st.global.f32 	[%rd5+4], %f514;
$L__BB1_65:
	add.s32 	%r37, %r28, 3;
	setp.ge.u32 	%p93, %r37, %r117;
	@%p93 bra 	$L__BB1_118;
	mul.lo.s32 	%r38, %r37, %r118;
	setp.ge.u32 	%p94, %r29, %r118;
	@%p94 bra 	$L__BB1_68;
	add.s32 	%r257, %r29, %r38;
	mul.wide.u32 	%rd81, %r257, 4;
	add.s64 	%rd82, %rd3, %rd81;
	ld.global.f32 	%f515, [%rd82];
	mul.f32 	%f516, %f78, %f515;
	fma.rn.f32 	%f517, %f77, %f555, %f516;
	st.global.f32 	[%rd82], %f517;
$L__BB1_68:
	add.s32 	%r39, %r29, 1;
	setp.ge.u32 	%p95, %r39, %r118;
	@%p95 bra 	$L__BB1_70;
	add.s32 	%r258, %r39, %r38;
	mul.wide.u32 	%rd83, %r258, 4;
	add.s64 	%rd84, %rd3, %rd83;
	ld.global.f32 	%f518, [%rd84];
	mul.f32 	%f519, %f78, %f518;
	fma.rn.f32 	%f520, %f77, %f556, %f519;
	st.global.f32 	[%rd84], %f520;
$L__BB1_70:
	add.s32 	%r40, %r29, 2;
	setp.ge.u32 	%p96, %r40, %r118;
	@%p96 bra 	$L__BB1_72;
	add.s32 	%r259, %r40, %r38;
	mul.wide.u32 	%rd85, %r259, 4;
	add.s64 	%rd86, %rd3, %rd85;
	ld.global.f32 	%f521, [%rd86];
	mul.f32 	%f522, %f78, %f521;
	fma.rn.f32 	%f523, %f77, %f557, %f522;
	st.global.f32 	[%rd86], %f523;
$L__BB1_72:
	add.s32 	%r41, %r29, 3;
	setp.ge.u32 	%p97, %r41, %r118;
	@%p97 bra 	$L__BB1_118;
	add.s32 	%r260, %r41, %r38;
	mul.wide.u32 	%rd87, %r260, 4;
	add.s64 	%rd88, %rd3, %rd87;
	ld.global.f32 	%f524, [%rd88];
	mul.f32 	%f525, %f78, %f524;
	fma.rn.f32 	%f526, %f77, %f558, %f525;
	st.global.f32 	[%rd88], %f526;
	bra.uni 	$L__BB1_118;
$L__BB1_74:
	setp.ge.u32 	%p79, %r29, %r118;
	mad.lo.s32 	%r244, %r28, %r118, %r29;
	mul.wide.u32 	%rd70, %r244, 4;
	add.s64 	%rd6, %rd3, %rd70;
	@%p79 bra 	$L__BB1_76;
	ld.global.f32 	%f479, [%rd6];
	mul.f32 	%f480, %f78, %f479;
	fma.rn.f32 	%f481, %f77, %f550, %f480;
	st.global.f32 	[%rd6], %f481;
$L__BB1_76:
	add.s32 	%r245, %r29, 1;
	setp.ge.u32 	%p80, %r245, %r118;
	@%p80 bra 	$L__BB1_78;
	ld.global.f32 	%f482, [%rd6+4];
	mul.f32 	%f483, %f78, %f482;
	fma.rn.f32 	%f484, %f77, %f549, %f483;
	st.global.f32 	[%rd6+4], %f484;
$L__BB1_78:
	add.s32 	%r246, %r29, 2;
	setp.ge.u32 	%p81, %r246, %r118;
	@%p81 bra 	$L__BB1_80;
	ld.global.f32 	%f485, [%rd6+8];
	mul.f32 	%f486, %f78, %f485;
	fma.rn.f32 	%f487, %f77, %f548, %f486;
	st.global.f32 	[%rd6+8], %f487;
$L__BB1_80:
	add.s32 	%r247, %r29, 3;
	setp.ge.u32 	%p82, %r247, %r118;
	@%p82 bra 	$L__BB1_47;
	ld.global.f32 	%f488, [%rd6+12];
	mul.f32 	%f489, %f78, %f488;
	fma.rn.f32 	%f490, %f77, %f547, %f489;
	st.global.f32 	[%rd6+12], %f490;
	bra.uni 	$L__BB1_47;
$L__BB1_82:
	setp.ge.u32 	%p58, %r28, %r117;
	@%p58 bra 	$L__BB1_91;
	setp.ge.u32 	%p59, %r29, %r118;
	mad.lo.s32 	%r227, %r28, %r118, %r29;
	mul.wide.u32 	%rd51, %r227, 4;
	add.s64 	%rd7, %rd3, %rd51;
	@%p59 bra 	$L__BB1_85;
	mul.f32 	%f463, %f77, %f550;
	st.global.f32 	[%rd7], %f463;
$L__BB1_85:
	add.s32 	%r228, %r29, 1;
	setp.ge.u32 	%p60, %r228, %r118;
	@%p60 bra 	$L__BB1_87;
	mul.f32 	%f464, %f77, %f549;
	st.global.f32 	[%rd7+4], %f464;
$L__BB1_87:
	add.s32 	%r229, %r29, 2;
	setp.ge.u32 	%p61, %r229, %r118;
	@%p61 bra 	$L__BB1_89;
	mul.f32 	%f465, %f77, %f548;
	st.global.f32 	[%rd7+8], %f465;
$L__BB1_89:
	add.s32 	%r230, %r29, 3;
	setp.ge.u32 	%p62, %r230, %r118;
	@%p62 bra 	$L__BB1_91;
	mul.f32 	%f466, %f77, %f547;
	st.global.f32 	[%rd7+12], %f466;
$L__BB1_91:
	add.s32 	%r105, %r28, 1;
	setp.ge.u32 	%p63, %r105, %r117;
	@%p63 bra 	$L__BB1_100;
	mul.lo.s32 	%r106, %r105, %r118;
	setp.ge.u32 	%p64, %r29, %r118;
	@%p64 bra 	$L__BB1_94;
	mul.f32 	%f467, %f77, %f546;
	add.s32 	%r231, %r29, %r106;
	mul.wide.u32 	%rd52, %r231, 4;
	add.s64 	%rd53, %rd3, %rd52;
	st.global.f32 	[%rd53], %f467;
$L__BB1_94:
	add.s32 	%r107, %r29, 1;
	setp.ge.u32 	%p65, %r107, %r118;
	@%p65 bra 	$L__BB1_96;
	mul.f32 	%f468, %f77, %f545;
	add.s32 	%r232, %r107, %r106;
	mul.wide.u32 	%rd54, %r232, 4;
	add.s64 	%rd55, %rd3, %rd54;
	st.global.f32 	[%rd55], %f468;
$L__BB1_96:
	add.s32 	%r108, %r29, 2;
	setp.ge.u32 	%p66, %r108, %r118;
	@%p66 bra 	$L__BB1_98;
	mul.f32 	%f469, %f77, %f544;
	add.s32 	%r233, %r108, %r106;
	mul.wide.u32 	%rd56, %r233, 4;
	add.s64 	%rd57, %rd3, %rd56;
	st.global.f32 	[%rd57], %f469;
$L__BB1_98:
	add.s32 	%r109, %r29, 3;
	setp.ge.u32 	%p67, %r109, %r118;
	@%p67 bra 	$L__BB1_100;
	mul.f32 	%f470, %f77, %f543;
	add.s32 	%r234, %r109, %r106;
	mul.wide.u32 	%rd58, %r234, 4;
	add.s64 	%rd59, %rd3, %rd58;
	st.global.f32 	[%rd59], %f470;
$L__BB1_100:
	add.s32 	%r110, %r28, 2;
	setp.ge.u32 	%p68, %r110, %r117;
	@%p68 bra 	$L__BB1_109;
	mul.lo.s32 	%r111, %r110, %r118;
	setp.ge.u32 	%p69, %r29, %r118;
	add.s32 	%r235, %r29, %r111;
	mul.wide.u32 	%rd60, %r235, 4;
	add.s64 	%rd8, %rd3, %rd60;
	@%p69 bra 	$L__BB1_103;
	mul.f32 	%f471, %f77, %f551;
	st.global.f32 	[%rd8], %f471;
$L__BB1_103:
	add.s32 	%r236, %r29, 1;
	setp.ge.u32 	%p70, %r236, %r118;
	@%p70 bra 	$L__BB1_105;
	mul.f32 	%f472, %f77, %f552;
	st.global.f32 	[%rd8+4], %f472;
$L__BB1_105:
	add.s32 	%r237, %r29, 2;
	setp.ge.u32 	%p71, %r237, %r118;
	add.s32 	%r238, %r237, %r111;
	mul.wide.u32 	%rd61, %r238, 4;
	add.s64 	%rd9, %rd3, %rd61;
	@%p71 bra 	$L__BB1_107;
	mul.f32 	%f473, %f77, %f553;
	st.global.f32 	[%rd9], %f473;
$L__BB1_107:
	add.s32 	%r239, %r29, 3;
	setp.ge.u32 	%p72, %r239, %r118;
	@%p72 bra 	$L__BB1_109;
	mul.f32 	%f474, %f77, %f554;
	st.global.f32 	[%rd9+4], %f474;
$L__BB1_109:
	add.s32 	%r112, %r28, 3;
	setp.ge.u32 	%p73, %r112, %r117;
	@%p73 bra 	$L__BB1_118;
	mul.lo.s32 	%r113, %r112, %r118;
	setp.ge.u32 	%p74, %r29, %r118;
	@%p74 bra 	$L__BB1_112;
	mul.f32 	%f475, %f77, %f555;
	add.s32 	%r240, %r29, %r113;
	mul.wide.u32 	%rd62, %r240, 4;
	add.s64 	%rd63, %rd3, %rd62;
	st.global.f32 	[%rd63], %f475;
$L__BB1_112:
	add.s32 	%r114, %r29, 1;
	setp.ge.u32 	%p75, %r114, %r118;
	@%p75 bra 	$L__BB1_114;
	mul.f32 	%f476, %f77, %f556;
	add.s32 	%r241, %r114, %r113;
	mul.wide.u32 	%rd64, %r241, 4;
	add.s64 	%rd65, %rd3, %rd64;
	st.global.f32 	[%rd65], %f476;
$L__BB1_114:
	add.s32 	%r115, %r29, 2;
	setp.ge.u32 	%p76, %r115, %r118;
	@%p76 bra 	$L__BB1_116;
	mul.f32 	%f477, %f77, %f557;
	add.s32 	%r242, %r115, %r113;
	mul.wide.u32 	%rd66, %r242, 4;
	add.s64 	%rd67, %rd3, %rd66;
	st.global.f32 	[%rd67], %f477;
$L__BB1_116:
	add.s32 	%r116, %r29, 3;
	setp.ge.u32 	%p77, %r116, %r118;
	@%p77 bra 	$L__BB1_118;
	mul.f32 	%f478, %f77, %f558;
	add.s32 	%r243, %r116, %r113;
	mul.wide.u32 	%rd68, %r243, 4;
	add.s64 	%rd69, %rd3, %rd68;
	st.global.f32 	[%rd69], %f478;
$L__BB1_118:
	ret;

}
	// .globl	steel_batched_gemm_variable_kernel
.visible .entry steel_batched_gemm_variable_kernel(
	.param .u64 .ptr .align 1 steel_batched_gemm_variable_kernel_param_0,
	.param .u64 .ptr .align 1 steel_batched_gemm_variable_kernel_param_1,
	.param .u64 .ptr .align 1 steel_batched_gemm_variable_kernel_param_2,
	.param .u64 .ptr .align 1 steel_batched_gemm_variable_kernel_param_3,
	.param .u64 .ptr .align 1 steel_batched_gemm_variable_kernel_param_4,
	.param .u64 .ptr .align 1 steel_batched_gemm_variable_kernel_param_5,
	.param .u64 .ptr .align 1 steel_batched_gemm_variable_kernel_param_6,
	.param .u64 .ptr .align 1 steel_batched_gemm_variable_kernel_param_7,
	.param .u64 .ptr .align 1 steel_batched_gemm_variable_kernel_param_8,
	.param .f32 steel_batched_gemm_variable_kernel_param_9,
	.param .f32 steel_batched_gemm_variable_kernel_param_10,
	.param .u32 steel_batched_gemm_variable_kernel_param_11,
	.param .u32 steel_batched_gemm_variable_kernel_param_12,
	.param .u32 steel_batched_gemm_variable_kernel_param_13
)
{
	.reg .pred 	%p<101>;
	.reg .b32 	%r<272>;
	.reg .b32 	%f<573>;
	.reg .b64 	%rd<130>;
	// demoted variable
	.shared .align 4 .b8 _ZZ34steel_batched_gemm_variable_kernelE2As[4352];
	// demoted variable
	.shared .align 4 .b8 _ZZ34steel_batched_gemm_variable_kernelE2Bs[4160];
	ld.param.u64 	%rd12, [steel_batched_gemm_variable_kernel_param_0];
	ld.param.u64 	%rd19, [steel_batched_gemm_variable_kernel_param_1];
	ld.param.u64 	%rd20, [steel_batched_gemm_variable_kernel_param_2];
	ld.param.u64 	%rd13, [steel_batched_gemm_variable_kernel_param_3];
	ld.param.u64 	%rd14, [steel_batched_gemm_variable_kernel_param_4];
	ld.param.u64 	%rd15, [steel_batched_gemm_variable_kernel_param_5];
	ld.param.u64 	%rd16, [steel_batched_gemm_variable_kernel_param_6];
	ld.param.u64 	%rd17, [steel_batched_gemm_variable_kernel_param_7];
	ld.param.u64 	%rd18, [steel_batched_gemm_variable_kernel_param_8];
	ld.param.f32 	%f77, [steel_batched_gemm_variable_kernel_param_9];
	ld.param.f32 	%f78, [steel_batched_gemm_variable_kernel_param_10];
	ld.param.u32 	%r115, [steel_batched_gemm_variable_kernel_param_11];
	cvta.to.global.u64 	%rd1, %rd19;
	cvta.to.global.u64 	%rd2, %rd20;
	mov.u32 	%r1, %ctaid.z;
	mov.u32 	%r2, %tid.x;
	setp.ge.u32 	%p1, %r1, %r115;
	@%p1 bra 	$L__BB2_119;
	cvta.to.global.u64 	%rd21, %rd13;
	cvta.to.global.u64 	%rd22, %rd14;
	cvta.to.global.u64 	%rd23, %rd15;
	cvta.to.global.u64 	%rd24, %rd16;
	cvta.to.global.u64 	%rd25, %rd17;
	cvta.to.global.u64 	%rd26, %rd18;
	cvta.to.global.u64 	%rd27, %rd12;
	mov.u32 	%r116, %ctaid.y;
	mov.u32 	%r117, %ctaid.x;
	mul.wide.u32 	%rd28, %r1, 4;
	add.s64 	%rd29, %rd21, %rd28;
	ld.global.nc.u32 	%r3, [%rd29];
	add.s64 	%rd30, %rd22, %rd28;
	ld.global.nc.u32 	%r119, [%rd30];
	add.s64 	%rd31, %rd23, %rd28;
	ld.global.nc.u32 	%r5, [%rd31];
	add.s64 	%rd32, %rd24, %rd28;
	ld.global.nc.u32 	%r120, [%rd32];
	cvt.u64.u32 	%rd3, %r120;
	add.s64 	%rd33, %rd25, %rd28;
	ld.global.nc.u32 	%r121, [%rd33];
	cvt.u64.u32 	%rd4, %r121;
	add.s64 	%rd34, %rd26, %rd28;
	ld.global.nc.u32 	%r122, [%rd34];
	mul.wide.u32 	%rd35, %r122, 4;
	add.s64 	%rd5, %rd27, %rd35;
	shl.b32 	%r6, %r116, 6;
	shl.b32 	%r7, %r117, 6;
	setp.ge.u32 	%p2, %r6, %r3;
	setp.ge.u32 	%p3, %r7, %r119;
	or.pred  	%p4, %p2, %p3;
	@%p4 bra 	$L__BB2_119;
	shr.u32 	%r123, %r2, 2;
	and.b32  	%r8, %r123, 252;
	shl.b32 	%r124, %r2, 2;
	and.b32  	%r9, %r124, 60;
	add.s32 	%r125, %r5, 15;
	setp.lt.u32 	%p5, %r125, 16;
	mov.f32 	%f543, 0f00000000;
	mov.f32 	%f544, %f543;
	mov.f32 	%f545, %f543;
	mov.f32 	%f546, %f543;
	mov.f32 	%f547, %f543;
	mov.f32 	%f548, %f543;
	mov.f32 	%f549, %f543;
	mov.f32 	%f550, %f543;
	mov.f32 	%f551, %f543;
	mov.f32 	%f552, %f543;
	mov.f32 	%f553, %f543;
	mov.f32 	%f554, %f543;
	mov.f32 	%f555, %f543;
	mov.f32 	%f556, %f543;
	mov.f32 	%f557, %f543;
	mov.f32 	%f558, %f543;
	@%p5 bra 	$L__BB2_46;
	mov.u32 	%r10, %ntid.x;
	add.s32 	%r11, %r2, %r10;
	max.u32 	%r127, %r11, 1024;
	setp.lt.u32 	%p6, %r11, 1024;
	selp.u32 	%r128, 1, 0, %p6;
	add.s32 	%r129, %r11, %r128;
	sub.s32 	%r130, %r127, %r129;
	div.u32 	%r131, %r130, %r10;
	add.s32 	%r12, %r131, %r128;
	and.b32  	%r13, %r12, 3;
	shr.u32 	%r132, %r2, 4;
	and.b32  	%r14, %r2, 15;
	add.s32 	%r15, %r132, %r6;
	shr.u32 	%r133, %r11, 4;
	and.b32  	%r16, %r11, 15;
	add.s32 	%r17, %r133, %r6;
	add.s32 	%r18, %r11, %r10;
	shr.u32 	%r134, %r18, 4;
	and.b32  	%r19, %r18, 15;
	add.s32 	%r20, %r134, %r6;
	shr.u32 	%r21, %r2, 6;
	and.b32  	%r135, %r2, 63;
	add.s32 	%r22, %r135, %r7;
	shr.u32 	%r23, %r11, 6;
	and.b32  	%r136, %r11, 63;
	add.s32 	%r24, %r136, %r7;
	shr.u32 	%r25, %r18, 6;
	mov.b32 	%r264, 0;
	mov.f32 	%f543, 0f00000000;
$L__BB2_4:
	setp.eq.s32 	%p7, %r13, 3;
	shl.b32 	%r41, %r264, 4;
	mov.u32 	%r265, %r2;
	@%p7 bra 	$L__BB2_14;
	setp.ge.u32 	%p8, %r15, %r3;
	add.s32 	%r42, %r14, %r41;
	setp.ge.u32 	%p9, %r42, %r5;
	mov.f32 	%f559, 0f00000000;
	or.pred  	%p10, %p8, %p9;
	@%p10 bra 	$L__BB2_7;
	mad.lo.s32 	%r138, %r15, %r5, %r42;
	cvt.u64.u32 	%rd36, %r138;
	add.s64 	%rd37, %rd36, %rd3;
	shl.b64 	%rd38, %rd37, 2;
	add.s64 	%rd39, %rd1, %rd38;
	ld.global.nc.f32 	%f559, [%rd39];
$L__BB2_7:
	setp.eq.s32 	%p11, %r13, 0;
	shr.u32 	%r139, %r2, 4;
	mov.u32 	%r140, _ZZ34steel_batched_gemm_variable_kernelE2As;
	mad.lo.s32 	%r141, %r139, 68, %r140;
	shl.b32 	%r142, %r14, 2;
	add.s32 	%r143, %r141, %r142;
	st.shared.f32 	[%r143], %f559;
	mov.u32 	%r265, %r11;
	@%p11 bra 	$L__BB2_14;
	setp.ge.u32 	%p12, %r17, %r3;
	add.s32 	%r43, %r16, %r41;
	setp.ge.u32 	%p13, %r43, %r5;
	mov.f32 	%f560, 0f00000000;
	or.pred  	%p14, %p12, %p13;
	@%p14 bra 	$L__BB2_10;
	mad.lo.s32 	%r145, %r17, %r5, %r43;
	cvt.u64.u32 	%rd40, %r145;
	add.s64 	%rd41, %rd40, %rd3;
	shl.b64 	%rd42, %rd41, 2;
	add.s64 	%rd43, %rd1, %rd42;
	ld.global.nc.f32 	%f560, [%rd43];
$L__BB2_10:
	setp.eq.s32 	%p15, %r13, 1;
	shr.u32 	%r146, %r11, 4;
	mov.u32 	%r147, _ZZ34steel_batched_gemm_variable_kernelE2As;
	mad.lo.s32 	%r148, %r146, 68, %r147;
	shl.b32 	%r149, %r16, 2;
	add.s32 	%r150, %r148, %r149;
	st.shared.f32 	[%r150], %f560;
	mov.u32 	%r265, %r18;
	@%p15 bra 	$L__BB2_14;
	setp.ge.u32 	%p16, %r20, %r3;
	add.s32 	%r44, %r19, %r41;
	setp.ge.u32 	%p17, %r44, %r5;
	mov.f32 	%f561, 0f00000000;
	or.pred  	%p18, %p16, %p17;
	@%p18 bra 	$L__BB2_13;
	mad.lo.s32 	%r152, %r20, %r5, %r44;
	cvt.u64.u32 	%rd44, %r152;
	add.s64 	%rd45, %rd44, %rd3;
	shl.b64 	%rd46, %rd45, 2;
	add.s64 	%rd47, %rd1, %rd46;
	ld.global.nc.f32 	%f561, [%rd47];
$L__BB2_13:
	add.s32 	%r265, %r18, %r10;
	shr.u32 	%r153, %r18, 4;
	mov.u32 	%r154, _ZZ34steel_batched_gemm_variable_kernelE2As;
	mad.lo.s32 	%r155, %r153, 68, %r154;
	shl.b32 	%r156, %r19, 2;
	add.s32 	%r157, %r155, %r156;
	st.shared.f32 	[%r157], %f561;
$L__BB2_14:
	setp.lt.u32 	%p19, %r12, 3;
	@%p19 bra 	$L__BB2_25;
	shl.b32 	%r158, %r10, 1;
	add.s32 	%r268, %r158, %r265;
	mad.lo.s32 	%r267, %r10, 3, %r265;
	add.s32 	%r266, %r10, %r265;
$L__BB2_16:
	shr.u32 	%r54, %r265, 4;
	and.b32  	%r55, %r265, 15;
	add.s32 	%r56, %r54, %r6;
	add.s32 	%r57, %r55, %r41;
	setp.ge.u32 	%p20, %r56, %r3;
	setp.ge.u32 	%p21, %r57, %r5;
	mov.f32 	%f562, 0f00000000;
	or.pred  	%p22, %p20, %p21;
	@%p22 bra 	$L__BB2_18;
	mad.lo.s32 	%r159, %r56, %r5, %r57;
	cvt.u64.u32 	%rd48, %r159;
	add.s64 	%rd49, %rd48, %rd3;
	shl.b64 	%rd50, %rd49, 2;
	add.s64 	%rd51, %rd1, %rd50;
	ld.global.nc.f32 	%f562, [%rd51];
$L__BB2_18:
	mov.u32 	%r160, _ZZ34steel_batched_gemm_variable_kernelE2As;
	mad.lo.s32 	%r161, %r54, 68, %r160;
	shl.b32 	%r162, %r55, 2;
	add.s32 	%r163, %r161, %r162;
	st.shared.f32 	[%r163], %f562;
	shr.u32 	%r58, %r266, 4;
	and.b32  	%r59, %r266, 15;
	add.s32 	%r60, %r58, %r6;
	add.s32 	%r61, %r59, %r41;
	setp.ge.u32 	%p23, %r60, %r3;
	setp.ge.u32 	%p24, %r61, %r5;
	mov.f32 	%f563, 0f00000000;
	or.pred  	%p25, %p23, %p24;
	@%p25 bra 	$L__BB2_20;
	mad.lo.s32 	%r164, %r60, %r5, %r61;
	cvt.u64.u32 	%rd52, %r164;
	add.s64 	%rd53, %rd52, %rd3;
	shl.b64 	%rd54, %rd53, 2;
	add.s64 	%rd55, %rd1, %rd54;
	ld.global.nc.f32 	%f563, [%rd55];
$L__BB2_20:
	mov.u32 	%r165, _ZZ34steel_batched_gemm_variable_kernelE2As;
	mad.lo.s32 	%r166, %r58, 68, %r165;
	shl.b32 	%r167, %r59, 2;
	add.s32 	%r168, %r166, %r167;
	st.shared.f32 	[%r168], %f563;
	add.s32 	%r62, %r265, %r10;
	shr.u32 	%r63, %r268, 4;
	and.b32  	%r64, %r268, 15;
	add.s32 	%r65, %r63, %r6;
	add.s32 	%r66, %r64, %r41;
	setp.ge.u32 	%p26, %r65, %r3;
	setp.ge.u32 	%p27, %r66, %r5;
	mov.f32 	%f564, 0f00000000;
	or.pred  	%p28, %p26, %p27;
	@%p28 bra 	$L__BB2_22;
	mad.lo.s32 	%r169, %r65, %r5, %r66;
	cvt.u64.u32 	%rd56, %r169;
	add.s64 	%rd57, %rd56, %rd3;
	shl.b64 	%rd58, %rd57, 2;
	add.s64 	%rd59, %rd1, %rd58;
	ld.global.nc.f32 	%f564, [%rd59];
$L__BB2_22:
	mov.u32 	%r170, _ZZ34steel_batched_gemm_variable_kernelE2As;
	mad.lo.s32 	%r171, %r63, 68, %r170;
	shl.b32 	%r172, %r64, 2;
	add.s32 	%r173, %r171, %r172;
	st.shared.f32 	[%r173], %f564;
	add.s32 	%r67, %r62, %r10;
	shr.u32 	%r68, %r267, 4;
	and.b32  	%r69, %r267, 15;
	add.s32 	%r70, %r68, %r6;
	add.s32 	%r71, %r69, %r41;
	setp.ge.u32 	%p29, %r70, %r3;
	setp.ge.u32 	%p30, %r71, %r5;
	mov.f32 	%f565, 0f00000000;
	or.pred  	%p31, %p29, %p30;
	@%p31 bra 	$L__BB2_24;
	mad.lo.s32 	%r174, %r70, %r5, %r71;
	cvt.u64.u32 	%rd60, %r174;
	add.s64 	%rd61, %rd60, %rd3;
	shl.b64 	%rd62, %rd61, 2;
	add.s64 	%rd63, %rd1, %rd62;
	ld.global.nc.f32 	%f565, [%rd63];
$L__BB2_24:
	mov.u32 	%r175, _ZZ34steel_batched_gemm_variable_kernelE2As;
	mad.lo.s32 	%r176, %r68, 68, %r175;
	shl.b32 	%r177, %r69, 2;
	add.s32 	%r178, %r176, %r177;
	st.shared.f32 	[%r178], %f565;
	add.s32 	%r179, %r67, %r10;
	add.s32 	%r265, %r179, %r10;
	shl.b32 	%r180, %r10, 2;
	add.s32 	%r268, %r268, %r180;
	add.s32 	%r267, %r267, %r180;
	add.s32 	%r266, %r266, %r180;
	setp.lt.u32 	%p32, %r265, 1024;
	@%p32 bra 	$L__BB2_16;
$L__BB2_25:
	mov.u32 	%r270, %r2;
	@%p7 bra 	$L__BB2_35;
	setp.ge.u32 	%p34, %r22, %r119;
	add.s32 	%r76, %r21, %r41;
	setp.ge.u32 	%p35, %r76, %r5;
	mov.f32 	%f566, 0f00000000;
	or.pred  	%p36, %p35, %p34;
	@%p36 bra 	$L__BB2_28;
	mad.lo.s32 	%r181, %r76, %r119, %r22;
	cvt.u64.u32 	%rd64, %r181;
	add.s64 	%rd65, %rd64, %rd4;
	shl.b64 	%rd66, %rd65, 2;
	add.s64 	%rd67, %rd2, %rd66;
	ld.global.nc.f32 	%f566, [%rd67];
$L__BB2_28:
	setp.eq.s32 	%p37, %r13, 0;
	mov.u32 	%r182, _ZZ34steel_batched_gemm_variable_kernelE2Bs;
	mad.lo.s32 	%r183, %r21, 260, %r182;
	shl.b32 	%r184, %r2, 2;
	and.b32  	%r185, %r184, 252;
	add.s32 	%r186, %r183, %r185;
	st.shared.f32 	[%r186], %f566;
	mov.u32 	%r270, %r11;
	@%p37 bra 	$L__BB2_35;
	setp.ge.u32 	%p38, %r24, %r119;
	add.s32 	%r77, %r23, %r41;
	setp.ge.u32 	%p39, %r77, %r5;
	mov.f32 	%f567, 0f00000000;
	or.pred  	%p40, %p39, %p38;
	@%p40 bra 	$L__BB2_31;
	mad.lo.s32 	%r187, %r77, %r119, %r24;
	cvt.u64.u32 	%rd68, %r187;
	add.s64 	%rd69, %rd68, %rd4;
	shl.b64 	%rd70, %rd69, 2;
	add.s64 	%rd71, %rd2, %rd70;
	ld.global.nc.f32 	%f567, [%rd71];
$L__BB2_31:
	setp.eq.s32 	%p41, %r13, 1;
	mov.u32 	%r188, _ZZ34steel_batched_gemm_variable_kernelE2Bs;
	mad.lo.s32 	%r189, %r23, 260, %r188;
	shl.b32 	%r190, %r11, 2;
	and.b32  	%r191, %r190, 252;
	add.s32 	%r192, %r189, %r191;
	st.shared.f32 	[%r192], %f567;
	mov.u32 	%r270, %r18;
	@%p41 bra 	$L__BB2_35;
	and.b32  	%r193, %r18, 63;
	add.s32 	%r194, %r193, %r7;
	setp.ge.u32 	%p42, %r194, %r119;
	add.s32 	%r78, %r25, %r41;
	setp.ge.u32 	%p43, %r78, %r5;
	mov.f32 	%f568, 0f00000000;
	or.pred  	%p44, %p43, %p42;
	@%p44 bra 	$L__BB2_34;
	and.b32  	%r195, %r18, 63;
	add.s32 	%r196, %r195, %r7;
	mad.lo.s32 	%r197, %r78, %r119, %r196;
	cvt.u64.u32 	%rd72, %r197;
	add.s64 	%rd73, %rd72, %rd4;
	shl.b64 	%rd74, %rd73, 2;
	add.s64 	%rd75, %rd2, %rd74;
	ld.global.nc.f32 	%f568, [%rd75];
$L__BB2_34:
	add.s32 	%r270, %r18, %r10;
	mov.u32 	%r198, _ZZ34steel_batched_gemm_variable_kernelE2Bs;
	mad.lo.s32 	%r199, %r25, 260, %r198;
	shl.b32 	%r200, %r18, 2;
	and.b32  	%r201, %r200, 252;
	add.s32 	%r202, %r199, %r201;
	st.shared.f32 	[%r202], %f568;
$L__BB2_35:
	@%p19 bra 	$L__BB2_45;
$L__BB2_36:
	shr.u32 	%r82, %r270, 6;
	and.b32  	%r83, %r270, 63;
	add.s32 	%r84, %r82, %r41;
	add.s32 	%r85, %r83, %r7;
	setp.ge.u32 	%p46, %r84, %r5;
	setp.ge.u32 	%p47, %r85, %r119;
	mov.f32 	%f569, 0f00000000;
	or.pred  	%p48, %p46, %p47;
	@%p48 bra 	$L__BB2_38;
	mad.lo.s32 	%r203, %r84, %r119, %r85;
	cvt.u64.u32 	%rd76, %r203;
	add.s64 	%rd77, %rd76, %rd4;
	shl.b64 	%rd78, %rd77, 2;
	add.s64 	%rd79, %rd2, %rd78;
	ld.global.nc.f32 	%f569, [%rd79];
$L__BB2_38:
	mov.u32 	%r204, _ZZ34steel_batched_gemm_variable_kernelE2Bs;
	mad.lo.s32 	%r205, %r82, 260, %r204;
	shl.b32 	%r206, %r83, 2;
	add.s32 	%r207, %r205, %r206;
	st.shared.f32 	[%r207], %f569;
	add.s32 	%r86, %r270, %r10;
	shr.u32 	%r87, %r86, 6;
	and.b32  	%r88, %r86, 63;
	add.s32 	%r89, %r87, %r41;
	add.s32 	%r90, %r88, %r7;
	setp.ge.u32 	%p49, %r89, %r5;
	setp.ge.u32 	%p50, %r90, %r119;
	mov.f32 	%f570, 0f00000000;
	or.pred  	%p51, %p49, %p50;
	@%p51 bra 	$L__BB2_40;
	mad.lo.s32 	%r208, %r89, %r119, %r90;
	cvt.u64.u32 	%rd80, %r208;
	add.s64 	%rd81, %rd80, %rd4;
	shl.b64 	%rd82, %rd81, 2;
	add.s64 	%rd83, %rd2, %rd82;
	ld.global.nc.f32 	%f570, [%rd83];
$L__BB2_40:
	mov.u32 	%r209, _ZZ34steel_batched_gemm_variable_kernelE2Bs;
	mad.lo.s32 	%r210, %r87, 260, %r209;
	shl.b32 	%r211, %r88, 2;
	add.s32 	%r212, %r210, %r211;
	st.shared.f32 	[%r212], %f570;
	add.s32 	%r91, %r86, %r10;
	shr.u32 	%r92, %r91, 6;
	and.b32  	%r93, %r91, 63;
	add.s32 	%r94, %r92, %r41;
	add.s32 	%r95, %r93, %r7;
	setp.ge.u32 	%p52, %r94, %r5;
	setp.ge.u32 	%p53, %r95, %r119;
	mov.f32 	%f571, 0f00000000;
	or.pred  	%p54, %p52, %p53;
	@%p54 bra 	$L__BB2_42;
	mad.lo.s32 	%r213, %r94, %r119, %r95;
	cvt.u64.u32 	%rd84, %r213;
	add.s64 	%rd85, %rd84, %rd4;
	shl.b64 	%rd86, %rd85, 2;
	add.s64 	%rd87, %rd2, %rd86;
	ld.global.nc.f32 	%f571, [%rd87];
$L__BB2_42:
	mov.u32 	%r214, _ZZ34steel_batched_gemm_variable_kernelE2Bs;
	mad.lo.s32 	%r215, %r92, 260, %r214;
	shl.b32 	%r216, %r93, 2;
	add.s32 	%r217, %r215, %r216;
	st.shared.f32 	[%r217], %f571;
	add.s32 	%r96, %r91, %r10;
	shr.u32 	%r97, %r96, 6;
	and.b32  	%r98, %r96, 63;
	add.s32 	%r99, %r97, %r41;
	add.s32 	%r100, %r98, %r7;
	setp.ge.u32 	%p55, %r99, %r5;
	setp.ge.u32 	%p56, %r100, %r119;
	mov.f32 	%f572, 0f00000000;
	or.pred  	%p57, %p55, %p56;
	@%p57 bra 	$L__BB2_44;
	mad.lo.s32 	%r218, %r99, %r119, %r100;
	cvt.u64.u32 	%rd88, %r218;
	add.s64 	%rd89, %rd88, %rd4;
	shl.b64 	%rd90, %rd89, 2;
	add.s64 	%rd91, %rd2, %rd90;
	ld.global.nc.f32 	%f572, [%rd91];
$L__BB2_44:
	mov.u32 	%r219, _ZZ34steel_batched_gemm_variable_kernelE2Bs;
	mad.lo.s32 	%r220, %r97, 260, %r219;
	shl.b32 	%r221, %r98, 2;
	add.s32 	%r222, %r220, %r221;
	st.shared.f32 	[%r222], %f572;
	add.s32 	%r270, %r96, %r10;
	setp.lt.u32 	%p58, %r270, 1024;
	@%p58 bra 	$L__BB2_36;
$L__BB2_45:
	bar.sync 	0;
	mov.u32 	%r223, _ZZ34steel_batched_gemm_variable_kernelE2As;
	mad.lo.s32 	%r224, %r8, 68, %r223;
	ld.shared.f32 	%f95, [%r224];
	shl.b32 	%r225, %r9, 2;
	mov.u32 	%r226, _ZZ34steel_batched_gemm_variable_kernelE2Bs;
	add.s32 	%r227, %r226, %r225;
	ld.shared.f32 	%f96, [%r227];
	fma.rn.f32 	%f97, %f95, %f96, %f558;
	ld.shared.f32 	%f98, [%r227+4];
	fma.rn.f32 	%f99, %f95, %f98, %f557;
	ld.shared.f32 	%f100, [%r227+8];
	fma.rn.f32 	%f101, %f95, %f100, %f556;
	ld.shared.f32 	%f102, [%r227+12];
	fma.rn.f32 	%f103, %f95, %f102, %f555;
	ld.shared.f32 	%f104, [%r224+68];
	fma.rn.f32 	%f105, %f104, %f96, %f554;
	fma.rn.f32 	%f106, %f104, %f98, %f553;
	fma.rn.f32 	%f107, %f104, %f100, %f552;
	fma.rn.f32 	%f108, %f104, %f102, %f551;
	ld.shared.f32 	%f109, [%r224+136];
	fma.rn.f32 	%f110, %f109, %f96, %f550;
	fma.rn.f32 	%f111, %f109, %f98, %f549;
	fma.rn.f32 	%f112, %f109, %f100, %f548;
	fma.rn.f32 	%f113, %f109, %f102, %f547;
	ld.shared.f32 	%f114, [%r224+204];
	fma.rn.f32 	%f115, %f114, %f96, %f546;
	fma.rn.f32 	%f116, %f114, %f98, %f545;
	fma.rn.f32 	%f117, %f114, %f100, %f544;
	fma.rn.f32 	%f118, %f114, %f102, %f543;
	ld.shared.f32 	%f119, [%r224+4];
	ld.shared.f32 	%f120, [%r227+260];
	fma.rn.f32 	%f121, %f119, %f120, %f97;
	ld.shared.f32 	%f122, [%r227+264];
	fma.rn.f32 	%f123, %f119, %f122, %f99;
	ld.shared.f32 	%f124, [%r227+268];
	fma.rn.f32 	%f125, %f119, %f124, %f101;
	ld.shared.f32 	%f126, [%r227+272];
	fma.rn.f32 	%f127, %f119, %f126, %f103;
	ld.shared.f32 	%f128, [%r224+72];
	fma.rn.f32 	%f129, %f128, %f120, %f105;
	fma.rn.f32 	%f130, %f128, %f122, %f106;
	fma.rn.f32 	%f131, %f128, %f124, %f107;
	fma.rn.f32 	%f132, %f128, %f126, %f108;
	ld.shared.f32 	%f133, [%r224+140];
	fma.rn.f32 	%f134, %f133, %f120, %f110;
	fma.rn.f32 	%f135, %f133, %f122, %f111;
	fma.rn.f32 	%f136, %f133, %f124, %f112;
	fma.rn.f32 	%f137, %f133, %f126, %f113;
	ld.shared.f32 	%f138, [%r224+208];
	fma.rn.f32 	%f139, %f138, %f120, %f115;
	fma.rn.f32 	%f140, %f138, %f122, %f116;
	fma.rn.f32 	%f141, %f138, %f124, %f117;
	fma.rn.f32 	%f142, %f138, %f126, %f118;
	ld.shared.f32 	%f143, [%r224+8];
	ld.shared.f32 	%f144, [%r227+520];
	fma.rn.f32 	%f145, %f143, %f144, %f121;
	ld.shared.f32 	%f146, [%r227+524];
	fma.rn.f32 	%f147, %f143, %f146, %f123;
	ld.shared.f32 	%f148, [%r227+528];
	fma.rn.f32 	%f149, %f143, %f148, %f125;
	ld.shared.f32 	%f150, [%r227+532];
	fma.rn.f32 	%f151, %f143, %f150, %f127;
	ld.shared.f32 	%f152, [%r224+76];
	fma.rn.f32 	%f153, %f152, %f144, %f129;
	fma.rn.f32 	%f154, %f152, %f146, %f130;
	fma.rn.f32 	%f155, %f152, %f148, %f131;
	fma.rn.f32 	%f156, %f152, %f150, %f132;
	ld.shared.f32 	%f157, [%r224+144];
	fma.rn.f32 	%f158, %f157, %f144, %f134;
	fma.rn.f32 	%f159, %f157, %f146, %f135;
	fma.rn.f32 	%f160, %f157, %f148, %f136;
	fma.rn.f32 	%f161, %f157, %f150, %f137;
	ld.shared.f32 	%f162, [%r224+212];
	fma.rn.f32 	%f163, %f162, %f144, %f139;
	fma.rn.f32 	%f164, %f162, %f146, %f140;
	fma.rn.f32 	%f165, %f162, %f148, %f141;
	fma.rn.f32 	%f166, %f162, %f150, %f142;
	ld.shared.f32 	%f167, [%r224+12];
	ld.shared.f32 	%f168, [%r227+780];
	fma.rn.f32 	%f169, %f167, %f168, %f145;
	ld.shared.f32 	%f170, [%r227+784];
	fma.rn.f32 	%f171, %f167, %f170, %f147;
	ld.shared.f32 	%f172, [%r227+788];
	fma.rn.f32 	%f173, %f167, %f172, %f149;
	ld.shared.f32 	%f174, [%r227+792];
	fma.rn.f32 	%f175, %f167, %f174, %f151;
	ld.shared.f32 	%f176, [%r224+80];
	fma.rn.f32 	%f177, %f176, %f168, %f153;
	fma.rn.f32 	%f178, %f176, %f170, %f154;
	fma.rn.f32 	%f179, %f176, %f172, %f155;
	fma.rn.f32 	%f180, %f176, %f174, %f156;
	ld.shared.f32 	%f181, [%r224+148];
	fma.rn.f32 	%f182, %f181, %f168, %f158;
	fma.rn.f32 	%f183, %f181, %f170, %f159;
	fma.rn.f32 	%f184, %f181, %f172, %f160;
	fma.rn.f32 	%f185, %f181, %f174, %f161;
	ld.shared.f32 	%f186, [%r224+216];
	fma.rn.f32 	%f187, %f186, %f168, %f163;
	fma.rn.f32 	%f188, %f186, %f170, %f164;
	fma.rn.f32 	%f189, %f186, %f172, %f165;
	fma.rn.f32 	%f190, %f186, %f174, %f166;
	ld.shared.f32 	%f191, [%r224+16];
	ld.shared.f32 	%f192, [%r227+1040];
	fma.rn.f32 	%f193, %f191, %f192, %f169;
	ld.shared.f32 	%f194, [%r227+1044];
	fma.rn.f32 	%f195, %f191, %f194, %f171;
	ld.shared.f32 	%f196, [%r227+1048];
	fma.rn.f32 	%f197, %f191, %f196, %f173;
	ld.shared.f32 	%f198, [%r227+1052];
	fma.rn.f32 	%f199, %f191, %f198, %f175;
	ld.shared.f32 	%f200, [%r224+84];
	fma.rn.f32 	%f201, %f200, %f192, %f177;
	fma.rn.f32 	%f202, %f200, %f194, %f178;
	fma.rn.f32 	%f203, %f200, %f196, %f179;
	fma.rn.f32 	%f204, %f200, %f198, %f180;
	ld.shared.f32 	%f205, [%r224+152];
	fma.rn.f32 	%f206, %f205, %f192, %f182;
	fma.rn.f32 	%f207, %f205, %f194, %f183;
	fma.rn.f32 	%f208, %f205, %f196, %f184;
	fma.rn.f32 	%f209, %f205, %f198, %f185;
	ld.shared.f32 	%f210, [%r224+220];
	fma.rn.f32 	%f211, %f210, %f192, %f187;
	fma.rn.f32 	%f212, %f210, %f194, %f188;
	fma.rn.f32 	%f213, %f210, %f196, %f189;
	fma.rn.f32 	%f214, %f210, %f198, %f190;
	ld.shared.f32 	%f215, [%r224+20];
	ld.shared.f32 	%f216, [%r227+1300];
	fma.rn.f32 	%f217, %f215, %f216, %f193;
	ld.shared.f32 	%f218, [%r227+1304];
	fma.rn.f32 	%f219, %f215, %f218, %f195;
	ld.shared.f32 	%f220, [%r227+1308];
	fma.rn.f32 	%f221, %f215, %f220, %f197;
	ld.shared.f32 	%f222, [%r227+1312];
	fma.rn.f32 	%f223, %f215, %f222, %f199;
	ld.shared.f32 	%f224, [%r224+88];
	fma.rn.f32 	%f225, %f224, %f216, %f201;
	fma.rn.f32 	%f226, %f224, %f218, %f202;
	fma.rn.f32 	%f227, %f224, %f220, %f203;
	fma.rn.f32 	%f228, %f224, %f222, %f204;
	ld.shared.f32 	%f229, [%r224+156];
	fma.rn.f32 	%f230, %f229, %f216, %f206;
	fma.rn.f32 	%f231, %f229, %f218, %f207;
	fma.rn.f32 	%f232, %f229, %f220, %f208;
	fma.rn.f32 	%f233, %f229, %f222, %f209;
	ld.shared.f32 	%f234, [%r224+224];
	fma.rn.f32 	%f235, %f234, %f216, %f211;
	fma.rn.f32 	%f236, %f234, %f218, %f212;
	fma.rn.f32 	%f237, %f234, %f220, %f213;
	fma.rn.f32 	%f238, %f234, %f222, %f214;
	ld.shared.f32 	%f239, [%r224+24];
	ld.shared.f32 	%f240, [%r227+1560];
	fma.rn.f32 	%f241, %f239, %f240, %f217;
	ld.shared.f32 	%f242, [%r227+1564];
	fma.rn.f32 	%f243, %f239, %f242, %f219;
	ld.shared.f32 	%f244, [%r227+1568];
	fma.rn.f32 	%f245, %f239, %f244, %f221;
	ld.shared.f32 	%f246, [%r227+1572];
	fma.rn.f32 	%f247, %f239, %f246, %f223;
	ld.shared.f32 	%f248, [%r224+92];
	fma.rn.f32 	%f249, %f248, %f240, %f225;
	fma.rn.f32 	%f250, %f248, %f242, %f226;
	fma.rn.f32 	%f251, %f248, %f244, %f227;
	fma.rn.f32 	%f252, %f248, %f246, %f228;
	ld.shared.f32 	%f253, [%r224+160];
	fma.rn.f32 	%f254, %f253, %f240, %f230;
	fma.rn.f32 	%f255, %f253, %f242, %f231;
	fma.rn.f32 	%f256, %f253, %f244, %f232;
	fma.rn.f32 	%f257, %f253, %f246, %f233;
	ld.shared.f32 	%f258, [%r224+228];
	fma.rn.f32 	%f259, %f258, %f240, %f235;
	fma.rn.f32 	%f260, %f258, %f242, %f236;
	fma.rn.f32 	%f261, %f258, %f244, %f237;
	fma.rn.f32 	%f262, %f258, %f246, %f238;
	ld.shared.f32 	%f263, [%r224+28];
	ld.shared.f32 	%f264, [%r227+1820];
	fma.rn.f32 	%f265, %f263, %f264, %f241;
	ld.shared.f32 	%f266, [%r227+1824];
	fma.rn.f32 	%f267, %f263, %f266, %f243;
	ld.shared.f32 	%f268, [%r227+1828];
	fma.rn.f32 	%f269, %f263, %f268, %f245;
	ld.shared.f32 	%f270, [%r227+1832];
	fma.rn.f32 	%f271, %f263, %f270, %f247;
	ld.shared.f32 	%f272, [%r224+96];
	fma.rn.f32 	%f273, %f272, %f264, %f249;
	fma.rn.f32 	%f274, %f272, %f266, %f250;
	fma.rn.f32 	%f275, %f272, %f268, %f251;
	fma.rn.f32 	%f276, %f272, %f270, %f252;
	ld.shared.f32 	%f277, [%r224+164];
	fma.rn.f32 	%f278, %f277, %f264, %f254;
	fma.rn.f32 	%f279, %f277, %f266, %f255;
	fma.rn.f32 	%f280, %f277, %f268, %f256;
	fma.rn.f32 	%f281, %f277, %f270, %f257;
	ld.shared.f32 	%f282, [%r224+232];
	fma.rn.f32 	%f283, %f282, %f264, %f259;
	fma.rn.f32 	%f284, %f282, %f266, %f260;
	fma.rn.f32 	%f285, %f282, %f268, %f261;
	fma.rn.f32 	%f286, %f282, %f270, %f262;
	ld.shared.f32 	%f287, [%r224+32];
	ld.shared.f32 	%f288, [%r227+2080];
	fma.rn.f32 	%f289, %f287, %f288, %f265;
	ld.shared.f32 	%f290, [%r227+2084];
	fma.rn.f32 	%f291, %f287, %f290, %f267;
	ld.shared.f32 	%f292, [%r227+2088];
	fma.rn.f32 	%f293, %f287, %f292, %f269;
	ld.shared.f32 	%f294, [%r227+2092];
	fma.rn.f32 	%f295, %f287, %f294, %f271;
	ld.shared.f32 	%f296, [%r224+100];
	fma.rn.f32 	%f297, %f296, %f288, %f273;
	fma.rn.f32 	%f298, %f296, %f290, %f274;
	fma.rn.f32 	%f299, %f296, %f292, %f275;
	fma.rn.f32 	%f300, %f296, %f294, %f276;
	ld.shared.f32 	%f301, [%r224+168];
	fma.rn.f32 	%f302, %f301, %f288, %f278;
	fma.rn.f32 	%f303, %f301, %f290, %f279;
	fma.rn.f32 	%f304, %f301, %f292, %f280;
	fma.rn.f32 	%f305, %f301, %f294, %f281;
	ld.shared.f32 	%f306, [%r224+236];
	fma.rn.f32 	%f307, %f306, %f288, %f283;
	fma.rn.f32 	%f308, %f306, %f290, %f284;
	fma.rn.f32 	%f309, %f306, %f292, %f285;
	fma.rn.f32 	%f310, %f306, %f294, %f286;
	ld.shared.f32 	%f311, [%r224+36];
	ld.shared.f32 	%f312, [%r227+2340];
	fma.rn.f32 	%f313, %f311, %f312, %f289;
	ld.shared.f32 	%f314, [%r227+2344];
	fma.rn.f32 	%f315, %f311, %f314, %f291;
	ld.shared.f32 	%f316, [%r227+2348];
	fma.rn.f32 	%f317, %f311, %f316, %f293;
	ld.shared.f32 	%f318, [%r227+2352];
	fma.rn.f32 	%f319, %f311, %f318, %f295;
	ld.shared.f32 	%f320, [%r224+104];
	fma.rn.f32 	%f321, %f320, %f312, %f297;
	fma.rn.f32 	%f322, %f320, %f314, %f298;
	fma.rn.f32 	%f323, %f320, %f316, %f299;
	fma.rn.f32 	%f324, %f320, %f318, %f300;
	ld.shared.f32 	%f325, [%r224+172];
	fma.rn.f32 	%f326, %f325, %f312, %f302;
	fma.rn.f32 	%f327, %f325, %f314, %f303;
	fma.rn.f32 	%f328, %f325, %f316, %f304;
	fma.rn.f32 	%f329, %f325, %f318, %f305;
	ld.shared.f32 	%f330, [%r224+240];
	fma.rn.f32 	%f331, %f330, %f312, %f307;
	fma.rn.f32 	%f332, %f330, %f314, %f308;
	fma.rn.f32 	%f333, %f330, %f316, %f309;
	fma.rn.f32 	%f334, %f330, %f318, %f310;
	ld.shared.f32 	%f335, [%r224+40];
	ld.shared.f32 	%f336, [%r227+2600];
	fma.rn.f32 	%f337, %f335, %f336, %f313;
	ld.shared.f32 	%f338, [%r227+2604];
	fma.rn.f32 	%f339, %f335, %f338, %f315;
	ld.shared.f32 	%f340, [%r227+2608];
	fma.rn.f32 	%f341, %f335, %f340, %f317;
	ld.shared.f32 	%f342, [%r227+2612];
	fma.rn.f32 	%f343, %f335, %f342, %f319;
	ld.shared.f32 	%f344, [%r224+108];
	fma.rn.f32 	%f345, %f344, %f336, %f321;
	fma.rn.f32 	%f346, %f344, %f338, %f322;
	fma.rn.f32 	%f347, %f344, %f340, %f323;
	fma.rn.f32 	%f348, %f344, %f342, %f324;
	ld.shared.f32 	%f349, [%r224+176];
	fma.rn.f32 	%f350, %f349, %f336, %f326;
	fma.rn.f32 	%f351, %f349, %f338, %f327;
	fma.rn.f32 	%f352, %f349, %f340, %f328;
	fma.rn.f32 	%f353, %f349, %f342, %f329;
	ld.shared.f32 	%f354, [%r224+244];
	fma.rn.f32 	%f355, %f354, %f336, %f331;
	fma.rn.f32 	%f356, %f354, %f338, %f332;
	fma.rn.f32 	%f357, %f354, %f340, %f333;
	fma.rn.f32 	%f358, %f354, %f342, %f334;
	ld.shared.f32 	%f359, [%r224+44];
	ld.shared.f32 	%f360, [%r227+2860];
	fma.rn.f32 	%f361, %f359, %f360, %f337;
	ld.shared.f32 	%f362, [%r227+2864];
	fma.rn.f32 	%f363, %f359, %f362, %f339;
	ld.shared.f32 	%f364, [%r227+2868];
	fma.rn.f32 	%f365, %f359, %f364, %f341;
	ld.shared.f32 	%f366, [%r227+2872];
	fma.rn.f32 	%f367, %f359, %f366, %f343;
	ld.shared.f32 	%f368, [%r224+112];
	fma.rn.f32 	%f369, %f368, %f360, %f345;
	fma.rn.f32 	%f370, %f368, %f362, %f346;
	fma.rn.f32 	%f371, %f368, %f364, %f347;
	fma.rn.f32 	%f372, %f368, %f366, %f348;
	ld.shared.f32 	%f373, [%r224+180];
	fma.rn.f32 	%f374, %f373, %f360, %f350;
	fma.rn.f32 	%f375, %f373, %f362, %f351;
	fma.rn.f32 	%f376, %f373, %f364, %f352;
	fma.rn.f32 	%f377, %f373, %f366, %f353;
	ld.shared.f32 	%f378, [%r224+248];
	fma.rn.f32 	%f379, %f378, %f360, %f355;
	fma.rn.f32 	%f380, %f378, %f362, %f356;
	fma.rn.f32 	%f381, %f378, %f364, %f357;
	fma.rn.f32 	%f382, %f378, %f366, %f358;
	ld.shared.f32 	%f383, [%r224+48];
	ld.shared.f32 	%f384, [%r227+3120];
	fma.rn.f32 	%f385, %f383, %f384, %f361;
	ld.shared.f32 	%f386, [%r227+3124];
	fma.rn.f32 	%f387, %f383, %f386, %f363;
	ld.shared.f32 	%f388, [%r227+3128];
	fma.rn.f32 	%f389, %f383, %f388, %f365;
	ld.shared.f32 	%f390, [%r227+3132];
	fma.rn.f32 	%f391, %f383, %f390, %f367;
	ld.shared.f32 	%f392, [%r224+116];
	fma.rn.f32 	%f393, %f392, %f384, %f369;
	fma.rn.f32 	%f394, %f392, %f386, %f370;
	fma.rn.f32 	%f395, %f392, %f388, %f371;
	fma.rn.f32 	%f396, %f392, %f390, %f372;
	ld.shared.f32 	%f397, [%r224+184];
	fma.rn.f32 	%f398, %f397, %f384, %f374;
	fma.rn.f32 	%f399, %f397, %f386, %f375;
	fma.rn.f32 	%f400, %f397, %f388, %f376;
	fma.rn.f32 	%f401, %f397, %f390, %f377;
	ld.shared.f32 	%f402, [%r224+252];
	fma.rn.f32 	%f403, %f402, %f384, %f379;
	fma.rn.f32 	%f404, %f402, %f386, %f380;
	fma.rn.f32 	%f405, %f402, %f388, %f381;
	fma.rn.f32 	%f406, %f402, %f390, %f382;
	ld.shared.f32 	%f407, [%r224+52];
	ld.shared.f32 	%f408, [%r227+3380];
	fma.rn.f32 	%f409, %f407, %f408, %f385;
	ld.shared.f32 	%f410, [%r227+3384];
	fma.rn.f32 	%f411, %f407, %f410, %f387;
	ld.shared.f32 	%f412, [%r227+3388];
	fma.rn.f32 	%f413, %f407, %f412, %f389;
	ld.shared.f32 	%f414, [%r227+3392];
	fma.rn.f32 	%f415, %f407, %f414, %f391;
	ld.shared.f32 	%f416, [%r224+120];
	fma.rn.f32 	%f417, %f416, %f408, %f393;
	fma.rn.f32 	%f418, %f416, %f410, %f394;
	fma.rn.f32 	%f419, %f416, %f412, %f395;
	fma.rn.f32 	%f420, %f416, %f414, %f396;
	ld.shared.f32 	%f421, [%r224+188];
	fma.rn.f32 	%f422, %f421, %f408, %f398;
	fma.rn.f32 	%f423, %f421, %f410, %f399;
	fma.rn.f32 	%f424, %f421, %f412, %f400;
	fma.rn.f32 	%f425, %f421, %f414, %f401;
	ld.shared.f32 	%f426, [%r224+256];
	fma.rn.f32 	%f427, %f426, %f408, %f403;
	fma.rn.f32 	%f428, %f426, %f410, %f404;
	fma.rn.f32 	%f429, %f426, %f412, %f405;
	fma.rn.f32 	%f430, %f426, %f414, %f406;
	ld.shared.f32 	%f431, [%r224+56];
	ld.shared.f32 	%f432, [%r227+3640];
	fma.rn.f32 	%f433, %f431, %f432, %f409;
	ld.shared.f32 	%f434, [%r227+3644];
	fma.rn.f32 	%f435, %f431, %f434, %f411;
	ld.shared.f32 	%f436, [%r227+3648];
	fma.rn.f32 	%f437, %f431, %f436, %f413;
	ld.shared.f32 	%f438, [%r227+3652];
	fma.rn.f32 	%f439, %f431, %f438, %f415;
	ld.shared.f32 	%f440, [%r224+124];
	fma.rn.f32 	%f441, %f440, %f432, %f417;
	fma.rn.f32 	%f442, %f440, %f434, %f418;
	fma.rn.f32 	%f443, %f440, %f436, %f419;
	fma.rn.f32 	%f444, %f440, %f438, %f420;
	ld.shared.f32 	%f445, [%r224+192];
	fma.rn.f32 	%f446, %f445, %f432, %f422;
	fma.rn.f32 	%f447, %f445, %f434, %f423;
	fma.rn.f32 	%f448, %f445, %f436, %f424;
	fma.rn.f32 	%f449, %f445, %f438, %f425;
	ld.shared.f32 	%f450, [%r224+260];
	fma.rn.f32 	%f451, %f450, %f432, %f427;
	fma.rn.f32 	%f452, %f450, %f434, %f428;
	fma.rn.f32 	%f453, %f450, %f436, %f429;
	fma.rn.f32 	%f454, %f450, %f438, %f430;
	ld.shared.f32 	%f455, [%r224+60];
	ld.shared.f32 	%f456, [%r227+3900];
	fma.rn.f32 	%f558, %f455, %f456, %f433;
	ld.shared.f32 	%f457, [%r227+3904];
	fma.rn.f32 	%f557, %f455, %f457, %f435;
	ld.shared.f32 	%f458, [%r227+3908];
	fma.rn.f32 	%f556, %f455, %f458, %f437;
	ld.shared.f32 	%f459, [%r227+3912];
	fma.rn.f32 	%f555, %f455, %f459, %f439;
	ld.shared.f32 	%f460, [%r224+128];
	fma.rn.f32 	%f554, %f460, %f456, %f441;
	fma.rn.f32 	%f553, %f460, %f457, %f442;
	fma.rn.f32 	%f552, %f460, %f458, %f443;
	fma.rn.f32 	%f551, %f460, %f459, %f444;
	ld.shared.f32 	%f461, [%r224+196];
	fma.rn.f32 	%f550, %f461, %f456, %f446;
	fma.rn.f32 	%f549, %f461, %f457, %f447;
	fma.rn.f32 	%f548, %f461, %f458, %f448;
	fma.rn.f32 	%f547, %f461, %f459, %f449;
	ld.shared.f32 	%f462, [%r224+264];
	fma.rn.f32 	%f546, %f462, %f456, %f451;
	fma.rn.f32 	%f545, %f462, %f457, %f452;
	fma.rn.f32 	%f544, %f462, %f458, %f453;
	fma.rn.f32 	%f543, %f462, %f459, %f454;
	bar.sync 	0;
	add.s32 	%r264, %r264, 1;
	add.s32 	%r228, %r5, 15;
	shr.u32 	%r229, %r228, 4;
	setp.eq.s32 	%p59, %r264, %r229;
	@%p59 bra 	$L__BB2_46;
	bra.uni 	$L__BB2_4;
$L__BB2_46:
	add.s32 	%r26, %r8, %r6;
	add.s32 	%r27, %r9, %r7;
	setp.eq.f32 	%p60, %f78, 0f00000000;
	@%p60 bra 	$L__BB2_83;
	setp.lt.u32 	%p81, %r26, %r3;
	@%p81 bra 	$L__BB2_75;
$L__BB2_48:
	add.s32 	%r28, %r26, 1;
	setp.ge.u32 	%p86, %r28, %r3;
	@%p86 bra 	$L__BB2_57;
	mul.lo.s32 	%r29, %r28, %r119;
	setp.ge.u32 	%p87, %r27, %r119;
	@%p87 bra 	$L__BB2_51;
	add.s32 	%r251, %r27, %r29;
	mul.wide.u32 	%rd112, %r251, 4;
	add.s64 	%rd113, %rd5, %rd112;
	ld.global.f32 	%f491, [%rd113];
	mul.f32 	%f492, %f78, %f491;
	fma.rn.f32 	%f493, %f77, %f554, %f492;
	st.global.f32 	[%rd113], %f493;
$L__BB2_51:
	add.s32 	%r30, %r27, 1;
	setp.ge.u32 	%p88, %r30, %r119;
	@%p88 bra 	$L__BB2_53;
	add.s32 	%r252, %r30, %r29;
	mul.wide.u32 	%rd114, %r252, 4;
	add.s64 	%rd115, %rd5, %rd114;
	ld.global.f32 	%f494, [%rd115];
	mul.f32 	%f495, %f78, %f494;
	fma.rn.f32 	%f496, %f77, %f553, %f495;
	st.global.f32 	[%rd115], %f496;
$L__BB2_53:
	add.s32 	%r31, %r27, 2;
	setp.ge.u32 	%p89, %r31, %r119;
	@%p89 bra 	$L__BB2_55;
	add.s32 	%r253, %r31, %r29;
	mul.wide.u32 	%rd116, %r253, 4;
	add.s64 	%rd117, %rd5, %rd116;
	ld.global.f32 	%f497, [%rd117];
	mul.f32 	%f498, %f78, %f497;
	fma.rn.f32 	%f499, %f77, %f552, %f498;
	st.global.f32 	[%rd117], %f499;
$L__BB2_55:
	add.s32 	%r32, %r27, 3;
	setp.ge.u32 	%p90, %r32, %r119;
	@%p90 bra 	$L__BB2_57;
	add.s32 	%r254, %r32, %r29;
	mul.wide.u32 	%rd118, %r254, 4;
	add.s64 	%rd119, %rd5, %rd118;
	ld.global.f32 	%f500, [%rd119];
	mul.f32 	%f501, %f78, %f500;
	fma.rn.f32 	%f502, %f77, %f551, %f501;
	st.global.f32 	[%rd119], %f502;
$L__BB2_57:
	add.s32 	%r33, %r26, 2;
	setp.ge.u32 	%p91, %r33, %r3;
	@%p91 bra 	$L__BB2_66;
	mul.lo.s32 	%r34, %r33, %r119;
	setp.ge.u32 	%p92, %r27, %r119;
	add.s32 	%r255, %r27, %r34;
	mul.wide.u32 	%rd120, %r255, 4;
	add.s64 	%rd6, %rd5, %rd120;
	@%p92 bra 	$L__BB2_60;
	ld.global.f32 	%f503, [%rd6];
	mul.f32 	%f504, %f78, %f503;
	fma.rn.f32 	%f505, %f77, %f550, %f504;
	st.global.f32 	[%rd6], %f505;
$L__BB2_60:
	add.s32 	%r256, %r27, 1;
	setp.ge.u32 	%p93, %r256, %r119;
	@%p93 bra 	$L__BB2_62;
	ld.global.f32 	%f506, [%rd6+4];
	mul.f32 	%f507, %f78, %f506;
	fma.rn.f32 	%f508, %f77, %f549, %f507;
	st.global.f32 	[%rd6+4], %f508;
$L__BB2_62:
	add.s32 	%r257, %r27, 2;
	setp.ge.u32 	%p94, %r257, %r119;
	add.s32 	%r258, %r257, %r34;
	mul.wide.u32 	%rd121, %r258, 4;
	add.s64 	%rd7, %rd5, %rd121;
	@%p94 bra 	$L__BB2_64;
	ld.global.f32 	%f509, [%rd7];
	mul.f32 	%f510, %f78, %f509;
	fma.rn.f32 	%f511, %f77, %f548, %f510;
	st.global.f32 	[%rd7], %f511;
$L__BB2_64:
	add.s32 	%r259, %r27, 3;
	setp.ge.u32 	%p95, %r259, %r119;
	@%p95 bra 	$L__BB2_66;
	ld.global.f32 	%f512, [%rd7+4];
	mul.f32 	%f513, %f78, %f512;
	fma.rn.f32 	%f514, %f77, %f547, %f513;
	st.global.f32 	[%rd7+4], %f514;
$L__BB2_66:
	add.s32 	%r35, %r26, 3;
	setp.ge.u32 	%p96, %r35, %r3;
	@%p96 bra 	$L__BB2_119;
	mul.lo.s32 	%r36, %r35, %r119;
	setp.ge.u32 	%p97, %r27, %r119;
	@%p97 bra 	$L__BB2_69;
	add.s32 	%r260, %r27, %r36;
	mul.wide.u32 	%rd122, %r260, 4;
	add.s64 	%rd123, %rd5, %rd122;
	ld.global.f32 	%f515, [%rd123];
	mul.f32 	%f516, %f78, %f515;
	fma.rn.f32 	%f517, %f77, %f546, %f516;
	st.global.f32 	[%rd123], %f517;
$L__BB2_69:
	add.s32 	%r37, %r27, 1;
	setp.ge.u32 	%p98, %r37, %r119;
	@%p98 bra 	$L__BB2_71;
	add.s32 	%r261, %r37, %r36;
	mul.wide.u32 	%rd124, %r261, 4;
	add.s64 	%rd125, %rd5, %rd124;
	ld.global.f32 	%f518, [%rd125];
	mul.f32 	%f519, %f78, %f518;
	fma.rn.f32 	%f520, %f77, %f545, %f519;
	st.global.f32 	[%rd125], %f520;
$L__BB2_71:
	add.s32 	%r38, %r27, 2;
	setp.ge.u32 	%p99, %r38, %r119;
	@%p99 bra 	$L__BB2_73;
	add.s32 	%r262, %r38, %r36;
	mul.wide.u32 	%rd126, %r262, 4;
	add.s64 	%rd127, %rd5, %rd126;
	ld.global.f32 	%f521, [%rd127];
	mul.f32 	%f522, %f78, %f521;
	fma.rn.f32 	%f523, %f77, %f544, %f522;
	st.global.f32 	[%rd127], %f523;
$L__BB2_73:
	add.s32 	%r39, %r27, 3;
	setp.ge.u32 	%p100, %r39, %r119;
	@%p100 bra 	$L__BB2_119;
	add.s32 	%r263, %r39, %r36;
	mul.wide.u32 	%rd128, %r263, 4;
	add.s64 	%rd129, %rd5, %rd128;
	ld.global.f32 	%f524, [%rd129];
	mul.f32 	%f525, %f78, %f524;
	fma.rn.f32 	%f526, %f77, %f543, %f525;
	st.global.f32 	[%rd129], %f526;
	bra.uni 	$L__BB2_119;
$L__BB2_75:
	setp.ge.u32 	%p82, %r27, %r119;
	mad.lo.s32 	%r247, %r26, %r119, %r27;
	mul.wide.u32 	%rd111, %r247, 4;
	add.s64 	%rd8, %rd5, %rd111;
	@%p82 bra 	$L__BB2_77;
	ld.global.f32 	%f479, [%rd8];
	mul.f32 	%f480, %f78, %f479;
	fma.rn.f32 	%f481, %f77, %f558, %f480;
	st.global.f32 	[%rd8], %f481;
$L__BB2_77:
	add.s32 	%r248, %r27, 1;
	setp.ge.u32 	%p83, %r248, %r119;
	@%p83 bra 	$L__BB2_79;
	ld.global.f32 	%f482, [%rd8+4];
	mul.f32 	%f483, %f78, %f482;
	fma.rn.f32 	%f484, %f77, %f557, %f483;
	st.global.f32 	[%rd8+4], %f484;
$L__BB2_79:
	add.s32 	%r249, %r27, 2;
	setp.ge.u32 	%p84, %r249, %r119;
	@%p84 bra 	$L__BB2_81;
	ld.global.f32 	%f485, [%rd8+8];
	mul.f32 	%f486, %f78, %f485;
	fma.rn.f32 	%f487, %f77, %f556, %f486;
	st.global.f32 	[%rd8+8], %f487;
$L__BB2_81:
	add.s32 	%r250, %r27, 3;
	setp.ge.u32 	%p85, %r250, %r119;
	@%p85 bra 	$L__BB2_48;
	ld.global.f32 	%f488, [%rd8+12];
	mul.f32 	%f489, %f78, %f488;
	fma.rn.f32 	%f490, %f77, %f555, %f489;
	st.global.f32 	[%rd8+12], %f490;
	bra.uni 	$L__BB2_48;
$L__BB2_83:
	setp.ge.u32 	%p61, %r26, %r3;
	@%p61 bra 	$L__BB2_92;
	setp.ge.u32 	%p62, %r27, %r119;
	mad.lo.s32 	%r230, %r26, %r119, %r27;
	mul.wide.u32 	%rd92, %r230, 4;
	add.s64 	%rd9, %rd5, %rd92;
	@%p62 bra 	$L__BB2_86;
	mul.f32 	%f463, %f77, %f558;
	st.global.f32 	[%rd9], %f463;
$L__BB2_86:
	add.s32 	%r231, %r27, 1;
	setp.ge.u32 	%p63, %r231, %r119;
	@%p63 bra 	$L__BB2_88;
	mul.f32 	%f464, %f77, %f557;
	st.global.f32 	[%rd9+4], %f464;
$L__BB2_88:
	add.s32 	%r232, %r27, 2;
	setp.ge.u32 	%p64, %r232, %r119;
	@%p64 bra 	$L__BB2_90;
	mul.f32 	%f465, %f77, %f556;
	st.global.f32 	[%rd9+8], %f465;
$L__BB2_90:
	add.s32 	%r233, %r27, 3;
	setp.ge.u32 	%p65, %r233, %r119;
	@%p65 bra 	$L__BB2_92;
	mul.f32 	%f466, %f77, %f555;
	st.global.f32 	[%rd9+12], %f466;
$L__BB2_92:
	add.s32 	%r103, %r26, 1;
	setp.ge.u32 	%p66, %r103, %r3;
	@%p66 bra 	$L__BB2_101;
	mul.lo.s32 	%r104, %r103, %r119;
	setp.ge.u32 	%p67, %r27, %r119;
	@%p67 bra 	$L__BB2_95;
	mul.f32 	%f467, %f77, %f554;
	add.s32 	%r234, %r27, %r104;
	mul.wide.u32 	%rd93, %r234, 4;
	add.s64 	%rd94, %rd5, %rd93;
	st.global.f32 	[%rd94], %f467;
$L__BB2_95:
	add.s32 	%r105, %r27, 1;
	setp.ge.u32 	%p68, %r105, %r119;
	@%p68 bra 	$L__BB2_97;
	mul.f32 	%f468, %f77, %f553;
	add.s32 	%r235, %r105, %r104;
	mul.wide.u32 	%rd95, %r235, 4;
	add.s64 	%rd96, %rd5, %rd95;
	st.global.f32 	[%rd96], %f468;
$L__BB2_97:
	add.s32 	%r106, %r27, 2;
	setp.ge.u32 	%p69, %r106, %r119;
	@%p69 bra 	$L__BB2_99;
	mul.f32 	%f469, %f77, %f552;
	add.s32 	%r236, %r106, %r104;
	mul.wide.u32 	%rd97, %r236, 4;
	add.s64 	%rd98, %rd5, %rd97;
	st.global.f32 	[%rd98], %f469;
$L__BB2_99:
	add.s32 	%r107, %r27, 3;
	setp.ge.u32 	%p70, %r107, %r119;
	@%p70 bra 	$L__BB2_101;
	mul.f32 	%f470, %f77, %f551;
	add.s32 	%r237, %r107, %r104;
	mul.wide.u32 	%rd99, %r237, 4;
	add.s64 	%rd100, %rd5, %rd99;
	st.global.f32 	[%rd100], %f470;
$L__BB2_101:
	add.s32 	%r108, %r26, 2;
	setp.ge.u32 	%p71, %r108, %r3;
	@%p71 bra 	$L__BB2_110;
	mul.lo.s32 	%r109, %r108, %r119;
	setp.ge.u32 	%p72, %r27, %r119;
	add.s32 	%r238, %r27, %r109;
	mul.wide.u32 	%rd101, %r238, 4;
	add.s64 	%rd10, %rd5, %rd101;
	@%p72 bra 	$L__BB2_104;
	mul.f32 	%f471, %f77, %f550;
	st.global.f32 	[%rd10], %f471;
$L__BB2_104:
	add.s32 	%r239, %r27, 1;
	setp.ge.u32 	%p73, %r239, %r119;
	@%p73 bra 	$L__BB2_106;
	mul.f32 	%f472, %f77, %f549;
	st.global.f32 	[%rd10+4], %f472;
$L__BB2_106:
	add.s32 	%r240, %r27, 2;
	setp.ge.u32 	%p74, %r240, %r119;
	add.s32 	%r241, %r240, %r109;
	mul.wide.u32 	%rd102, %r241, 4;
	add.s64 	%rd11, %rd5, %rd102;
	@%p74 bra 	$L__BB2_108;
	mul.f32 	%f473, %f77, %f548;
	st.global.f32 	[%rd11], %f473;
$L__BB2_108:
	add.s32 	%r242, %r27, 3;
	setp.ge.u32 	%p75, %r242, %r119;
	@%p75 bra 	$L__BB2_110;
	mul.f32 	%f474, %f77, %f547;
	st.global.f32 	[%rd11+4], %f474;
$L__BB2_110:
	add.s32 	%r110, %r26, 3;
	setp.ge.u32 	%p76, %r110, %r3;
	@%p76 bra 	$L__BB2_119;
	mul.lo.s32 	%r111, %r110, %r119;
	setp.ge.u32 	%p77, %r27, %r119;
	@%p77 bra 	$L__BB2_113;
	mul.f32 	%f475, %f77, %f546;
	add.s32 	%r243, %r27, %r111;
	mul.wide.u32 	%rd103, %r243, 4;
	add.s64 	%rd104, %rd5, %rd103;
	st.global.f32 	[%rd104], %f475;
$L__BB2_113:
	add.s32 	%r112, %r27, 1;
	setp.ge.u32 	%p78, %r112, %r119;
	@%p78 bra 	$L__BB2_115;
	mul.f32 	%f476, %f77, %f545;
	add.s32 	%r244, %r112, %r111;
	mul.wide.u32 	%rd105, %r244, 4;
	add.s64 	%rd106, %rd5, %rd105;
	st.global.f32 	[%rd106], %f476;
$L__BB2_115:
	add.s32 	%r113, %r27, 2;
	setp.ge.u32 	%p79, %r113, %r119;
	@%p79 bra 	$L__BB2_117;
	mul.f32 	%f477, %f77, %f544;
	add.s32 	%r245, %r113, %r111;
	mul.wide.u32 	%rd107, %r245, 4;
	add.s64 	%rd108, %rd5, %rd107;
	st.global.f32 	[%rd108], %f477;
$L__BB2_117:
	add.s32 	%r114, %r27, 3;
	setp.ge.u32 	%p80, %r114, %r119;
	@%p80 bra 	$L__BB2_119;
	mul.f32 	%f478, %f77, %f543;
	add.s32 	%r246, %r114, %r111;
	mul.wide.u32 	%rd109, %r246, 4;
	add.s64 	%rd110, %rd5, %rd109;
	st.global.f32 	[%rd110], %f478;
$L__BB2_119:
	ret;

}
	// .globl	steel_batched_gemm_tn_kernel
.visible .entry steel_batched_gemm_tn_kernel(
	.param .u64 .ptr .align 1 steel_batched_gemm_tn_kernel_param_0,
	.param .u64 .ptr .align 1 steel_batched_gemm_tn_kernel_param_1,
	.param .u64 .ptr .align 1 steel_batched_gemm_tn_kernel_param_2,
	.param .f32 steel_batched_gemm_tn_kernel_param_3,
	.param .f32 steel_batched_gemm_tn_kernel_param_4,
	.param .u32 steel_batched_gemm_tn_kernel_param_5,
	.param .u32 steel_batched_gemm_tn_kernel_param_6,
	.param .u32 steel_batched_gemm_tn_kernel_param_7,
	.param .u32 steel_batched_gemm_tn_kernel_param_8,
	.param .u32 steel_batched_gemm_tn_kernel_param_9,
	.param .u32 steel_batched_gemm_tn_kernel_param_10,
	.param .u32 steel_batched_gemm_tn_kernel_param_11
)
{
	.reg .pred 	%p<98>;
	.reg .b32 	%r<274>;
	.reg .b32 	%f<573>;
	.reg .b64 	%rd<111>;
	// demoted variable
	.shared .align 4 .b8 _ZZ28steel_batched_gemm_tn_kernelE2As[4352];
	// demoted variable
	.shared .align 4 .b8 _ZZ28steel_batched_gemm_tn_kernelE2Bs[4160];
	ld.param.u64 	%rd12, [steel_batched_gemm_tn_kernel_param_0];
	ld.param.u64 	%rd13, [steel_batched_gemm_tn_kernel_param_1];
	ld.param.u64 	%rd14, [steel_batched_gemm_tn_kernel_param_2];
	ld.param.f32 	%f77, [steel_batched_gemm_tn_kernel_param_3];
	ld.param.f32 	%f78, [steel_batched_gemm_tn_kernel_param_4];
	ld.param.u32 	%r113, [steel_batched_gemm_tn_kernel_param_5];
	ld.param.u32 	%r114, [steel_batched_gemm_tn_kernel_param_6];
	ld.param.u32 	%r115, [steel_batched_gemm_tn_kernel_param_7];
	ld.param.u32 	%r119, [steel_batched_gemm_tn_kernel_param_8];
	ld.param.u32 	%r116, [steel_batched_gemm_tn_kernel_param_9];
	ld.param.u32 	%r117, [steel_batched_gemm_tn_kernel_param_10];
	ld.param.u32 	%r118, [steel_batched_gemm_tn_kernel_param_11];
	cvta.to.global.u64 	%rd1, %rd13;
	cvta.to.global.u64 	%rd2, %rd14;
	mov.u32 	%r1, %ctaid.z;
	mov.u32 	%r2, %tid.x;
	setp.ge.u32 	%p1, %r1, %r119;
	@%p1 bra 	$L__BB3_118;
	cvta.to.global.u64 	%rd15, %rd12;
	mov.u32 	%r120, %ctaid.y;
	mov.u32 	%r121, %ctaid.x;
	mul.lo.s32 	%r122, %r116, %r1;
	cvt.u64.u32 	%rd3, %r122;
	mul.lo.s32 	%r123, %r117, %r1;
	cvt.u64.u32 	%rd4, %r123;
	mul.lo.s32 	%r124, %r118, %r1;
	mul.wide.u32 	%rd16, %r124, 4;
	add.s64 	%rd5, %rd15, %rd16;
	shl.b32 	%r3, %r120, 6;
	shl.b32 	%r4, %r121, 6;
	shr.u32 	%r125, %r2, 2;
	and.b32  	%r5, %r125, 252;
	shl.b32 	%r126, %r2, 2;
	and.b32  	%r6, %r126, 60;
	add.s32 	%r7, %r115, 15;
	setp.lt.u32 	%p2, %r7, 16;
	mov.f32 	%f543, 0f00000000;
	mov.f32 	%f544, %f543;
	mov.f32 	%f545, %f543;
	mov.f32 	%f546, %f543;
	mov.f32 	%f547, %f543;
	mov.f32 	%f548, %f543;
	mov.f32 	%f549, %f543;
	mov.f32 	%f550, %f543;
	mov.f32 	%f551, %f543;
	mov.f32 	%f552, %f543;
	mov.f32 	%f553, %f543;
	mov.f32 	%f554, %f543;
	mov.f32 	%f555, %f543;
	mov.f32 	%f556, %f543;
	mov.f32 	%f557, %f543;
	mov.f32 	%f558, %f543;
	@%p2 bra 	$L__BB3_45;
	mov.u32 	%r8, %ntid.x;
	add.s32 	%r9, %r2, %r8;
	max.u32 	%r128, %r9, 1024;
	setp.lt.u32 	%p3, %r9, 1024;
	selp.u32 	%r129, 1, 0, %p3;
	add.s32 	%r130, %r9, %r129;
	sub.s32 	%r131, %r128, %r130;
	div.u32 	%r132, %r131, %r8;
	add.s32 	%r10, %r132, %r129;
	and.b32  	%r11, %r10, 3;
	and.b32  	%r12, %r2, 15;
	shr.u32 	%r133, %r9, 4;
	and.b32  	%r13, %r9, 15;
	add.s32 	%r14, %r133, %r3;
	add.s32 	%r15, %r9, %r8;
	and.b32  	%r16, %r15, 15;
	shr.u32 	%r17, %r2, 6;
	and.b32  	%r134, %r2, 63;
	add.s32 	%r18, %r134, %r4;
	shr.u32 	%r19, %r9, 6;
	and.b32  	%r135, %r9, 63;
	add.s32 	%r20, %r135, %r4;
	shr.u32 	%r21, %r15, 6;
	and.b32  	%r136, %r15, 63;
	add.s32 	%r22, %r136, %r4;
	shr.u32 	%r23, %r7, 4;
	mov.b32 	%r266, 0;
	mov.f32 	%f543, 0f00000000;
$L__BB3_3:
	setp.eq.s32 	%p4, %r11, 3;
	shl.b32 	%r39, %r266, 4;
	mov.u32 	%r267, %r2;
	@%p4 bra 	$L__BB3_13;
	shr.u32 	%r137, %r2, 4;
	add.s32 	%r138, %r137, %r3;
	setp.ge.u32 	%p5, %r138, %r113;
	add.s32 	%r40, %r12, %r39;
	setp.ge.u32 	%p6, %r40, %r115;
	mov.f32 	%f559, 0f00000000;
	or.pred  	%p7, %p5, %p6;
	@%p7 bra 	$L__BB3_6;
	shr.u32 	%r140, %r2, 4;
	add.s32 	%r141, %r140, %r3;
	mad.lo.s32 	%r142, %r40, %r113, %r141;
	cvt.u64.u32 	%rd17, %r142;
	add.s64 	%rd18, %rd17, %rd3;
	shl.b64 	%rd19, %rd18, 2;
	add.s64 	%rd20, %rd1, %rd19;
	ld.global.nc.f32 	%f559, [%rd20];
$L__BB3_6:
	setp.eq.s32 	%p8, %r11, 0;
	shr.u32 	%r143, %r2, 4;
	mov.u32 	%r144, _ZZ28steel_batched_gemm_tn_kernelE2As;
	mad.lo.s32 	%r145, %r143, 68, %r144;
	shl.b32 	%r146, %r12, 2;
	add.s32 	%r147, %r145, %r146;
	st.shared.f32 	[%r147], %f559;
	mov.u32 	%r267, %r9;
	@%p8 bra 	$L__BB3_13;
	setp.ge.u32 	%p9, %r14, %r113;
	add.s32 	%r41, %r13, %r39;
	setp.ge.u32 	%p10, %r41, %r115;
	mov.f32 	%f560, 0f00000000;
	or.pred  	%p11, %p9, %p10;
	@%p11 bra 	$L__BB3_9;
	mad.lo.s32 	%r149, %r41, %r113, %r14;
	cvt.u64.u32 	%rd21, %r149;
	add.s64 	%rd22, %rd21, %rd3;
	shl.b64 	%rd23, %rd22, 2;
	add.s64 	%rd24, %rd1, %rd23;
	ld.global.nc.f32 	%f560, [%rd24];
$L__BB3_9:
	setp.eq.s32 	%p12, %r11, 1;
	shr.u32 	%r150, %r9, 4;
	mov.u32 	%r151, _ZZ28steel_batched_gemm_tn_kernelE2As;
	mad.lo.s32 	%r152, %r150, 68, %r151;
	shl.b32 	%r153, %r13, 2;
	add.s32 	%r154, %r152, %r153;
	st.shared.f32 	[%r154], %f560;
	mov.u32 	%r267, %r15;
	@%p12 bra 	$L__BB3_13;
	shr.u32 	%r155, %r15, 4;
	add.s32 	%r156, %r155, %r3;
	setp.ge.u32 	%p13, %r156, %r113;
	add.s32 	%r42, %r16, %r39;
	setp.ge.u32 	%p14, %r42, %r115;
	mov.f32 	%f561, 0f00000000;
	or.pred  	%p15, %p13, %p14;
	@%p15 bra 	$L__BB3_12;
	shr.u32 	%r158, %r15, 4;
	add.s32 	%r159, %r158, %r3;
	mad.lo.s32 	%r160, %r42, %r113, %r159;
	cvt.u64.u32 	%rd25, %r160;
	add.s64 	%rd26, %rd25, %rd3;
	shl.b64 	%rd27, %rd26, 2;
	add.s64 	%rd28, %rd1, %rd27;
	ld.global.nc.f32 	%f561, [%rd28];
$L__BB3_12:
	add.s32 	%r267, %r15, %r8;
	shr.u32 	%r161, %r15, 4;
	mov.u32 	%r162, _ZZ28steel_batched_gemm_tn_kernelE2As;
	mad.lo.s32 	%r163, %r161, 68, %r162;
	shl.b32 	%r164, %r16, 2;
	add.s32 	%r165, %r163, %r164;
	st.shared.f32 	[%r165], %f561;
$L__BB3_13:
	setp.lt.u32 	%p16, %r10, 3;
	@%p16 bra 	$L__BB3_24;
	shl.b32 	%r166, %r8, 1;
	add.s32 	%r270, %r166, %r267;
	mad.lo.s32 	%r269, %r8, 3, %r267;
	add.s32 	%r268, %r8, %r267;
$L__BB3_15:
	shr.u32 	%r52, %r267, 4;
	and.b32  	%r53, %r267, 15;
	add.s32 	%r54, %r52, %r3;
	add.s32 	%r55, %r53, %r39;
	setp.ge.u32 	%p17, %r54, %r113;
	setp.ge.u32 	%p18, %r55, %r115;
	mov.f32 	%f562, 0f00000000;
	or.pred  	%p19, %p17, %p18;
	@%p19 bra 	$L__BB3_17;
	mad.lo.s32 	%r167, %r55, %r113, %r54;
	cvt.u64.u32 	%rd29, %r167;
	add.s64 	%rd30, %rd29, %rd3;
	shl.b64 	%rd31, %rd30, 2;
	add.s64 	%rd32, %rd1, %rd31;
	ld.global.nc.f32 	%f562, [%rd32];
$L__BB3_17:
	mov.u32 	%r168, _ZZ28steel_batched_gemm_tn_kernelE2As;
	mad.lo.s32 	%r169, %r52, 68, %r168;
	shl.b32 	%r170, %r53, 2;
	add.s32 	%r171, %r169, %r170;
	st.shared.f32 	[%r171], %f562;
	shr.u32 	%r56, %r268, 4;
	and.b32  	%r57, %r268, 15;
	add.s32 	%r58, %r56, %r3;
	add.s32 	%r59, %r57, %r39;
	setp.ge.u32 	%p20, %r58, %r113;
	setp.ge.u32 	%p21, %r59, %r115;
	mov.f32 	%f563, 0f00000000;
	or.pred  	%p22, %p20, %p21;
	@%p22 bra 	$L__BB3_19;
	mad.lo.s32 	%r172, %r59, %r113, %r58;
	cvt.u64.u32 	%rd33, %r172;
	add.s64 	%rd34, %rd33, %rd3;
	shl.b64 	%rd35, %rd34, 2;
	add.s64 	%rd36, %rd1, %rd35;
	ld.global.nc.f32 	%f563, [%rd36];
$L__BB3_19:
	mov.u32 	%r173, _ZZ28steel_batched_gemm_tn_kernelE2As;
	mad.lo.s32 	%r174, %r56, 68, %r173;
	shl.b32 	%r175, %r57, 2;
	add.s32 	%r176, %r174, %r175;
	st.shared.f32 	[%r176], %f563;
	add.s32 	%r60, %r267, %r8;
	shr.u32 	%r61, %r270, 4;
	and.b32  	%r62, %r270, 15;
	add.s32 	%r63, %r61, %r3;
	add.s32 	%r64, %r62, %r39;
	setp.ge.u32 	%p23, %r63, %r113;
	setp.ge.u32 	%p24, %r64, %r115;
	mov.f32 	%f564, 0f00000000;
	or.pred  	%p25, %p23, %p24;
	@%p25 bra 	$L__BB3_21;
	mad.lo.s32 	%r177, %r64, %r113, %r63;
	cvt.u64.u32 	%rd37, %r177;
	add.s64 	%rd38, %rd37, %rd3;
	shl.b64 	%rd39, %rd38, 2;
	add.s64 	%rd40, %rd1, %rd39;
	ld.global.nc.f32 	%f564, [%rd40];
$L__BB3_21:
	mov.u32 	%r178, _ZZ28steel_batched_gemm_tn_kernelE2As;
	mad.lo.s32 	%r179, %r61, 68, %r178;
	shl.b32 	%r180, %r62, 2;
	add.s32 	%r181, %r179, %r180;
	st.shared.f32 	[%r181], %f564;
	add.s32 	%r65, %r60, %r8;
	shr.u32 	%r66, %r269, 4;
	and.b32  	%r67, %r269, 15;
	add.s32 	%r68, %r66, %r3;
	add.s32 	%r69, %r67, %r39;
	setp.ge.u32 	%p26, %r68, %r113;
	setp.ge.u32 	%p27, %r69, %r115;
	mov.f32 	%f565, 0f00000000;
	or.pred  	%p28, %p26, %p27;
	@%p28 bra 	$L__BB3_23;
	mad.lo.s32 	%r182, %r69, %r113, %r68;
	cvt.u64.u32 	%rd41, %r182;
	add.s64 	%rd42, %rd41, %rd3;
	shl.b64 	%rd43, %rd42, 2;
	add.s64 	%rd44, %rd1, %rd43;
	ld.global.nc.f32 	%f565, [%rd44];
$L__BB3_23:
	mov.u32 	%r183, _ZZ28steel_batched_gemm_tn_kernelE2As;
	mad.lo.s32 	%r184, %r66, 68, %r183;
	shl.b32 	%r185, %r67, 2;
	add.s32 	%r186, %r184, %r185;
	st.shared.f32 	[%r186], %f565;
	add.s32 	%r187, %r65, %r8;
	add.s32 	%r267, %r187, %r8;
	shl.b32 	%r188, %r8, 2;
	add.s32 	%r270, %r270, %r188;
	add.s32 	%r269, %r269, %r188;
	add.s32 	%r268, %r268, %r188;
	setp.lt.u32 	%p29, %r267, 1024;
	@%p29 bra 	$L__BB3_15;
$L__BB3_24:
	mov.u32 	%r272, %r2;
	@%p4 bra 	$L__BB3_34;
	setp.ge.u32 	%p31, %r18, %r114;
	add.s32 	%r74, %r17, %r39;
	setp.ge.u32 	%p32, %r74, %r115;
	mov.f32 	%f566, 0f00000000;
	or.pred  	%p33, %p32, %p31;
	@%p33 bra 	$L__BB3_27;
	mad.lo.s32 	%r189, %r74, %r114, %r18;
	cvt.u64.u32 	%rd45, %r189;
	add.s64 	%rd46, %rd45, %rd4;
	shl.b64 	%rd47, %rd46, 2;
	add.s64 	%rd48, %rd2, %rd47;
	ld.global.nc.f32 	%f566, [%rd48];
$L__BB3_27:
	setp.eq.s32 	%p34, %r11, 0;
	mov.u32 	%r190, _ZZ28steel_batched_gemm_tn_kernelE2Bs;
	mad.lo.s32 	%r191, %r17, 260, %r190;
	shl.b32 	%r192, %r2, 2;
	and.b32  	%r193, %r192, 252;
	add.s32 	%r194, %r191, %r193;
	st.shared.f32 	[%r194], %f566;
	mov.u32 	%r272, %r9;
	@%p34 bra 	$L__BB3_34;
	setp.ge.u32 	%p35, %r20, %r114;
	add.s32 	%r75, %r19, %r39;
	setp.ge.u32 	%p36, %r75, %r115;
	mov.f32 	%f567, 0f00000000;
	or.pred  	%p37, %p36, %p35;
	@%p37 bra 	$L__BB3_30;
	mad.lo.s32 	%r195, %r75, %r114, %r20;
	cvt.u64.u32 	%rd49, %r195;
	add.s64 	%rd50, %rd49, %rd4;
	shl.b64 	%rd51, %rd50, 2;
	add.s64 	%rd52, %rd2, %rd51;
	ld.global.nc.f32 	%f567, [%rd52];
$L__BB3_30:
	setp.eq.s32 	%p38, %r11, 1;
	mov.u32 	%r196, _ZZ28steel_batched_gemm_tn_kernelE2Bs;
	mad.lo.s32 	%r197, %r19, 260, %r196;
	shl.b32 	%r198, %r9, 2;
	and.b32  	%r199, %r198, 252;
	add.s32 	%r200, %r197, %r199;
	st.shared.f32 	[%r200], %f567;
	mov.u32 	%r272, %r15;
	@%p38 bra 	$L__BB3_34;
	setp.ge.u32 	%p39, %r22, %r114;
	add.s32 	%r76, %r21, %r39;
	setp.ge.u32 	%p40, %r76, %r115;
	mov.f32 	%f568, 0f00000000;
	or.pred  	%p41, %p40, %p39;
	@%p41 bra 	$L__BB3_33;
	mad.lo.s32 	%r201, %r76, %r114, %r22;
	cvt.u64.u32 	%rd53, %r201;
	add.s64 	%rd54, %rd53, %rd4;
	shl.b64 	%rd55, %rd54, 2;
	add.s64 	%rd56, %rd2, %rd55;
	ld.global.nc.f32 	%f568, [%rd56];
$L__BB3_33:
	add.s32 	%r272, %r15, %r8;
	mov.u32 	%r202, _ZZ28steel_batched_gemm_tn_kernelE2Bs;
	mad.lo.s32 	%r203, %r21, 260, %r202;
	shl.b32 	%r204, %r15, 2;
	and.b32  	%r205, %r204, 252;
	add.s32 	%r206, %r203, %r205;
	st.shared.f32 	[%r206], %f568;
$L__BB3_34:
	@%p16 bra 	$L__BB3_44;
$L__BB3_35:
	shr.u32 	%r80, %r272, 6;
	and.b32  	%r81, %r272, 63;
	add.s32 	%r82, %r80, %r39;
	add.s32 	%r83, %r81, %r4;
	setp.ge.u32 	%p43, %r82, %r115;
	setp.ge.u32 	%p44, %r83, %r114;
	mov.f32 	%f569, 0f00000000;
	or.pred  	%p45, %p43, %p44;
	@%p45 bra 	$L__BB3_37;
	mad.lo.s32 	%r207, %r82, %r114, %r83;
	cvt.u64.u32 	%rd57, %r207;
	add.s64 	%rd58, %rd57, %rd4;
	shl.b64 	%rd59, %rd58, 2;
	add.s64 	%rd60, %rd2, %rd59;
	ld.global.nc.f32 	%f569, [%rd60];
$L__BB3_37:
	mov.u32 	%r208, _ZZ28steel_batched_gemm_tn_kernelE2Bs;
	mad.lo.s32 	%r209, %r80, 260, %r208;
	shl.b32 	%r210, %r81, 2;
	add.s32 	%r211, %r209, %r210;
	st.shared.f32 	[%r211], %f569;
	add.s32 	%r84, %r272, %r8;
	shr.u32 	%r85, %r84, 6;
	and.b32  	%r86, %r84, 63;
	add.s32 	%r87, %r85, %r39;
	add.s32 	%r88, %r86, %r4;
	setp.ge.u32 	%p46, %r87, %r115;
	setp.ge.u32 	%p47, %r88, %r114;
	mov.f32 	%f570, 0f00000000;
	or.pred  	%p48, %p46, %p47;
	@%p48 bra 	$L__BB3_39;
	mad.lo.s32 	%r212, %r87, %r114, %r88;
	cvt.u64.u32 	%rd61, %r212;
	add.s64 	%rd62, %rd61, %rd4;
	shl.b64 	%rd63, %rd62, 2;
	add.s64 	%rd64, %rd2, %rd63;
	ld.global.nc.f32 	%f570, [%rd64];
$L__BB3_39:
	mov.u32 	%r213, _ZZ28steel_batched_gemm_tn_kernelE2Bs;
	mad.lo.s32 	%r214, %r85, 260, %r213;
	shl.b32 	%r215, %r86, 2;
	add.s32 	%r216, %r214, %r215;
	st.shared.f32 	[%r216], %f570;
	add.s32 	%r89, %r84, %r8;
	shr.u32 	%r90, %r89, 6;
	and.b32  	%r91, %r89, 63;
	add.s32 	%r92, %r90, %r39;
	add.s32 	%r93, %r91, %r4;
	setp.ge.u32 	%p49, %r92, %r115;
	setp.ge.u32 	%p50, %r93, %r114;
	mov.f32 	%f571, 0f00000000;
	or.pred  	%p51, %p49, %p50;
	@%p51 bra 	$L__BB3_41;
	mad.lo.s32 	%r217, %r92, %r114, %r93;
	cvt.u64.u32 	%rd65, %r217;
	add.s64 	%rd66, %rd65, %rd4;
	shl.b64 	%rd67, %rd66, 2;
	add.s64 	%rd68, %rd2, %rd67;
	ld.global.nc.f32 	%f571, [%rd68];
$L__BB3_41:
	mov.u32 	%r218, _ZZ28steel_batched_gemm_tn_kernelE2Bs;
	mad.lo.s32 	%r219, %r90, 260, %r218;
	shl.b32 	%r220, %r91, 2;
	add.s32 	%r221, %r219, %r220;
	st.shared.f32 	[%r221], %f571;
	add.s32 	%r94, %r89, %r8;
	shr.u32 	%r95, %r94, 6;
	and.b32  	%r96, %r94, 63;
	add.s32 	%r97, %r95, %r39;
	add.s32 	%r98, %r96, %r4;
	setp.ge.u32 	%p52, %r97, %r115;
	setp.ge.u32 	%p53, %r98, %r114;
	mov.f32 	%f572, 0f00000000;
	or.pred  	%p54, %p52, %p53;
	@%p54 bra 	$L__BB3_43;
	mad.lo.s32 	%r222, %r97, %r114, %r98;
	cvt.u64.u32 	%rd69, %r222;
	add.s64 	%rd70, %rd69, %rd4;
	shl.b64 	%rd71, %rd70, 2;
	add.s64 	%rd72, %rd2, %rd71;
	ld.global.nc.f32 	%f572, [%rd72];
$L__BB3_43:
	mov.u32 	%r223, _ZZ28steel_batched_gemm_tn_kernelE2Bs;
	mad.lo.s32 	%r224, %r95, 260, %r223;
	shl.b32 	%r225, %r96, 2;
	add.s32 	%r226, %r224, %r225;
	st.shared.f32 	[%r226], %f572;
	add.s32 	%r272, %r94, %r8;
	setp.lt.u32 	%p55, %r272, 1024;
	@%p55 bra 	$L__BB3_35;
$L__BB3_44:
	bar.sync 	0;
	mov.u32 	%r227, _ZZ28steel_batched_gemm_tn_kernelE2As;
	mad.lo.s32 	%r228, %r5, 68, %r227;
	ld.shared.f32 	%f95, [%r228];
	shl.b32 	%r229, %r6, 2;
	mov.u32 	%r230, _ZZ28steel_batched_gemm_tn_kernelE2Bs;
	add.s32 	%r231, %r230, %r229;
	ld.shared.f32 	%f96, [%r231];
	fma.rn.f32 	%f97, %f95, %f96, %f558;
	ld.shared.f32 	%f98, [%r231+4];
	fma.rn.f32 	%f99, %f95, %f98, %f557;
	ld.shared.f32 	%f100, [%r231+8];
	fma.rn.f32 	%f101, %f95, %f100, %f556;
	ld.shared.f32 	%f102, [%r231+12];
	fma.rn.f32 	%f103, %f95, %f102, %f555;
	ld.shared.f32 	%f104, [%r228+68];
	fma.rn.f32 	%f105, %f104, %f96, %f554;
	fma.rn.f32 	%f106, %f104, %f98, %f553;
	fma.rn.f32 	%f107, %f104, %f100, %f552;
	fma.rn.f32 	%f108, %f104, %f102, %f551;
	ld.shared.f32 	%f109, [%r228+136];
	fma.rn.f32 	%f110, %f109, %f96, %f550;
	fma.rn.f32 	%f111, %f109, %f98, %f549;
	fma.rn.f32 	%f112, %f109, %f100, %f548;
	fma.rn.f32 	%f113, %f109, %f102, %f547;
	ld.shared.f32 	%f114, [%r228+204];
	fma.rn.f32 	%f115, %f114, %f96, %f546;
	fma.rn.f32 	%f116, %f114, %f98, %f545;
	fma.rn.f32 	%f117, %f114, %f100, %f544;
	fma.rn.f32 	%f118, %f114, %f102, %f543;
	ld.shared.f32 	%f119, [%r228+4];
	ld.shared.f32 	%f120, [%r231+260];
	fma.rn.f32 	%f121, %f119, %f120, %f97;
	ld.shared.f32 	%f122, [%r231+264];
	fma.rn.f32 	%f123, %f119, %f122, %f99;
	ld.shared.f32 	%f124, [%r231+268];
	fma.rn.f32 	%f125, %f119, %f124, %f101;
	ld.shared.f32 	%f126, [%r231+272];
	fma.rn.f32 	%f127, %f119, %f126, %f103;
	ld.shared.f32 	%f128, [%r228+72];
	fma.rn.f32 	%f129, %f128, %f120, %f105;
	fma.rn.f32 	%f130, %f128, %f122, %f106;
	fma.rn.f32 	%f131, %f128, %f124, %f107;
	fma.rn.f32 	%f132, %f128, %f126, %f108;
	ld.shared.f32 	%f133, [%r228+140];
	fma.rn.f32 	%f134, %f133, %f120, %f110;
	fma.rn.f32 	%f135, %f133, %f122, %f111;
	fma.rn.f32 	%f136, %f133, %f124, %f112;
	fma.rn.f32 	%f137, %f133, %f126, %f113;
	ld.shared.f32 	%f138, [%r228+208];
	fma.rn.f32 	%f139, %f138, %f120, %f115;
	fma.rn.f32 	%f140, %f138, %f122, %f116;
	fma.rn.f32 	%f141, %f138, %f124, %f117;
	fma.rn.f32 	%f142, %f138, %f126, %f118;
	ld.shared.f32 	%f143, [%r228+8];
	ld.shared.f32 	%f144, [%r231+520];
	fma.rn.f32 	%f145, %f143, %f144, %f121;
	ld.shared.f32 	%f146, [%r231+524];
	fma.rn.f32 	%f147, %f143, %f146, %f123;
	ld.shared.f32 	%f148, [%r231+528];
	fma.rn.f32 	%f149, %f143, %f148, %f125;
	ld.shared.f32 	%f150, [%r231+532];
	fma.rn.f32 	%f151, %f143, %f150, %f127;
	ld.shared.f32 	%f152, [%r228+76];
	fma.rn.f32 	%f153, %f152, %f144, %f129;
	fma.rn.f32 	%f154, %f152, %f146, %f130;
	fma.rn.f32 	%f155, %f152, %f148, %f131;
	fma.rn.f32 	%f156, %f152, %f150, %f132;
	ld.shared.f32 	%f157, [%r228+144];
	fma.rn.f32 	%f158, %f157, %f144, %f134;
	fma.rn.f32 	%f159, %f157, %f146, %f135;
	fma.rn.f32 	%f160, %f157, %f148, %f136;
	fma.rn.f32 	%f161, %f157, %f150, %f137;
	ld.shared.f32 	%f162, [%r228+212];
	fma.rn.f32 	%f163, %f162, %f144, %f139;
	fma.rn.f32 	%f164, %f162, %f146, %f140;
	fma.rn.f32 	%f165, %f162, %f148, %f141;
	fma.rn.f32 	%f166, %f162, %f150, %f142;
	ld.shared.f32 	%f167, [%r228+12];
	ld.shared.f32 	%f168, [%r231+780];
	fma.rn.f32 	%f169, %f167, %f168, %f145;
	ld.shared.f32 	%f170, [%r231+784];
	fma.rn.f32 	%f171, %f167, %f170, %f147;
	ld.shared.f32 	%f172, [%r231+788];
	fma.rn.f32 	%f173, %f167, %f172, %f149;
	ld.shared.f32 	%f174, [%r231+792];
	fma.rn.f32 	%f175, %f167, %f174, %f151;
	ld.shared.f32 	%f176, [%r228+80];
	fma.rn.f32 	%f177, %f176, %f168, %f153;
	fma.rn.f32 	%f178, %f176, %f170, %f154;
	fma.rn.f32 	%f179, %f176, %f172, %f155;
	fma.rn.f32 	%f180, %f176, %f174, %f156;
	ld.shared.f32 	%f181, [%r228+148];
	fma.rn.f32 	%f182, %f181, %f168, %f158;
	fma.rn.f32 	%f183, %f181, %f170, %f159;
	fma.rn.f32 	%f184, %f181, %f172, %f160;
	fma.rn.f32 	%f185, %f181, %f174, %f161;
	ld.shared.f32 	%f186, [%r228+216];
	fma.rn.f32 	%f187, %f186, %f168, %f163;
	fma.rn.f32 	%f188, %f186, %f170, %f164;
	fma.rn.f32 	%f189, %f186, %f172, %f165;
	fma.rn.f32 	%f190, %f186, %f174, %f166;
	ld.shared.f32 	%f191, [%r228+16];
	ld.shared.f32 	%f192, [%r231+1040];
	fma.rn.f32 	%f193, %f191, %f192, %f169;
	ld.shared.f32 	%f194, [%r231+1044];
	fma.rn.f32 	%f195, %f191, %f194, %f171;
	ld.shared.f32 	%f196, [%r231+1048];
	fma.rn.f32 	%f197, %f191, %f196, %f173;
	ld.shared.f32 	%f198, [%r231+1052];
	fma.rn.f32 	%f199, %f191, %f198, %f175;
	ld.shared.f32 	%f200, [%r228+84];
	fma.rn.f32 	%f201, %f200, %f192, %f177;
	fma.rn.f32 	%f202, %f200, %f194, %f178;
	fma.rn.f32 	%f203, %f200, %f196, %f179;
	fma.rn.f32 	%f204, %f200, %f198, %f180;
	ld.shared.f32 	%f205, [%r228+152];
	fma.rn.f32 	%f206, %f205, %f192, %f182;
	fma.rn.f32 	%f207, %f205, %f194, %f183;
	fma.rn.f32 	%f208, %f205, %f196, %f184;
	fma.rn.f32 	%f209, %f205, %f198, %f185;
	ld.shared.f32 	%f210, [%r228+220];
	fma.rn.f32 	%f211, %f210, %f192, %f187;
	fma.rn.f32 	%f212, %f210, %f194, %f188;
	fma.rn.f32 	%f213, %f210, %f196, %f189;
	fma.rn.f32 	%f214, %f210, %f198, %f190;
	ld.shared.f32 	%f215, [%r228+20];
	ld.shared.f32 	%f216, [%r231+1300];
	fma.rn.f32 	%f217, %f215, %f216, %f193;
	ld.shared.f32 	%f218, [%r231+1304];
	fma.rn.f32 	%f219, %f215, %f218, %f195;
	ld.shared.f32 	%f220, [%r231+1308];
	fma.rn.f32 	%f221, %f215, %f220, %f197;
	ld.shared.f32 	%f222, [%r231+1312];
	fma.rn.f32 	%f223, %f215, %f222, %f199;
	ld.shared.f32 	%f224, [%r228+88];
	fma.rn.f32 	%f225, %f224, %f216, %f201;
	fma.rn.f32 	%f226, %f224, %f218, %f202;
	fma.rn.f32 	%f227, %f224, %f220, %f203;
	fma.rn.f32 	%f228, %f224, %f222, %f204;
	ld.shared.f32 	%f229, [%r228+156];
	fma.rn.f32 	%f230, %f229, %f216, %f206;
	fma.rn.f32 	%f231, %f229, %f218, %f207;
	fma.rn.f32 	%f232, %f229, %f220, %f208;
	fma.rn.f32 	%f233, %f229, %f222, %f209;
	ld.shared.f32 	%f234, [%r228+224];
	fma.rn.f32 	%f235, %f234, %f216, %f211;
	fma.rn.f32 	%f236, %f234, %f218, %f212;
	fma.rn.f32 	%f237, %f234, %f220, %f213;
	fma.rn.f32 	%f238, %f234, %f222, %f214;
	ld.shared.f32 	%f239, [%r228+24];
	ld.shared.f32 	%f240, [%r231+1560];
	fma.rn.f32 	%f241, %f239, %f240, %f217;
	ld.shared.f32 	%f242, [%r231+1564];
	fma.rn.f32 	%f243, %f239, %f242, %f219;
	ld.shared.f32 	%f244, [%r231+1568];
	fma.rn.f32 	%f245, %f239, %f244, %f221;
	ld.shared.f32 	%f246, [%r231+1572];
	fma.rn.f32 	%f247, %f239, %f246, %f223;
	ld.shared.f32 	%f248, [%r228+92];
	fma.rn.f32 	%f249, %f248, %f240, %f225;
	fma.rn.f32 	%f250, %f248, %f242, %f226;
	fma.rn.f32 	%f251, %f248, %f244, %f227;
	fma.rn.f32 	%f252, %f248, %f246, %f228;
	ld.shared.f32 	%f253, [%r228+160];
	fma.rn.f32 	%f254, %f253, %f240, %f230;
	fma.rn.f32 	%f255, %f253, %f242, %f231;
	fma.rn.f32 	%f256, %f253, %f244, %f232;
	fma.rn.f32 	%f257, %f253, %f246, %f233;
	ld.shared.f32 	%f258, [%r228+228];
	fma.rn.f32 	%f259, %f258, %f240, %f235;
	fma.rn.f32 	%f260, %f258, %f242, %f236;
	fma.rn.f32 	%f261, %f258, %f244, %f237;
	fma.rn.f32 	%f262, %f258, %f246, %f238;
	ld.shared.f32 	%f263, [%r228+28];
	ld.shared.f32 	%f264, [%r231+1820];
	fma.rn.f32 	%f265, %f263, %f264, %f241;
	ld.shared.f32 	%f266, [%r231+1824];
	fma.rn.f32 	%f267, %f263, %f266, %f243;
	ld.shared.f32 	%f268, [%r231+1828];
	fma.rn.f32 	%f269, %f263, %f268, %f245;
	ld.shared.f32 	%f270, [%r231+1832];
	fma.rn.f32 	%f271, %f263, %f270, %f247;
	ld.shared.f32 	%f272, [%r228+96];
	fma.rn.f32 	%f273, %f272, %f264, %f249;
	fma.rn.f32 	%f274, %f272, %f266, %f250;
	fma.rn.f32 	%f275, %f272, %f268, %f251;
	fma.rn.f32 	%f276, %f272, %f270, %f252;
	ld.shared.f32 	%f277, [%r228+164];
	fma.rn.f32 	%f278, %f277, %f264, %f254;
	fma.rn.f32 	%f279, %f277, %f266, %f255;
	fma.rn.f32 	%f280, %f277, %f268, %f256;
	fma.rn.f32 	%f281, %f277, %f270, %f257;
	ld.shared.f32 	%f282, [%r228+232];
	fma.rn.f32 	%f283, %f282, %f264, %f259;
	fma.rn.f32 	%f284, %f282, %f266, %f260;
	fma.rn.f32 	%f285, %f282, %f268, %f261;
	fma.rn.f32 	%f286, %f282, %f270, %f262;
	ld.shared.f32 	%f287, [%r228+32];
	ld.shared.f32 	%f288, [%r231+2080];
	fma.rn.f32 	%f289, %f287, %f288, %f265;
	ld.shared.f32 	%f290, [%r231+2084];
	fma.rn.f32 	%f291, %f287, %f290, %f267;
	ld.shared.f32 	%f292, [%r231+2088];
	fma.rn.f32 	%f293, %f287, %f292, %f269;
	ld.shared.f32 	%f294, [%r231+2092];
	fma.rn.f32 	%f295, %f287, %f294, %f271;
	ld.shared.f32 	%f296, [%r228+100];
	fma.rn.f32 	%f297, %f296, %f288, %f273;
	fma.rn.f32 	%f298, %f296, %f290, %f274;
	fma.rn.f32 	%f299, %f296, %f292, %f275;
	fma.rn.f32 	%f300, %f296, %f294, %f276;
	ld.shared.f32 	%f301, [%r228+168];
	fma.rn.f32 	%f302, %f301, %f288, %f278;
	fma.rn.f32 	%f303, %f301, %f290, %f279;
	fma.rn.f32 	%f304, %f301, %f292, %f280;
	fma.rn.f32 	%f305, %f301, %f294, %f281;
	ld.shared.f32 	%f306, [%r228+236];
	fma.rn.f32 	%f307, %f306, %f288, %f283;
	fma.rn.f32 	%f308, %f306, %f290, %f284;
	fma.rn.f32 	%f309, %f306, %f292, %f285;
	fma.rn.f32 	%f310, %f306, %f294, %f286;
	ld.shared.f32 	%f311, [%r228+36];
	ld.shared.f32 	%f312, [%r231+2340];
	fma.rn.f32 	%f313, %f311, %f312, %f289;
	ld.shared.f32 	%f314, [%r231+2344];
	fma.rn.f32 	%f315, %f311, %f314, %f291;
	ld.shared.f32 	%f316, [%r231+2348];
	fma.rn.f32 	%f317, %f311, %f316, %f293;
	ld.shared.f32 	%f318, [%r231+2352];
	fma.rn.f32 	%f319, %f311, %f318, %f295;
	ld.shared.f32 	%f320, [%r228+104];
	fma.rn.f32 	%f321, %f320, %f312, %f297;
	fma.rn.f32 	%f322, %f320, %f314, %f298;
	fma.rn.f32 	%f323, %f320, %f316, %f299;
	fma.rn.f32 	%f324, %f320, %f318, %f300;
	ld.shared.f32 	%f325, [%r228+172];
	fma.rn.f32 	%f326, %f325, %f312, %f302;
	fma.rn.f32 	%f327, %f325, %f314, %f303;
	fma.rn.f32 	%f328, %f325, %f316, %f304;
	fma.rn.f32 	%f329, %f325, %f318, %f305;
	ld.shared.f32 	%f330, [%r228+240];
	fma.rn.f32 	%f331, %f330, %f312, %f307;
	fma.rn.f32 	%f332, %f330, %f314, %f308;
	fma.rn.f32 	%f333, %f330, %f316, %f309;
	fma.rn.f32 	%f334, %f330, %f318, %f310;
	ld.shared.f32 	%f335, [%r228+40];
	ld.shared.f32 	%f336, [%r231+2600];
	fma.rn.f32 	%f337, %f335, %f336, %f313;
	ld.shared.f32 	%f338, [%r231+2604];
	fma.rn.f32 	%f339, %f335, %f338, %f315;
	ld.shared.f32 	%f340, [%r231+2608];
	fma.rn.f32 	%f341, %f335, %f340, %f317;
	ld.shared.f32 	%f342, [%r231+2612];
	fma.rn.f32 	%f343, %f335, %f342, %f319;
	ld.shared.f32 	%f344, [%r228+108];
	fma.rn.f32 	%f345, %f344, %f336, %f321;
	fma.rn.f32 	%f346, %f344, %f338, %f322;
	fma.rn.f32 	%f347, %f344, %f340, %f323;
	fma.rn.f32 	%f348, %f344, %f342, %f324;
	ld.shared.f32 	%f349, [%r228+176];
	fma.rn.f32 	%f350, %f349, %f336, %f326;
	fma.rn.f32 	%f351, %f349, %f338, %f327;
	fma.rn.f32 	%f352, %f349, %f340, %f328;
	fma.rn.f32 	%f353, %f349, %f342, %f329;
	ld.shared.f32 	%f354, [%r228+244];
	fma.rn.f32 	%f355, %f354, %f336, %f331;
	fma.rn.f32 	%f356, %f354, %f338, %f332;
	fma.rn.f32 	%f357, %f354, %f340, %f333;
	fma.rn.f32 	%f358, %f354, %f342, %f334;
	ld.shared.f32 	%f359, [%r228+44];
	ld.shared.f32 	%f360, [%r231+2860];
	fma.rn.f32 	%f361, %f359, %f360, %f337;
	ld.shared.f32 	%f362, [%r231+2864];
	fma.rn.f32 	%f363, %f359, %f362, %f339;
	ld.shared.f32 	%f364, [%r231+2868];
	fma.rn.f32 	%f365, %f359, %f364, %f341;
	ld.shared.f32 	%f366, [%r231+2872];
	fma.rn.f32 	%f367, %f359, %f366, %f343;
	ld.shared.f32 	%f368, [%r228+112];
	fma.rn.f32 	%f369, %f368, %f360, %f345;
	fma.rn.f32 	%f370, %f368, %f362, %f346;
	fma.rn.f32 	%f371, %f368, %f364, %f347;
	fma.rn.f32 	%f372, %f368, %f366, %f348;
	ld.shared.f32 	%f373, [%r228+180];
	fma.rn.f32 	%f374, %f373, %f360, %f350;
	fma.rn.f32 	%f375, %f373, %f362, %f351;
	fma.rn.f32 	%f376, %f373, %f364, %f352;
	fma.rn.f32 	%f377, %f373, %f366, %f353;
	ld.shared.f32 	%f378, [%r228+248];
	fma.rn.f32 	%f379, %f378, %f360, %f355;
	fma.rn.f32 	%f380, %f378, %f362, %f356;
	fma.rn.f32 	%f381, %f378, %f364, %f357;
	fma.rn.f32 	%f382, %f378, %f366, %f358;
	ld.shared.f32 	%f383, [%r228+48];
	ld.shared.f32 	%f384, [%r231+3120];
	fma.rn.f32 	%f385, %f383, %f384, %f361;
	ld.shared.f32 	%f386, [%r231+3124];
	fma.rn.f32 	%f387, %f383, %f386, %f363;
	ld.shared.f32 	%f388, [%r231+3128];
	fma.rn.f32 	%f389, %f383, %f388, %f365;
	ld.shared.f32 	%f390, [%r231+3132];
	fma.rn.f32 	%f391, %f383, %f390, %f367;
	ld.shared.f32 	%f392, [%r228+116];
	fma.rn.f32 	%f393, %f392, %f384, %f369;
	fma.rn.f32 	%f394, %f392, %f386, %f370;
	fma.rn.f32 	%f395, %f392, %f388, %f371;
	fma.rn.f32 	%f396, %f392, %f390, %f372;
	ld.shared.f32 	%f397, [%r228+184];
	fma.rn.f32 	%f398, %f397, %f384, %f374;
	fma.rn.f32 	%f399, %f397, %f386, %f375;
	fma.rn.f32 	%f400, %f397, %f388, %f376;
	fma.rn.f32 	%f401, %f397, %f390, %f377;
	ld.shared.f32 	%f402, [%r228+252];
	fma.rn.f32 	%f403, %f402, %f384, %f379;
	fma.rn.f32 	%f404, %f402, %f386, %f380;
	fma.rn.f32 	%f405, %f402, %f388, %f381;
	fma.rn.f32 	%f406, %f402, %f390, %f382;
	ld.shared.f32 	%f407, [%r228+52];
	ld.shared.f32 	%f408, [%r231+3380];
	fma.rn.f32 	%f409, %f407, %f408, %f385;
	ld.shared.f32 	%f410, [%r231+3384];
	fma.rn.f32 	%f411, %f407, %f410, %f387;
	ld.shared.f32 	%f412, [%r231+3388];
	fma.rn.f32 	%f413, %f407, %f412, %f389;
	ld.shared.f32 	%f414, [%r231+3392];
	fma.rn.f32 	%f415, %f407, %f414, %f391;
	ld.shared.f32 	%f416, [%r228+120];
	fma.rn.f32 	%f417, %f416, %f408, %f393;
	fma.rn.f32 	%f418, %f416, %f410, %f394;
	fma.rn.f32 	%f419, %f416, %f412, %f395;
	fma.rn.f32 	%f420, %f416, %f414, %f396;
	ld.shared.f32 	%f421, [%r228+188];
	fma.rn.f32 	%f422, %f421, %f408, %f398;
	fma.rn.f32 	%f423, %f421, %f410, %f399;
	fma.rn.f32 	%f424, %f421, %f412, %f400;
	fma.rn.f32 	%f425, %f421, %f414, %f401;
	ld.shared.f32 	%f426, [%r228+256];
	fma.rn.f32 	%f427, %f426, %f408, %f403;
	fma.rn.f32 	%f428, %f426, %f410, %f404;
	fma.rn.f32 	%f429, %f426, %f412, %f405;
	fma.rn.f32 	%f430, %f426, %f414, %f406;
	ld.shared.f32 	%f431, [%r228+56];
	ld.shared.f32 	%f432, [%r231+3640];
	fma.rn.f32 	%f433, %f431, %f432, %f409;
	ld.shared.f32 	%f434, [%r231+3644];
	fma.rn.f32 	%f435, %f431, %f434, %f411;
	ld.shared.f32 	%f436, [%r231+3648];
	fma.rn.f32 	%f437, %f431, %f436, %f413;
	ld.shared.f32 	%f438, [%r231+3652];
	fma.rn.f32 	%f439, %f431, %f438, %f415;
	ld.shared.f32 	%f440, [%r228+124];
	fma.rn.f32 	%f441, %f440, %f432, %f417;
	fma.rn.f32 	%f442, %f440, %f434, %f418;
	fma.rn.f32 	%f443, %f440, %f436, %f419;
	fma.rn.f32 	%f444, %f440, %f438, %f420;
	ld.shared.f32 	%f445, [%r228+192];
	fma.rn.f32 	%f446, %f445, %f432, %f422;
	fma.rn.f32 	%f447, %f445, %f434, %f423;
	fma.rn.f32 	%f448, %f445, %f436, %f424;
	fma.rn.f32 	%f449, %f445, %f438, %f425;
	ld.shared.f32 	%f450, [%r228+260];
	fma.rn.f32 	%f451, %f450, %f432, %f427;
	fma.rn.f32 	%f452, %f450, %f434, %f428;
	fma.rn.f32 	%f453, %f450, %f436, %f429;
	fma.rn.f32 	%f454, %f450, %f438, %f430;
	ld.shared.f32 	%f455, [%r228+60];
	ld.shared.f32 	%f456, [%r231+3900];
	fma.rn.f32 	%f558, %f455, %f456, %f433;
	ld.shared.f32 	%f457, [%r231+3904];
	fma.rn.f32 	%f557, %f455, %f457, %f435;
	ld.shared.f32 	%f458, [%r231+3908];
	fma.rn.f32 	%f556, %f455, %f458, %f437;
	ld.shared.f32 	%f459, [%r231+3912];
	fma.rn.f32 	%f555, %f455, %f459, %f439;
	ld.shared.f32 	%f460, [%r228+128];
	fma.rn.f32 	%f554, %f460, %f456, %f441;
	fma.rn.f32 	%f553, %f460, %f457, %f442;
	fma.rn.f32 	%f552, %f460, %f458, %f443;
	fma.rn.f32 	%f551, %f460, %f459, %f444;
	ld.shared.f32 	%f461, [%r228+196];
	fma.rn.f32 	%f550, %f461, %f456, %f446;
	fma.rn.f32 	%f549, %f461, %f457, %f447;
	fma.rn.f32 	%f548, %f461, %f458, %f448;
	fma.rn.f32 	%f547, %f461, %f459, %f449;
	ld.shared.f32 	%f462, [%r228+264];
	fma.rn.f32 	%f546, %f462, %f456, %f451;
	fma.rn.f32 	%f545, %f462, %f457, %f452;
	fma.rn.f32 	%f544, %f462, %f458, %f453;
	fma.rn.f32 	%f543, %f462, %f459, %f454;
	bar.sync 	0;
	add.s32 	%r266, %r266, 1;
	setp.eq.s32 	%p56, %r266, %r23;
	@%p56 bra 	$L__BB3_45;
	bra.uni 	$L__BB3_3;
$L__BB3_45:
	add.s32 	%r24, %r5, %r3;
	add.s32 	%r25, %r6, %r4;
	setp.eq.f32 	%p57, %f78, 0f00000000;
	@%p57 bra 	$L__BB3_82;
	setp.lt.u32 	%p78, %r24, %r113;
	@%p78 bra 	$L__BB3_74;
$L__BB3_47:
	add.s32 	%r26, %r24, 1;
	setp.ge.u32 	%p83, %r26, %r113;
	@%p83 bra 	$L__BB3_56;
	mul.lo.s32 	%r27, %r26, %r114;
	setp.ge.u32 	%p84, %r25, %r114;
	@%p84 bra 	$L__BB3_50;
	add.s32 	%r253, %r25, %r27;
	mul.wide.u32 	%rd93, %r253, 4;
	add.s64 	%rd94, %rd5, %rd93;
	ld.global.f32 	%f491, [%rd94];
	mul.f32 	%f492, %f78, %f491;
	fma.rn.f32 	%f493, %f77, %f554, %f492;
	st.global.f32 	[%rd94], %f493;
$L__BB3_50:
	add.s32 	%r28, %r25, 1;
	setp.ge.u32 	%p85, %r28, %r114;
	@%p85 bra 	$L__BB3_52;
	add.s32 	%r254, %r28, %r27;
	mul.wide.u32 	%rd95, %r254, 4;
	add.s64 	%rd96, %rd5, %rd95;
	ld.global.f32 	%f494, [%rd96];
	mul.f32 	%f495, %f78, %f494;
	fma.rn.f32 	%f496, %f77, %f553, %f495;
	st.global.f32 	[%rd96], %f496;
$L__BB3_52:
	add.s32 	%r29, %r25, 2;
	setp.ge.u32 	%p86, %r29, %r114;
	@%p86 bra 	$L__BB3_54;
	add.s32 	%r255, %r29, %r27;
	mul.wide.u32 	%rd97, %r255, 4;
	add.s64 	%rd98, %rd5, %rd97;
	ld.global.f32 	%f497, [%rd98];
	mul.f32 	%f498, %f78, %f497;
	fma.rn.f32 	%f499, %f77, %f552, %f498;
	st.global.f32 	[%rd98], %f499;
$L__BB3_54:
	add.s32 	%r30, %r25, 3;
	setp.ge.u32 	%p87, %r30, %r114;
	@%p87 bra 	$L__BB3_56;
	add.s32 	%r256, %r30, %r27;
	mul.wide.u32 	%rd99, %r256, 4;
	add.s64 	%rd100, %rd5, %rd99;
	ld.global.f32 	%f500, [%rd100];
	mul.f32 	%f501, %f78, %f500;
	fma.rn.f32 	%f502, %f77, %f551, %f501;
	st.global.f32 	[%rd100], %f502;
$L__BB3_56:
	add.s32 	%r31, %r24, 2;
	setp.ge.u32 	%p88, %r31, %r113;
	@%p88 bra 	$L__BB3_65;
	mul.lo.s32 	%r32, %r31, %r114;
	setp.ge.u32 	%p89, %r25, %r114;
	add.s32 	%r257, %r25, %r32;
	mul.wide.u32 	%rd101, %r257, 4;
	add.s64 	%rd6, %rd5, %rd101;
	@%p89 bra 	$L__BB3_59;
	ld.global.f32 	%f503, [%rd6];
	mul.f32 	%f504, %f78, %f503;
	fma.rn.f32 	%f505, %f77, %f550, %f504;
	st.global.f32 	[%rd6], %f505;
$L__BB3_59:
	add.s32 	%r258, %r25, 1;
	setp.ge.u32 	%p90, %r258, %r114;
	@%p90 bra 	$L__BB3_61;
	ld.global.f32 	%f506, [%rd6+4];
	mul.f32 	%f507, %f78, %f506;
	fma.rn.f32 	%f508, %f77, %f549, %f507;
	st.global.f32 	[%rd6+4], %f508;
$L__BB3_61:
	add.s32 	%r259, %r25, 2;
	setp.ge.u32 	%p91, %r259, %r114;
	add.s32 	%r260, %r259, %r32;
	mul.wide.u32 	%rd102, %r260, 4;
	add.s64 	%rd7, %rd5, %rd102;
	@%p91 bra 	$L__BB3_63;
	ld.global.f32 	%f509, [%rd7];
	mul.f32 	%f510, %f78, %f509;
	fma.rn.f32 	%f511, %f77, %f548, %f510;
	st.global.f32 	[%rd7], %f511;
$L__BB3_63:
	add.s32 	%r261, %r25, 3;
	setp.ge.u32 	%p92, %r261, %r114;
	@%p92 bra 	$L__BB3_65;
	ld.global.f32 	%f512, [%rd7+4];
	mul.f32 	%f513, %f78, %f512;
	fma.rn.f32 	%f514, %f77, %f547, %f513;
	st.global.f32 	[%rd7+4], %f514;
$L__BB3_65:
	add.s32 	%r33, %r24, 3;
	setp.ge.u32 	%p93, %r33, %r113;
	@%p93 bra 	$L__BB3_118;
	mul.lo.s32 	%r34, %r33, %r114;
	setp.ge.u32 	%p94, %r25, %r114;
	@%p94 bra 	$L__BB3_68;
	add.s32 	%r262, %r25, %r34;
	mul.wide.u32 	%rd103, %r262, 4;
	add.s64 	%rd104, %rd5, %rd103;
	ld.global.f32 	%f515, [%rd104];
	mul.f32 	%f516, %f78, %f515;
	fma.rn.f32 	%f517, %f77, %f546, %f516;
	st.global.f32 	[%rd104], %f517;
$L__BB3_68:
	add.s32 	%r35, %r25, 1;
	setp.ge.u32 	%p95, %r35, %r114;
	@%p95 bra 	$L__BB3_70;
	add.s32 	%r263, %r35, %r34;
	mul.wide.u32 	%rd105, %r263, 4;
	add.s64 	%rd106, %rd5, %rd105;
	ld.global.f32 	%f518, [%rd106];
	mul.f32 	%f519, %f78, %f518;
	fma.rn.f32 	%f520, %f77, %f545, %f519;
	st.global.f32 	[%rd106], %f520;
$L__BB3_70:
	add.s32 	%r36, %r25, 2;
	setp.ge.u32 	%p96, %r36, %r114;
	@%p96 bra 	$L__BB3_72;
	add.s32 	%r264, %r36, %r34;
	mul.wide.u32 	%rd107, %r264, 4;
	add.s64 	%rd108, %rd5, %rd107;
	ld.global.f32 	%f521, [%rd108];
	mul.f32 	%f522, %f78, %f521;
	fma.rn.f32 	%f523, %f77, %f544, %f522;
	st.global.f32 	[%rd108], %f523;
$L__BB3_72:
	add.s32 	%r37, %r25, 3;
	setp.ge.u32 	%p97, %r37, %r114;
	@%p97 bra 	$L__BB3_118;
	add.s32 	%r265, %r37, %r34;
	mul.wide.u32 	%rd109, %r265, 4;
	add.s64 	%rd110, %rd5, %rd109;
	ld.global.f32 	%f524, [%rd110];
	mul.f32 	%f525, %f78, %f524;
	fma.rn.f32 	%f526, %f77, %f543, %f525;
	st.global.f32 	[%rd110], %f526;
	bra.uni 	$L__BB3_118;
$L__BB3_74:
	setp.ge.u32 	%p79, %r25, %r114;
	mad.lo.s32 	%r249, %r24, %r114, %r25;
	mul.wide.u32 	%rd92, %r249, 4;
	add.s64 	%rd8, %rd5, %rd92;
	@%p79 bra 	$L__BB3_76;
	ld.global.f32 	%f479, [%rd8];
	mul.f32 	%f480, %f78, %f479;
	fma.rn.f32 	%f481, %f77, %f558, %f480;
	st.global.f32 	[%rd8], %f481;
$L__BB3_76:
	add.s32 	%r250, %r25, 1;
	setp.ge.u32 	%p80, %r250, %r114;
	@%p80 bra 	$L__BB3_78;
	ld.global.f32 	%f482, [%rd8+4];
	mul.f32 	%f483, %f78, %f482;
	fma.rn.f32 	%f484, %f77, %f557, %f483;
	st.global.f32 	[%rd8+4], %f484;
$L__BB3_78:
	add.s32 	%r251, %r25, 2;
	setp.ge.u32 	%p81, %r251, %r114;
	@%p81 bra 	$L__BB3_80;
	ld.global.f32 	%f485, [%rd8+8];
	mul.f32 	%f486, %f78, %f485;
	fma.rn.f32 	%f487, %f77, %f556, %f486;
	st.global.f32 	[%rd8+8], %f487;
$L__BB3_80:
	add.s32 	%r252, %r25, 3;
	setp.ge.u32 	%p82, %r252, %r114;
	@%p82 bra 	$L__BB3_47;
	ld.global.f32 	%f488, [%rd8+12];
	mul.f32 	%f489, %f78, %f488;
	fma.rn.f32 	%f490, %f77, %f555, %f489;
	st.global.f32 	[%rd8+12], %f490;
	bra.uni 	$L__BB3_47;
$L__BB3_82:
	setp.ge.u32 	%p58, %r24, %r113;
	@%p58 bra 	$L__BB3_91;
	setp.ge.u32 	%p59, %r25, %r114;
	mad.lo.s32 	%r232, %r24, %r114, %r25;
	mul.wide.u32 	%rd73, %r232, 4;
	add.s64 	%rd9, %rd5, %rd73;
	@%p59 bra 	$L__BB3_85;
	mul.f32 	%f463, %f77, %f558;
	st.global.f32 	[%rd9], %f463;
$L__BB3_85:
	add.s32 	%r233, %r25, 1;
	setp.ge.u32 	%p60, %r233, %r114;
	@%p60 bra 	$L__BB3_87;
	mul.f32 	%f464, %f77, %f557;
	st.global.f32 	[%rd9+4], %f464;
$L__BB3_87:
	add.s32 	%r234, %r25, 2;
	setp.ge.u32 	%p61, %r234, %r114;
	@%p61 bra 	$L__BB3_89;
	mul.f32 	%f465, %f77, %f556;
	st.global.f32 	[%rd9+8], %f465;
$L__BB3_89:
	add.s32 	%r235, %r25, 3;
	setp.ge.u32 	%p62, %r235, %r114;
	@%p62 bra 	$L__BB3_91;
	mul.f32 	%f466, %f77, %f555;
	st.global.f32 	[%rd9+12], %f466;
$L__BB3_91:
	add.s32 	%r101, %r24, 1;
	setp.ge.u32 	%p63, %r101, %r113;
	@%p63 bra 	$L__BB3_100;
	mul.lo.s32 	%r102, %r101, %r114;
	setp.ge.u32 	%p64, %r25, %r114;
	@%p64 bra 	$L__BB3_94;
	mul.f32 	%f467, %f77, %f554;
	add.s32 	%r236, %r25, %r102;
	mul.wide.u32 	%rd74, %r236, 4;
	add.s64 	%rd75, %rd5, %rd74;
	st.global.f32 	[%rd75], %f467;
$L__BB3_94:
	add.s32 	%r103, %r25, 1;
	setp.ge.u32 	%p65, %r103, %r114;
	@%p65 bra 	$L__BB3_96;
	mul.f32 	%f468, %f77, %f553;
	add.s32 	%r237, %r103, %r102;
	mul.wide.u32 	%rd76, %r237, 4;
	add.s64 	%rd77, %rd5, %rd76;
	st.global.f32 	[%rd77], %f468;
$L__BB3_96:
	add.s32 	%r104, %r25, 2;
	setp.ge.u32 	%p66, %r104, %r114;
	@%p66 bra 	$L__BB3_98;
	mul.f32 	%f469, %f77, %f552;
	add.s32 	%r238, %r104, %r102;
	mul.wide.u32 	%rd78, %r238, 4;
	add.s64 	%rd79, %rd5, %rd78;
	st.global.f32 	[%rd79], %f469;
$L__BB3_98:
	add.s32 	%r105, %r25, 3;
	setp.ge.u32 	%p67, %r105, %r114;
	@%p67 bra 	$L__BB3_100;
	mul.f32 	%f470, %f77, %f551;
	add.s32 	%r239, %r105, %r102;
	mul.wide.u32 	%rd80, %r239, 4;
	add.s64 	%rd81, %rd5, %rd80;
	st.global.f32 	[%rd81], %f470;
$L__BB3_100:
	add.s32 	%r106, %r24, 2;
	setp.ge.u32 	%p68, %r106, %r113;
	@%p68 bra 	$L__BB3_109;
	mul.lo.s32 	%r107, %r106, %r114;
	setp.ge.u32 	%p69, %r25, %r114;
	add.s32 	%r240, %r25, %r107;
	mul.wide.u32 	%rd82, %r240, 4;
	add.s64 	%rd10, %rd5, %rd82;
	@%p69 bra 	$L__BB3_103;
	mul.f32 	%f471, %f77, %f550;
	st.global.f32 	[%rd10], %f471;
$L__BB3_103:
	add.s32 	%r241, %r25, 1;
	setp.ge.u32 	%p70, %r241, %r114;
	@%p70 bra 	$L__BB3_105;
	mul.f32 	%f472, %f77, %f549;
	st.global.f32 	[%rd10+4], %f472;
$L__BB3_105:
	add.s32 	%r242, %r25, 2;
	setp.ge.u32 	%p71, %r242, %r114;
	add.s32 	%r243, %r242, %r107;
	mul.wide.u32 	%rd83, %r243, 4;
	add.s64 	%rd11, %rd5, %rd83;
	@%p71 bra 	$L__BB3_107;
	mul.f32 	%f473, %f77, %f548;
	st.global.f32 	[%rd11], %f473;
$L__BB3_107:
	add.s32 	%r244, %r25, 3;
	setp.ge.u32 	%p72, %r244, %r114;
	@%p72 bra 	$L__BB3_109;
	mul.f32 	%f474, %f77, %f547;
	st.global.f32 	[%rd11+4], %f474;
$L__BB3_109:
	add.s32 	%r108, %r24, 3;
	setp.ge.u32 	%p73, %r108, %r113;
	@%p73 bra 	$L__BB3_118;
	mul.lo.s32 	%r109, %r108, %r114;
	setp.ge.u32 	%p74, %r25, %r114;
	@%p74 bra 	$L__BB3_112;
	mul.f32 	%f475, %f77, %f546;
	add.s32 	%r245, %r25, %r109;
	mul.wide.u32 	%rd84, %r245, 4;
	add.s64 	%rd85, %rd5, %rd84;
	st.global.f32 	[%rd85], %f475;
$L__BB3_112:
	add.s32 	%r110, %r25, 1;
	setp.ge.u32 	%p75, %r110, %r114;
	@%p75 bra 	$L__BB3_114;
	mul.f32 	%f476, %f77, %f545;
	add.s32 	%r246, %r110, %r109;
	mul.wide.u32 	%rd86, %r246, 4;
	add.s64 	%rd87, %rd5, %rd86;
	st.global.f32 	[%rd87], %f476;
$L__BB3_114:
	add.s32 	%r111, %r25, 2;
	setp.ge.u32 	%p76, %r111, %r114;
	@%p76 bra 	$L__BB3_116;
	mul.f32 	%f477, %f77, %f544;
	add.s32 	%r247, %r111, %r109;
	mul.wide.u32 	%rd88, %r247, 4;
	add.s64 	%rd89, %rd5, %rd88;
	st.global.f32 	[%rd89], %f477;
$L__BB3_116:
	add.s32 	%r112, %r25, 3;
	setp.ge.u32 	%p77, %r112, %r114;
	@%p77 bra 	$L__BB3_118;
	mul.f32 	%f478, %f77, %f543;
	add.s32 	%r248, %r112, %r109;
	mul.wide.u32 	%rd90, %r248, 4;
	add.s64 	%rd91, %rd5, %rd90;
	st.global.f32 	[%rd91], %f478;
$L__BB3_118:
	ret;

}


// ===== COMPILED SASS (sm_100) =====

	.target	sm_100

	.elftype	@"ET_EXEC"


//--------------------- .note.nv.tkinfo           --------------------------
	.section	.note.nv.tkinfo,"",@"SHT_NOTE"
	.sectionflags	@"SHF_NOTE_NV_TKINFO"
	.tkinfo
        /*0018*/ 	.word	0x00000002
        /*0030*/ 	.string	""
        /*0030*/ 	.string	"ptxas"
        /*0030*/ 	.string	"Cuda compilation tools, release 13.0, V13.0.88"
        /*0030*/ 	.string	"Build cuda_13.0.r13.0/compiler.36424714_0"
        /*0030*/ 	.string	"-arch sm_100 -m 64 "



//--------------------- .note.nv.cuinfo           --------------------------
	.section	.note.nv.cuinfo,"",@"SHT_NOTE"
	.sectionflags	@"SHF_NOTE_NV_CUINFO"
        /*0018*/ 	.short	0x0002
        /*001a*/ 	.short	0x0064
        /*001c*/ 	.short	0x0082
	.zero		2


//--------------------- .nv.info                  --------------------------
	.section	.nv.info,"",@"SHT_CUDA_INFO"
	.align	4


	//----- nvinfo : EIATTR_REGCOUNT
	.align		4
        /*0000*/ 	.byte	0x04, 0x2f
        /*0002*/ 	.short	(.L_1 - .L_0)
	.align		4
.L_0:
        /*0004*/ 	.word	index@(steel_batched_gemm_kernel)
        /*0008*/ 	.word	0x00000038


	//----- nvinfo : EIATTR_FRAME_SIZE
	.align		4
.L_1:
        /*000c*/ 	.byte	0x04, 0x11
        /*000e*/ 	.short	(.L_3 - .L_2)
	.align		4
.L_2:
        /*0010*/ 	.word	index@(steel_batched_gemm_kernel)
        /*0014*/ 	.word	0x00000000


	//----- nvinfo : EIATTR_REGCOUNT
	.align		4
.L_3:
        /*0018*/ 	.byte	0x04, 0x2f
        /*001a*/ 	.short	(.L_5 - .L_4)
	.align		4
.L_4:
        /*001c*/ 	.word	index@(steel_batched_gemm_array_kernel)
        /*0020*/ 	.word	0x00000048


	//----- nvinfo : EIATTR_FRAME_SIZE
	.align		4
.L_5:
        /*0024*/ 	.byte	0x04, 0x11
        /*0026*/ 	.short	(.L_7 - .L_6)
	.align		4
.L_6:
        /*0028*/ 	.word	index@(steel_batched_gemm_array_kernel)
        /*002c*/ 	.word	0x00000000


	//----- nvinfo : EIATTR_REGCOUNT
	.align		4
.L_7:
        /*0030*/ 	.byte	0x04, 0x2f
        /*0032*/ 	.short	(.L_9 - .L_8)
	.align		4
.L_8:
        /*0034*/ 	.word	index@(steel_batched_gemm_variable_kernel)
        /*0038*/ 	.word	0x00000040


	//----- nvinfo : EIATTR_FRAME_SIZE
	.align		4
.L_9:
        /*003c*/ 	.byte	0x04, 0x11
        /*003e*/ 	.short	(.L_11 - .L_10)
	.align		4
.L_10:
        /*0040*/ 	.word	index@(steel_batched_gemm_variable_kernel)
        /*0044*/ 	.word	0x00000000


	//----- nvinfo : EIATTR_REGCOUNT
	.align		4
.L_11:
        /*0048*/ 	.byte	0x04, 0x2f
        /*004a*/ 	.short	(.L_13 - .L_12)
	.align		4
.L_12:
        /*004c*/ 	.word	index@(steel_batched_gemm_tn_kernel)
        /*0050*/ 	.word	0x00000040


	//----- nvinfo : EIATTR_FRAME_SIZE
	.align		4
.L_13:
        /*0054*/ 	.byte	0x04, 0x11
        /*0056*/ 	.short	(.L_15 - .L_14)
	.align		4
.L_14:
        /*0058*/ 	.word	index@(steel_batched_gemm_tn_kernel)
        /*005c*/ 	.word	0x00000000


	//----- nvinfo : EIATTR_MIN_STACK_SIZE
	.align		4
.L_15:
        /*0060*/ 	.byte	0x04, 0x12
        /*0062*/ 	.short	(.L_17 - .L_16)
	.align		4
.L_16:
        /*0064*/ 	.word	index@(steel_batched_gemm_tn_kernel)
        /*0068*/ 	.word	0x00000000


	//----- nvinfo : EIATTR_MIN_STACK_SIZE
	.align		4
.L_17:
        /*006c*/ 	.byte	0x04, 0x12
        /*006e*/ 	.short	(.L_19 - .L_18)
	.align		4
.L_18:
        /*0070*/ 	.word	index@(steel_batched_gemm_variable_kernel)
        /*0074*/ 	.word	0x00000000


	//----- nvinfo : EIATTR_MIN_STACK_SIZE
	.align		4
.L_19:
        /*0078*/ 	.byte	0x04, 0x12
        /*007a*/ 	.short	(.L_21 - .L_20)
	.align		4
.L_20:
        /*007c*/ 	.word	index@(steel_batched_gemm_array_kernel)
        /*0080*/ 	.word	0x00000000


	//----- nvinfo : EIATTR_MIN_STACK_SIZE
	.align		4
.L_21:
        /*0084*/ 	.byte	0x04, 0x12
        /*0086*/ 	.short	(.L_23 - .L_22)
	.align		4
.L_22:
        /*0088*/ 	.word	index@(steel_batched_gemm_kernel)
        /*008c*/ 	.word	0x00000000
.L_23:


//--------------------- .nv.compat                --------------------------
	.section	.nv.compat,"",@"SHT_CUDA_COMPAT_INFO"
	.align	4
        /*0000*/ 	.byte	0x02, 0x09, 0x00, 0x00, 0x02, 0x02, 0x01, 0x00, 0x02, 0x05, 0x05, 0x00, 0x03, 0x07, 0x01, 0x01
        /*0010*/ 	.byte	0x02, 0x03, 0x00, 0x00, 0x02, 0x06, 0x01, 0x00, 0x04, 0x0b, 0x08, 0x00, 0x09, 0x00, 0x00, 0x00
        /*0020*/ 	.byte	0x00, 0x00, 0x00, 0x00


//--------------------- .nv.info.steel_batched_gemm_tn_kernel --------------------------
	.section	.nv.info.steel_batched_gemm_tn_kernel,"",@"SHT_CUDA_INFO"
	.sectionflags	@""
	.align	4


	//----- nvinfo : EIATTR_CUDA_API_VERSION
	.align		4
        /*0000*/ 	.byte	0x04, 0x37
        /*0002*/ 	.short	(.L_25 - .L_24)
.L_24:
        /*0004*/ 	.word	0x00000082


	//----- nvinfo : EIATTR_KPARAM_INFO
	.align		4
.L_25:
        /*0008*/ 	.byte	0x04, 0x17
        /*000a*/ 	.short	(.L_27 - .L_26)
.L_26:
        /*000c*/ 	.word	0x00000000
        /*0010*/ 	.short	0x000b
        /*0012*/ 	.short	0x0038
        /*0014*/ 	.byte	0x00, 0xf0, 0x11, 0x00


	//----- nvinfo : EIATTR_KPARAM_INFO
	.align		4
.L_27:
        /*0018*/ 	.byte	0x04, 0x17
        /*001a*/ 	.short	(.L_29 - .L_28)
.L_28:
        /*001c*/ 	.word	0x00000000
        /*0020*/ 	.short	0x000a
        /*0022*/ 	.short	0x0034
        /*0024*/ 	.byte	0x00, 0xf0, 0x11, 0x00


	//----- nvinfo : EIATTR_KPARAM_INFO
	.align		4
.L_29:
        /*0028*/ 	.byte	0x04, 0x17
        /*002a*/ 	.short	(.L_31 - .L_30)
.L_30:
        /*002c*/ 	.word	0x00000000
        /*0030*/ 	.short	0x0009
        /*0032*/ 	.short	0x0030
        /*0034*/ 	.byte	0x00, 0xf0, 0x11, 0x00


	//----- nvinfo : EIATTR_KPARAM_INFO
	.align		4
.L_31:
        /*0038*/ 	.byte	0x04, 0x17
        /*003a*/ 	.short	(.L_33 - .L_32)
.L_32:
        /*003c*/ 	.word	0x00000000
        /*0040*/ 	.short	0x0008
        /*0042*/ 	.short	0x002c
        /*0044*/ 	.byte	0x00, 0xf0, 0x11, 0x00


	//----- nvinfo : EIATTR_KPARAM_INFO
	.align		4
.L_33:
        /*0048*/ 	.byte	0x04, 0x17
        /*004a*/ 	.short	(.L_35 - .L_34)
.L_34:
        /*004c*/ 	.word	0x00000000
        /*0050*/ 	.short	0x0007
        /*0052*/ 	.short	0x0028
        /*0054*/ 	.byte	0x00, 0xf0, 0x11, 0x00


	//----- nvinfo : EIATTR_KPARAM_INFO
	.align		4
.L_35:
        /*0058*/ 	.byte	0x04, 0x17
        /*005a*/ 	.short	(.L_37 - .L_36)
.L_36:
        /*005c*/ 	.word	0x00000000
        /*0060*/ 	.short	0x0006
        /*0062*/ 	.short	0x0024
        /*0064*/ 	.byte	0x00, 0xf0, 0x11, 0x00


	//----- nvinfo : EIATTR_KPARAM_INFO
	.align		4
.L_37:
        /*0068*/ 	.byte	0x04, 0x17
        /*006a*/ 	.short	(.L_39 - .L_38)
.L_38:
        /*006c*/ 	.word	0x00000000
        /*0070*/ 	.short	0x0005
        /*0072*/ 	.short	0x0020
        /*0074*/ 	.byte	0x00, 0xf0, 0x11, 0x00


	//----- nvinfo : EIATTR_KPARAM_INFO
	.align		4
.L_39:
        /*0078*/ 	.byte	0x04, 0x17
        /*007a*/ 	.short	(.L_41 - .L_40)
.L_40:
        /*007c*/ 	.word	0x00000000
        /*0080*/ 	.short	0x0004
        /*0082*/ 	.short	0x001c
        /*0084*/ 	.byte	0x00, 0xf0, 0x11, 0x00


	//----- nvinfo : EIATTR_KPARAM_INFO
	.align		4
.L_41:
        /*0088*/ 	.byte	0x04, 0x17
        /*008a*/ 	.short	(.L_43 - .L_42)
.L_42:
        /*008c*/ 	.word	0x00000000
        /*0090*/ 	.short	0x0003
        /*0092*/ 	.short	0x0018
        /*0094*/ 	.byte	0x00, 0xf0, 0x11, 0x00


	//----- nvinfo : EIATTR_KPARAM_INFO
	.align		4
.L_43:
        /*0098*/ 	.byte	0x04, 0x17
        /*009a*/ 	.short	(.L_45 - .L_44)
.L_44:
        /*009c*/ 	.word	0x00000000
        /*00a0*/ 	.short	0x0002
        /*00a2*/ 	.short	0x0010
        /*00a4*/ 	.byte	0x00, 0xf5, 0x21, 0x00


	//----- nvinfo : EIATTR_KPARAM_INFO
	.align		4
.L_45:
        /*00a8*/ 	.byte	0x04, 0x17
        /*00aa*/ 	.short	(.L_47 - .L_46)
.L_46:
        /*00ac*/ 	.word	0x00000000
        /*00b0*/ 	.short	0x0001
        /*00b2*/ 	.short	0x0008
        /*00b4*/ 	.byte	0x00, 0xf5, 0x21, 0x00


	//----- nvinfo : EIATTR_KPARAM_INFO
	.align		4
.L_47:
        /*00b8*/ 	.byte	0x04, 0x17
        /*00ba*/ 	.short	(.L_49 - .L_48)
.L_48:
        /*00bc*/ 	.word	0x00000000
        /*00c0*/ 	.short	0x0000
        /*00c2*/ 	.short	0x0000
        /*00c4*/ 	.byte	0x00, 0xf5, 0x21, 0x00


	//----- nvinfo : EIATTR_SPARSE_MMA_MASK
	.align		4
.L_49:
        /*00c8*/ 	.byte	0x03, 0x50
        /*00ca*/ 	.short	0x0000


	//----- nvinfo : EIATTR_MAXREG_COUNT
	.align		4
        /*00cc*/ 	.byte	0x03, 0x1b
        /*00ce*/ 	.short	0x00ff


	//----- nvinfo : EIATTR_NUM_BARRIERS
	.align		4
        /*00d0*/ 	.byte	0x02, 0x4c
        /*00d2*/ 	.byte	0x01
	.zero		1


	//----- nvinfo : EIATTR_MERCURY_ISA_VERSION
	.align		4
        /*00d4*/ 	.byte	0x03, 0x5f
        /*00d6*/ 	.short	0x0101


	//----- nvinfo : EIATTR_UNUSED_LOAD_BYTE_OFFSET
	.align		4
        /*00d8*/ 	.byte	0x04, 0x44
        /*00da*/ 	.short	(.L_51 - .L_50)


	//   ....[0]....
.L_50:
        /*00dc*/ 	.word	0x000017c0
        /*00e0*/ 	.word	0x0000ff0f


	//   ....[1]....
        /*00e4*/ 	.word	0x000017f0
        /*00e8*/ 	.word	0x0000fff0


	//   ....[2]....
        /*00ec*/ 	.word	0x00001800
        /*00f0*/ 	.word	0x0000f0ff


	//   ....[3]....
        /*00f4*/ 	.word	0x00001810
        /*00f8*/ 	.word	0x0000fff0


	//   ....[4]....
        /*00fc*/ 	.word	0x00001a80
        /*0100*/ 	.word	0x00000fff


	//   ....[5]....
        /*0104*/ 	.word	0x00001cc0
        /*0108*/ 	.word	0x0000fff0


	//   ....[6]....
        /*010c*/ 	.word	0x00001f50
        /*0110*/ 	.word	0x00000fff


	//   ....[7]....
        /*0114*/ 	.word	0x00002180
        /*0118*/ 	.word	0x0000fff0


	//   ....[8]....
        /*011c*/ 	.word	0x000023d0
        /*0120*/ 	.word	0x00000fff


	//   ....[9]....
        /*0124*/ 	.word	0x00002630
        /*0128*/ 	.word	0x0000fff0


	//   ....[10]....
        /*012c*/ 	.word	0x000026e0
        /*0130*/ 	.word	0x00000fff


	//   ....[11]....
        /*0134*/ 	.word	0x000027c0
        /*0138*/ 	.word	0x00000fff


	//----- nvinfo : EIATTR_VRC_CTA_INIT_COUNT
	.align		4
.L_51:
        /*013c*/ 	.byte	0x02, 0x4a
	.zero		1
	.zero		1


	//----- nvinfo : EIATTR_EXIT_INSTR_OFFSETS
	.align		4
        /*0140*/ 	.byte	0x04, 0x1c
        /*0142*/ 	.short	(.L_53 - .L_52)


	//   ....[0]....
.L_52:
        /*0144*/ 	.word	0x00000040


	//   ....[1]....
        /*0148*/ 	.word	0x00003380


	//   ....[2]....
        /*014c*/ 	.word	0x00003590


	//   ....[3]....
        /*0150*/ 	.word	0x00003610


	//   ....[4]....
        /*0154*/ 	.word	0x00003bd0


	//   ....[5]....
        /*0158*/ 	.word	0x00003d50


	//   ....[6]....
        /*015c*/ 	.word	0x00003db0


	//----- nvinfo : EIATTR_CRS_STACK_SIZE
	.align		4
.L_53:
        /*0160*/ 	.byte	0x04, 0x1e
        /*0162*/ 	.short	(.L_55 - .L_54)
.L_54:
        /*0164*/ 	.word	0x00000000


	//----- nvinfo : EIATTR_CBANK_PARAM_SIZE
	.align		4
.L_55:
        /*0168*/ 	.byte	0x03, 0x19
        /*016a*/ 	.short	0x003c


	//----- nvinfo : EIATTR_PARAM_CBANK
	.align		4
        /*016c*/ 	.byte	0x04, 0x0a
        /*016e*/ 	.short	(.L_57 - .L_56)
	.align		4
.L_56:
        /*0170*/ 	.word	index@(.nv.constant0.steel_batched_gemm_tn_kernel)
        /*0174*/ 	.short	0x0380
        /*0176*/ 	.short	0x003c


	//----- nvinfo : EIATTR_SW_WAR
	.align		4
.L_57:
        /*0178*/ 	.byte	0x04, 0x36
        /*017a*/ 	.short	(.L_59 - .L_58)
.L_58:
        /*017c*/ 	.word	0x00000008
.L_59:


//--------------------- .nv.info.steel_batched_gemm_variable_kernel --------------------------
	.section	.nv.info.steel_batched_gemm_variable_kernel,"",@"SHT_CUDA_INFO"
	.sectionflags	@""
	.align	4


	//----- nvinfo : EIATTR_CUDA_API_VERSION
	.align		4
        /*0000*/ 	.byte	0x04, 0x37
        /*0002*/ 	.short	(.L_61 - .L_60)
.L_60:
        /*0004*/ 	.word	0x00000082


	//----- nvinfo : EIATTR_KPARAM_INFO
	.align		4
.L_61:
        /*0008*/ 	.byte	0x04, 0x17
        /*000a*/ 	.short	(.L_63 - .L_62)
.L_62:
        /*000c*/ 	.word	0x00000000
        /*0010*/ 	.short	0x000d
        /*0012*/ 	.short	0x0058
        /*0014*/ 	.byte	0x00, 0xf0, 0x11, 0x00


	//----- nvinfo : EIATTR_KPARAM_INFO
	.align		4
.L_63:
        /*0018*/ 	.byte	0x04, 0x17
        /*001a*/ 	.short	(.L_65 - .L_64)
.L_64:
        /*001c*/ 	.word	0x00000000
        /*0020*/ 	.short	0x000c
        /*0022*/ 	.short	0x0054
        /*0024*/ 	.byte	0x00, 0xf0, 0x11, 0x00


	//----- nvinfo : EIATTR_KPARAM_INFO
	.align		4
.L_65:
        /*0028*/ 	.byte	0x04, 0x17
        /*002a*/ 	.short	(.L_67 - .L_66)
.L_66:
        /*002c*/ 	.word	0x00000000
        /*0030*/ 	.short	0x000b
        /*0032*/ 	.short	0x0050
        /*0034*/ 	.byte	0x00, 0xf0, 0x11, 0x00


	//----- nvinfo : EIATTR_KPARAM_INFO
	.align		4
.L_67:
        /*0038*/ 	.byte	0x04, 0x17
        /*003a*/ 	.short	(.L_69 - .L_68)
.L_68:
        /*003c*/ 	.word	0x00000000
        /*0040*/ 	.short	0x000a
        /*0042*/ 	.short	0x004c
        /*0044*/ 	.byte	0x00, 0xf0, 0x11, 0x00


	//----- nvinfo : EIATTR_KPARAM_INFO
	.align		4
.L_69:
        /*0048*/ 	.byte	0x04, 0x17
        /*004a*/ 	.short	(.L_71 - .L_70)
.L_70:
        /*004c*/ 	.word	0x00000000
        /*0050*/ 	.short	0x0009
        /*0052*/ 	.short	0x0048
        /*0054*/ 	.byte	0x00, 0xf0, 0x11, 0x00


	//----- nvinfo : EIATTR_KPARAM_INFO
	.align		4
.L_71:
        /*0058*/ 	.byte	0x04, 0x17
        /*005a*/ 	.short	(.L_73 - .L_72)
.L_72:
        /*005c*/ 	.word	0x00000000
        /*0060*/ 	.short	0x0008
        /*0062*/ 	.short	0x0040
        /*0064*/ 	.byte	0x00, 0xf5, 0x21, 0x00


	//----- nvinfo : EIATTR_KPARAM_INFO
	.align		4
.L_73:
        /*0068*/ 	.byte	0x04, 0x17
        /*006a*/ 	.short	(.L_75 - .L_74)
.L_74:
        /*006c*/ 	.word	0x00000000
        /*0070*/ 	.short	0x0007
        /*0072*/ 	.short	0x0038
        /*0074*/ 	.byte	0x00, 0xf5, 0x21, 0x00


	//----- nvinfo : EIATTR_KPARAM_INFO
	.align		4
.L_75:
        /*0078*/ 	.byte	0x04, 0x17
        /*007a*/ 	.short	(.L_77 - .L_76)
.L_76:
        /*007c*/ 	.word	0x00000000
        /*0080*/ 	.short	0x0006
        /*0082*/ 	.short	0x0030
        /*0084*/ 	.byte	0x00, 0xf5, 0x21, 0x00


	//----- nvinfo : EIATTR_KPARAM_INFO
	.align		4
.L_77:
        /*0088*/ 	.byte	0x04, 0x17
        /*008a*/ 	.short	(.L_79 - .L_78)
.L_78:
        /*008c*/ 	.word	0x00000000
        /*0090*/ 	.short	0x0005
        /*0092*/ 	.short	0x0028
        /*0094*/ 	.byte	0x00, 0xf5, 0x21, 0x00


	//----- nvinfo : EIATTR_KPARAM_INFO
	.align		4
.L_79:
        /*0098*/ 	.byte	0x04, 0x17
        /*009a*/ 	.short	(.L_81 - .L_80)
.L_80:
        /*009c*/ 	.word	0x00000000
        /*00a0*/ 	.short	0x0004
        /*00a2*/ 	.short	0x0020
        /*00a4*/ 	.byte	0x00, 0xf5, 0x21, 0x00


	//----- nvinfo : EIATTR_KPARAM_INFO
	.align		4
.L_81:
        /*00a8*/ 	.byte	0x04, 0x17
        /*00aa*/ 	.short	(.L_83 - .L_82)
.L_82:
        /*00ac*/ 	.word	0x00000000
        /*00b0*/ 	.short	0x0003
        /*00b2*/ 	.short	0x0018
        /*00b4*/ 	.byte	0x00, 0xf5, 0x21, 0x00


	//----- nvinfo : EIATTR_KPARAM_INFO
	.align		4
.L_83:
        /*00b8*/ 	.byte	0x04, 0x17
        /*00ba*/ 	.short	(.L_85 - .L_84)
.L_84:
        /*00bc*/ 	.word	0x00000000
        /*00c0*/ 	.short	0x0002
        /*00c2*/ 	.short	0x0010
        /*00c4*/ 	.byte	0x00, 0xf5, 0x21, 0x00


	//----- nvinfo : EIATTR_KPARAM_INFO
	.align		4
.L_85:
        /*00c8*/ 	.byte	0x04, 0x17
        /*00ca*/ 	.short	(.L_87 - .L_86)
.L_86:
        /*00cc*/ 	.word	0x00000000
        /*00d0*/ 	.short	0x0001
        /*00d2*/ 	.short	0x0008
        /*00d4*/ 	.byte	0x00, 0xf5, 0x21, 0x00


	//----- nvinfo : EIATTR_KPARAM_INFO
	.align		4
.L_87:
        /*00d8*/ 	.byte	0x04, 0x17
        /*00da*/ 	.short	(.L_89 - .L_88)
.L_88:
        /*00dc*/ 	.word	0x00000000
        /*00e0*/ 	.short	0x0000
        /*00e2*/ 	.short	0x0000
        /*00e4*/ 	.byte	0x00, 0xf5, 0x21, 0x00


	//----- nvinfo : EIATTR_SPARSE_MMA_MASK
	.align		4
.L_89:
        /*00e8*/ 	.byte	0x03, 0x50
        /*00ea*/ 	.short	0x0000


	//----- nvinfo : EIATTR_MAXREG_COUNT
	.align		4
        /*00ec*/ 	.byte	0x03, 0x1b
        /*00ee*/ 	.short	0x00ff


	//----- nvinfo : EIATTR_NUM_BARRIERS
	.align		4
        /*00f0*/ 	.byte	0x02, 0x4c
        /*00f2*/ 	.byte	0x01
	.zero		1


	//----- nvinfo : EIATTR_MERCURY_ISA_VERSION
	.align		4
        /*00f4*/ 	.byte	0x03, 0x5f
        /*00f6*/ 	.short	0x0101


	//----- nvinfo : EIATTR_UNUSED_LOAD_BYTE_OFFSET
	.align		4
        /*00f8*/ 	.byte	0x04, 0x44
        /*00fa*/ 	.short	(.L_91 - .L_90)


	//   ....[0]....
.L_90:
        /*00fc*/ 	.word	0x00001930
        /*0100*/ 	.word	0x0000fff0


	//   ....[1]....
        /*0104*/ 	.word	0x00001950
        /*0108*/ 	.word	0x0000ff0f


	//   ....[2]....
        /*010c*/ 	.word	0x00001970
        /*0110*/ 	.word	0x0000f0ff


	//   ....[3]....
        /*0114*/ 	.word	0x000019d0
        /*0118*/ 	.word	0x0000fff0


	//   ....[4]....
        /*011c*/ 	.word	0x00001be0
        /*0120*/ 	.word	0x00000fff


	//   ....[5]....
        /*0124*/ 	.word	0x00001e30
        /*0128*/ 	.word	0x0000fff0


	//   ....[6]....
        /*012c*/ 	.word	0x00002090
        /*0130*/ 	.word	0x00000fff


	//   ....[7]....
        /*0134*/ 	.word	0x00002380
        /*0138*/ 	.word	0x0000fff0


	//   ....[8]....
        /*013c*/ 	.word	0x000025a0
        /*0140*/ 	.word	0x00000fff


	//   ....[9]....
        /*0144*/ 	.word	0x000027a0
        /*0148*/ 	.word	0x0000fff0


	//   ....[10]....
        /*014c*/ 	.word	0x00002880
        /*0150*/ 	.word	0x00000fff


	//   ....[11]....
        /*0154*/ 	.word	0x00002970
        /*0158*/ 	.word	0x00000fff


	//----- nvinfo : EIATTR_VRC_CTA_INIT_COUNT
	.align		4
.L_91:
        /*015c*/ 	.byte	0x02, 0x4a
	.zero		1
	.zero		1


	//----- nvinfo : EIATTR_EXIT_INSTR_OFFSETS
	.align		4
        /*0160*/ 	.byte	0x04, 0x1c
        /*0162*/ 	.short	(.L_93 - .L_92)


	//   ....[0]....
.L_92:
        /*0164*/ 	.word	0x00000040


	//   ....[1]....
        /*0168*/ 	.word	0x00000180


	//   ....[2]....
        /*016c*/ 	.word	0x000034b0


	//   ....[3]....
        /*0170*/ 	.word	0x000036c0


	//   ....[4]....
        /*0174*/ 	.word	0x00003740


	//   ....[5]....
        /*0178*/ 	.word	0x00003ce0


	//   ....[6]....
        /*017c*/ 	.word	0x00003e60


	//   ....[7]....
        /*0180*/ 	.word	0x00003ec0


	//----- nvinfo : EIATTR_CRS_STACK_SIZE
	.align		4
.L_93:
        /*0184*/ 	.byte	0x04, 0x1e
        /*0186*/ 	.short	(.L_95 - .L_94)
.L_94:
        /*0188*/ 	.word	0x00000000


	//----- nvinfo : EIATTR_CBANK_PARAM_SIZE
	.align		4
.L_95:
        /*018c*/ 	.byte	0x03, 0x19
        /*018e*/ 	.short	0x005c


	//----- nvinfo : EIATTR_PARAM_CBANK
	.align		4
        /*0190*/ 	.byte	0x04, 0x0a
        /*0192*/ 	.short	(.L_97 - .L_96)
	.align		4
.L_96:
        /*0194*/ 	.word	index@(.nv.constant0.steel_batched_gemm_variable_kernel)
        /*0198*/ 	.short	0x0380
        /*019a*/ 	.short	0x005c


	//----- nvinfo : EIATTR_SW_WAR
	.align		4
.L_97:
        /*019c*/ 	.byte	0x04, 0x36
        /*019e*/ 	.short	(.L_99 - .L_98)
.L_98:
        /*01a0*/ 	.word	0x00000008
.L_99:


//--------------------- .nv.info.steel_batched_gemm_array_kernel --------------------------
	.section	.nv.info.steel_batched_gemm_array_kernel,"",@"SHT_CUDA_INFO"
	.sectionflags	@""
	.align	4


	//----- nvinfo : EIATTR_CUDA_API_VERSION
	.align		4
        /*0000*/ 	.byte	0x04, 0x37
        /*0002*/ 	.short	(.L_101 - .L_100)
.L_100:
        /*0004*/ 	.word	0x00000082


	//----- nvinfo : EIATTR_KPARAM_INFO
	.align		4
.L_101:
        /*0008*/ 	.byte	0x04, 0x17
        /*000a*/ 	.short	(.L_103 - .L_102)
.L_102:
        /*000c*/ 	.word	0x00000000
        /*0010*/ 	.short	0x0008
        /*0012*/ 	.short	0x002c
        /*0014*/ 	.byte	0x00, 0xf0, 0x11, 0x00


	//----- nvinfo : EIATTR_KPARAM_INFO
	.align		4
.L_103:
        /*0018*/ 	.byte	0x04, 0x17
        /*001a*/ 	.short	(.L_105 - .L_104)
.L_104:
        /*001c*/ 	.word	0x00000000
        /*0020*/ 	.short	0x0007
        /*0022*/ 	.short	0x0028
        /*0024*/ 	.byte	0x00, 0xf0, 0x11, 0x00


	//----- nvinfo : EIATTR_KPARAM_INFO
	.align		4
.L_105:
        /*0028*/ 	.byte	0x04, 0x17
        /*002a*/ 	.short	(.L_107 - .L_106)
.L_106:
        /*002c*/ 	.word	0x00000000
        /*0030*/ 	.short	0x0006
        /*0032*/ 	.short	0x0024
        /*0034*/ 	.byte	0x00, 0xf0, 0x11, 0x00


	//----- nvinfo : EIATTR_KPARAM_INFO
	.align		4
.L_107:
        /*0038*/ 	.byte	0x04, 0x17
        /*003a*/ 	.short	(.L_109 - .L_108)
.L_108:
        /*003c*/ 	.word	0x00000000
        /*0040*/ 	.short	0x0005
        /*0042*/ 	.short	0x0020
        /*0044*/ 	.byte	0x00, 0xf0, 0x11, 0x00


	//----- nvinfo : EIATTR_KPARAM_INFO
	.align		4
.L_109:
        /*0048*/ 	.byte	0x04, 0x17
        /*004a*/ 	.short	(.L_111 - .L_110)
.L_110:
        /*004c*/ 	.word	0x00000000
        /*0050*/ 	.short	0x0004
        /*0052*/ 	.short	0x001c
        /*0054*/ 	.byte	0x00, 0xf0, 0x11, 0x00


	//----- nvinfo : EIATTR_KPARAM_INFO
	.align		4
.L_111:
        /*0058*/ 	.byte	0x04, 0x17
        /*005a*/ 	.short	(.L_113 - .L_112)
.L_112:
        /*005c*/ 	.word	0x00000000
        /*0060*/ 	.short	0x0003
        /*0062*/ 	.short	0x0018
        /*0064*/ 	.byte	0x00, 0xf0, 0x11, 0x00


	//----- nvinfo : EIATTR_KPARAM_INFO
	.align		4
.L_113:
        /*0068*/ 	.byte	0x04, 0x17
        /*006a*/ 	.short	(.L_115 - .L_114)
.L_114:
        /*006c*/ 	.word	0x00000000
        /*0070*/ 	.short	0x0002
        /*0072*/ 	.short	0x0010
        /*0074*/ 	.byte	0x00, 0xf5, 0x21, 0x00


	//----- nvinfo : EIATTR_KPARAM_INFO
	.align		4
.L_115:
        /*0078*/ 	.byte	0x04, 0x17
        /*007a*/ 	.short	(.L_117 - .L_116)
.L_116:
        /*007c*/ 	.word	0x00000000
        /*0080*/ 	.short	0x0001
        /*0082*/ 	.short	0x0008
        /*0084*/ 	.byte	0x00, 0xf5, 0x21, 0x00


	//----- nvinfo : EIATTR_KPARAM_INFO
	.align		4
.L_117:
        /*0088*/ 	.byte	0x04, 0x17
        /*008a*/ 	.short	(.L_119 - .L_118)
.L_118:
        /*008c*/ 	.word	0x00000000
        /*0090*/ 	.short	0x0000
        /*0092*/ 	.short	0x0000
        /*0094*/ 	.byte	0x00, 0xf5, 0x21, 0x00


	//----- nvinfo : EIATTR_SPARSE_MMA_MASK
	.align		4
.L_119:
        /*0098*/ 	.byte	0x03, 0x50
        /*009a*/ 	.short	0x0000


	//----- nvinfo : EIATTR_MAXREG_COUNT
	.align		4
        /*009c*/ 	.byte	0x03, 0x1b
        /*009e*/ 	.short	0x00ff


	//----- nvinfo : EIATTR_NUM_BARRIERS
	.align		4
        /*00a0*/ 	.byte	0x02, 0x4c
        /*00a2*/ 	.byte	0x01
	.zero		1


	//----- nvinfo : EIATTR_MERCURY_ISA_VERSION
	.align		4
        /*00a4*/ 	.byte	0x03, 0x5f
        /*00a6*/ 	.short	0x0101


	//----- nvinfo : EIATTR_UNUSED_LOAD_BYTE_OFFSET
	.align		4
        /*00a8*/ 	.byte	0x04, 0x44
        /*00aa*/ 	.short	(.L_121 - .L_120)


	//   ....[0]....
.L_120:
        /*00ac*/ 	.word	0x000014d0
        /*00b0*/ 	.word	0x0000fff0


	//   ....[1]....
        /*00b4*/ 	.word	0x000014e0
        /*00b8*/ 	.word	0x0000f0ff


	//   ....[2]....
        /*00bc*/ 	.word	0x000014f0
        /*00c0*/ 	.word	0x0000ff0f


	//   ....[3]....
        /*00c4*/ 	.word	0x00001500
        /*00c8*/ 	.word	0x0000fff0


	//   ....[4]....
        /*00cc*/ 	.word	0x00001750
        /*00d0*/ 	.word	0x00000fff


	//   ....[5]....
        /*00d4*/ 	.word	0x00001960
        /*00d8*/ 	.word	0x0000fff0


	//   ....[6]....
        /*00dc*/ 	.word	0x00001c10
        /*00e0*/ 	.word	0x00000fff


	//   ....[7]....
        /*00e4*/ 	.word	0x00001e50
        /*00e8*/ 	.word	0x0000fff0


	//   ....[8]....
        /*00ec*/ 	.word	0x000020d0
        /*00f0*/ 	.word	0x00000fff


	//   ....[9]....
        /*00f4*/ 	.word	0x00002320
        /*00f8*/ 	.word	0x0000fff0


	//   ....[10]....
        /*00fc*/ 	.word	0x00002360
        /*0100*/ 	.word	0x00000fff


	//   ....[11]....
        /*0104*/ 	.word	0x00002470
        /*0108*/ 	.word	0x00000fff


	//----- nvinfo : EIATTR_VRC_CTA_INIT_COUNT
	.align		4
.L_121:
        /*010c*/ 	.byte	0x02, 0x4a
	.zero		1
	.zero		1


	//----- nvinfo : EIATTR_EXIT_INSTR_OFFSETS
	.align		4
        /*0110*/ 	.byte	0x04, 0x1c
        /*0112*/ 	.short	(.L_123 - .L_122)


	//   ....[0]....
.L_122:
        /*0114*/ 	.word	0x00000040


	//   ....[1]....
        /*0118*/ 	.word	0x00003030


	//   ....[2]....
        /*011c*/ 	.word	0x00003240


	//   ....[3]....
        /*0120*/ 	.word	0x000032c0


	//   ....[4]....
        /*0124*/ 	.word	0x00003880


	//   ....[5]....
        /*0128*/ 	.word	0x00003a00


	//   ....[6]....
        /*012c*/ 	.word	0x00003a60


	//----- nvinfo : EIATTR_CRS_STACK_SIZE
	.align		4
.L_123:
        /*0130*/ 	.byte	0x04, 0x1e
        /*0132*/ 	.short	(.L_125 - .L_124)
.L_124:
        /*0134*/ 	.word	0x00000000


	//----- nvinfo : EIATTR_CBANK_PARAM_SIZE
	.align		4
.L_125:
        /*0138*/ 	.byte	0x03, 0x19
        /*013a*/ 	.short	0x0030


	//----- nvinfo : EIATTR_PARAM_CBANK
	.align		4
        /*013c*/ 	.byte	0x04, 0x0a
        /*013e*/ 	.short	(.L_127 - .L_126)
	.align		4
.L_126:
        /*0140*/ 	.word	index@(.nv.constant0.steel_batched_gemm_array_kernel)
        /*0144*/ 	.short	0x0380
        /*0146*/ 	.short	0x0030


	//----- nvinfo : EIATTR_SW_WAR
	.align		4
.L_127:
        /*0148*/ 	.byte	0x04, 0x36
        /*014a*/ 	.short	(.L_129 - .L_128)
.L_128:
        /*014c*/ 	.word	0x00000008
.L_129:


//--------------------- .nv.info.steel_batched_gemm_kernel --------------------------
	.section	.nv.info.steel_batched_gemm_kernel,"",@"SHT_CUDA_INFO"
	.sectionflags	@""
	.align	4


	//----- nvinfo : EIATTR_CUDA_API_VERSION
	.align		4
        /*0000*/ 	.byte	0x04, 0x37
        /*0002*/ 	.short	(.L_131 - .L_130)
.L_130:
        /*0004*/ 	.word	0x00000082


	//----- nvinfo : EIATTR_KPARAM_INFO
	.align		4
.L_131:
        /*0008*/ 	.byte	0x04, 0x17
        /*000a*/ 	.short	(.L_133 - .L_132)
.L_132:
        /*000c*/ 	.word	0x00000000
        /*0010*/ 	.short	0x000b
        /*0012*/ 	.short	0x0038
        /*0014*/ 	.byte	0x00, 0xf0, 0x11, 0x00


	//----- nvinfo : EIATTR_KPARAM_INFO
	.align		4
.L_133:
        /*0018*/ 	.byte	0x04, 0x17
        /*001a*/ 	.short	(.L_135 - .L_134)
.L_134:
        /*001c*/ 	.word	0x00000000
        /*0020*/ 	.short	0x000a
        /*0022*/ 	.short	0x0034
        /*0024*/ 	.byte	0x00, 0xf0, 0x11, 0x00


	//----- nvinfo : EIATTR_KPARAM_INFO
	.align		4
.L_135:
        /*0028*/ 	.byte	0x04, 0x17
        /*002a*/ 	.short	(.L_137 - .L_136)
.L_136:
        /*002c*/ 	.word	0x00000000
        /*0030*/ 	.short	0x0009
        /*0032*/ 	.short	0x0030
        /*0034*/ 	.byte	0x00, 0xf0, 0x11, 0x00


	//----- nvinfo : EIATTR_KPARAM_INFO
	.align		4
.L_137:
        /*0038*/ 	.byte	0x04, 0x17
        /*003a*/ 	.short	(.L_139 - .L_138)
.L_138:
        /*003c*/ 	.word	0x00000000
        /*0040*/ 	.short	0x0008
        /*0042*/ 	.short	0x002c
        /*0044*/ 	.byte	0x00, 0xf0, 0x11, 0x00


	//----- nvinfo : EIATTR_KPARAM_INFO
	.align		4
.L_139:
        /*0048*/ 	.byte	0x04, 0x17
        /*004a*/ 	.short	(.L_141 - .L_140)
.L_140:
        /*004c*/ 	.word	0x00000000
        /*0050*/ 	.short	0x0007
        /*0052*/ 	.short	0x0028
        /*0054*/ 	.byte	0x00, 0xf0, 0x11, 0x00


	//----- nvinfo : EIATTR_KPARAM_INFO
	.align		4
.L_141:
        /*0058*/ 	.byte	0x04, 0x17
        /*005a*/ 	.short	(.L_143 - .L_142)
.L_142:
        /*005c*/ 	.word	0x00000000
        /*0060*/ 	.short	0x0006
        /*0062*/ 	.short	0x0024
        /*0064*/ 	.byte	0x00, 0xf0, 0x11, 0x00


	//----- nvinfo : EIATTR_KPARAM_INFO
	.align		4
.L_143:
        /*0068*/ 	.byte	0x04, 0x17
        /*006a*/ 	.short	(.L_145 - .L_144)
.L_144:
        /*006c*/ 	.word	0x00000000
        /*0070*/ 	.short	0x0005
        /*0072*/ 	.short	0x0020
        /*0074*/ 	.byte	0x00, 0xf0, 0x11, 0x00


	//----- nvinfo : EIATTR_KPARAM_INFO
	.align		4
.L_145:
        /*0078*/ 	.byte	0x04, 0x17
        /*007a*/ 	.short	(.L_147 - .L_146)
.L_146:
        /*007c*/ 	.word	0x00000000
        /*0080*/ 	.short	0x0004
        /*0082*/ 	.short	0x001c
        /*0084*/ 	.byte	0x00, 0xf0, 0x11, 0x00


	//----- nvinfo : EIATTR_KPARAM_INFO
	.align		4
.L_147:
        /*0088*/ 	.byte	0x04, 0x17
        /*008a*/ 	.short	(.L_149 - .L_148)
.L_148:
        /*008c*/ 	.word	0x00000000
        /*0090*/ 	.short	0x0003
        /*0092*/ 	.short	0x0018
        /*0094*/ 	.byte	0x00, 0xf0, 0x11, 0x00


	//----- nvinfo : EIATTR_KPARAM_INFO
	.align		4
.L_149:
        /*0098*/ 	.byte	0x04, 0x17
        /*009a*/ 	.short	(.L_151 - .L_150)
.L_150:
        /*009c*/ 	.word	0x00000000
        /*00a0*/ 	.short	0x0002
        /*00a2*/ 	.short	0x0010
        /*00a4*/ 	.byte	0x00, 0xf5, 0x21, 0x00


	//----- nvinfo : EIATTR_KPARAM_INFO
	.align		4
.L_151:
        /*00a8*/ 	.byte	0x04, 0x17
        /*00aa*/ 	.short	(.L_153 - .L_152)
.L_152:
        /*00ac*/ 	.word	0x00000000
        /*00b0*/ 	.short	0x0001
        /*00b2*/ 	.short	0x0008
        /*00b4*/ 	.byte	0x00, 0xf5, 0x21, 0x00


	//----- nvinfo : EIATTR_KPARAM_INFO
	.align		4
.L_153:
        /*00b8*/ 	.byte	0x04, 0x17
        /*00ba*/ 	.short	(.L_155 - .L_154)
.L_154:
        /*00bc*/ 	.word	0x00000000
        /*00c0*/ 	.short	0x0000
        /*00c2*/ 	.short	0x0000
        /*00c4*/ 	.byte	0x00, 0xf5, 0x21, 0x00


	//----- nvinfo : EIATTR_SPARSE_MMA_MASK
	.align		4
.L_155:
        /*00c8*/ 	.byte	0x03, 0x50
        /*00ca*/ 	.short	0x0000


	//----- nvinfo : EIATTR_MAXREG_COUNT
	.align		4
        /*00cc*/ 	.byte	0x03, 0x1b
        /*00ce*/ 	.short	0x00ff


	//----- nvinfo : EIATTR_NUM_BARRIERS
	.align		4
        /*00d0*/ 	.byte	0x02, 0x4c
        /*00d2*/ 	.byte	0x01
	.zero		1


	//----- nvinfo : EIATTR_MERCURY_ISA_VERSION
	.align		4
        /*00d4*/ 	.byte	0x03, 0x5f
        /*00d6*/ 	.short	0x0101


	//----- nvinfo : EIATTR_UNUSED_LOAD_BYTE_OFFSET
	.align		4
        /*00d8*/ 	.byte	0x04, 0x44
        /*00da*/ 	.short	(.L_157 - .L_156)


	//   ....[0]....
.L_156:
        /*00dc*/ 	.word	0x00001970
        /*00e0*/ 	.word	0x0000fff0


	//   ....[1]....
        /*00e4*/ 	.word	0x00001980
        /*00e8*/ 	.word	0x0000ff0f


	//   ....[2]....
        /*00ec*/ 	.word	0x000019e0
        /*00f0*/ 	.word	0x0000f0ff


	//   ....[3]....
        /*00f4*/ 	.word	0x00001a90
        /*00f8*/ 	.word	0x0000fff0


	//   ....[4]....
        /*00fc*/ 	.word	0x00001c90
        /*0100*/ 	.word	0x00000fff


	//   ....[5]....
        /*0104*/ 	.word	0x00001f50
        /*0108*/ 	.word	0x0000fff0


	//   ....[6]....
        /*010c*/ 	.word	0x00002170
        /*0110*/ 	.word	0x00000fff


	//   ....[7]....
        /*0114*/ 	.word	0x00002400
        /*0118*/ 	.word	0x0000fff0


	//   ....[8]....
        /*011c*/ 	.word	0x00002620
        /*0120*/ 	.word	0x00000fff


	//   ....[9]....
        /*0124*/ 	.word	0x00002890
        /*0128*/ 	.word	0x0000fff0


	//   ....[10]....
        /*012c*/ 	.word	0x000028d0
        /*0130*/ 	.word	0x00000fff


	//   ....[11]....
        /*0134*/ 	.word	0x000029d0
        /*0138*/ 	.word	0x00000fff


	//----- nvinfo : EIATTR_VRC_CTA_INIT_COUNT
	.align		4
.L_157:
        /*013c*/ 	.byte	0x02, 0x4a
	.zero		1
	.zero		1


	//----- nvinfo : EIATTR_EXIT_INSTR_OFFSETS
	.align		4
        /*0140*/ 	.byte	0x04, 0x1c
        /*0142*/ 	.short	(.L_159 - .L_158)


	//   ....[0]....
.L_158:
        /*0144*/ 	.word	0x00000040


	//   ....[1]....
        /*0148*/ 	.word	0x00003510


	//   ....[2]....
        /*014c*/ 	.word	0x00003720


	//   ....[3]....
        /*0150*/ 	.word	0x000037a0


	//   ....[4]....
        /*0154*/ 	.word	0x00003d60


	//   ....[5]....
        /*0158*/ 	.word	0x00003ee0


	//   ....[6]....
        /*015c*/ 	.word	0x00003f40


	//----- nvinfo : EIATTR_CRS_STACK_SIZE
	.align		4
.L_159:
        /*0160*/ 	.byte	0x04, 0x1e
        /*0162*/ 	.short	(.L_161 - .L_160)
.L_160:
        /*0164*/ 	.word	0x00000000


	//----- nvinfo : EIATTR_CBANK_PARAM_SIZE
	.align		4
.L_161:
        /*0168*/ 	.byte	0x03, 0x19
        /*016a*/ 	.short	0x003c


	//----- nvinfo : EIATTR_PARAM_CBANK
	.align		4
        /*016c*/ 	.byte	0x04, 0x0a
        /*016e*/ 	.short	(.L_163 - .L_162)
	.align		4
.L_162:
        /*0170*/ 	.word	index@(.nv.constant0.steel_batched_gemm_kernel)
        /*0174*/ 	.short	0x0380
        /*0176*/ 	.short	0x003c


	//----- nvinfo : EIATTR_SW_WAR
	.align		4
.L_163:
        /*0178*/ 	.byte	0x04, 0x36
        /*017a*/ 	.short	(.L_165 - .L_164)
.L_164:
        /*017c*/ 	.word	0x00000008
.L_165:


//--------------------- .nv.callgraph             --------------------------
	.section	.nv.callgraph,"",@"SHT_CUDA_CALLGRAPH"
	.align	4
	.sectionentsize	8
	.align		4
        /*0000*/ 	.word	0x00000000
	.align		4
        /*0004*/ 	.word	0xffffffff
	.align		4
        /*0008*/ 	.word	0x00000000
	.align		4
        /*000c*/ 	.word	0xfffffffe
	.align		4
        /*0010*/ 	.word	0x00000000
	.align		4
        /*0014*/ 	.word	0xfffffffd
	.align		4
        /*0018*/ 	.word	0x00000000
	.align		4
        /*001c*/ 	.word	0xfffffffc


//--------------------- .text.steel_batched_gemm_tn_kernel --------------------------
	.section	.text.steel_batched_gemm_tn_kernel,"ax",@progbits
	.align	128
        .global         steel_batched_gemm_tn_kernel
        .type           steel_batched_gemm_tn_kernel,@function
        .size           steel_batched_gemm_tn_kernel,(.L_x_152 - steel_batched_gemm_tn_kernel)
        .other          steel_batched_gemm_tn_kernel,@"STO_CUDA_ENTRY STV_DEFAULT"
steel_batched_gemm_tn_kernel:
.text.steel_batched_gemm_tn_kernel:
[----:B------:R-:W-:Y:S08]  /*0000*/  LDC R1, c[0x0][0x37c] ;  /* 0x0000df00ff017b82 */ /* 0x000ff00000000800 */
[----:B------:R-:W0:Y:S08]  /*0010*/  S2UR UR8, SR_CTAID.Z ;  /* 0x00000000000879c3 */ /* 0x000e300000002700 */
[----:B------:R-:W0:Y:S02]  /*0020*/  LDC R0, c[0x0][0x3ac] ;  /* 0x0000eb00ff007b82 */ /* 0x000e240000000800 */
[----:B0-----:R-:W-:-:S13]  /*0030*/  ISETP.LE.U32.AND P0, PT, R0, UR8, PT ;  /* 0x0000000800007c0c */ /* 0x001fda000bf03070 */
[----:B------:R-:W-:Y:S05]  /*0040*/  @P0 EXIT ;  /* 0x000000000000094d */ /* 0x000fea0003800000 */
[----:B------:R-:W0:Y:S01]  /*0050*/  S2R R0, SR_TID.X ;  /* 0x0000000000007919 */ /* 0x000e220000002100 */
[----:B------:R-:W1:Y:S01]  /*0060*/  LDCU UR7, c[0x0][0x3a8] ;  /* 0x00007500ff0777ac */ /* 0x000e620008000800 */
[----:B------:R-:W2:Y:S01]  /*0070*/  S2UR UR6, SR_CTAID.Y ;  /* 0x00000000000679c3 */ /* 0x000ea20000002600 */
[----:B------:R-:W-:Y:S01]  /*0080*/  HFMA2 R56, -RZ, RZ, 0, 0 ;  /* 0x00000000ff387431 */ /* 0x000fe200000001ff */
[----:B------:R-:W3:Y:S01]  /*0090*/  S2R R2, SR_CTAID.X ;  /* 0x0000000000027919 */ /* 0x000ee20000002500 */
[----:B------:R-:W4:Y:S01]  /*00a0*/  LDCU.64 UR4, c[0x0][0x3b0] ;  /* 0x00007600ff0477ac */ /* 0x000f220008000a00 */
[----:B------:R-:W-:Y:S01]  /*00b0*/  HFMA2 R39, -RZ, RZ, 0, 0 ;  /* 0x00000000ff277431 */ /* 0x000fe200000001ff */
[----:B------:R-:W-:Y:S02]  /*00c0*/  CS2R R34, SRZ ;  /* 0x0000000000227805 */ /* 0x000fe4000001ff00 */
[----:B------:R-:W-:Y:S02]  /*00d0*/  CS2R R32, SRZ ;  /* 0x0000000000207805 */ /* 0x000fe4000001ff00 */
[----:B------:R-:W-:-:S02]  /*00e0*/  MOV R54, RZ ;  /* 0x000000ff00367202 */ /* 0x000fc40000000f00 */
[----:B------:R-:W-:Y:S02]  /*00f0*/  CS2R R52, SRZ ;  /* 0x0000000000347805 */ /* 0x000fe4000001ff00 */
[----:B------:R-:W-:Y:S02]  /*0100*/  CS2R R50, SRZ ;  /* 0x0000000000327805 */ /* 0x000fe4000001ff00 */
[----:B------:R-:W-:Y:S02]  /*0110*/  CS2R R36, SRZ ;  /* 0x0000000000247805 */ /* 0x000fe4000001ff00 */
[----:B------:R-:W-:Y:S02]  /*0120*/  CS2R R48, SRZ ;  /* 0x0000000000307805 */ /* 0x000fe4000001ff00 */
[----:B------:R-:W-:Y:S01]  /*0130*/  MOV R15, RZ ;  /* 0x000000ff000f7202 */ /* 0x000fe20000000f00 */
[----:B------:R-:W3:Y:S01]  /*0140*/  LDCU.64 UR10, c[0x0][0x358] ;  /* 0x00006b00ff0a77ac */ /* 0x000ee20008000a00 */
[----:B-1----:R-:W-:-:S04]  /*0150*/  UIADD3 UR7, UPT, UPT, UR7, 0xf, URZ ;  /* 0x0000000f07077890 */ /* 0x002fc8000fffe0ff */
[----:B------:R-:W-:Y:S02]  /*0160*/  UISETP.GE.U32.AND UP0, UPT, UR7, 0x10, UPT ;  /* 0x000000100700788c */ /* 0x000fe4000bf06070 */
[----:B----4-:R-:W-:Y:S02]  /*0170*/  UIMAD UR4, UR8, UR4, URZ ;  /* 0x00000004080472a4 */ /* 0x010fe4000f8e02ff */
[----:B------:R-:W-:Y:S02]  /*0180*/  UIMAD UR5, UR8, UR5, URZ ;  /* 0x00000005080572a4 */ /* 0x000fe4000f8e02ff */
[----:B--2---:R-:W-:Y:S01]  /*0190*/  USHF.L.U32 UR6, UR6, 0x6, URZ ;  /* 0x0000000606067899 */ /* 0x004fe200080006ff */
[----:B0-----:R-:W-:Y:S02]  /*01a0*/  SHF.R.U32.HI R46, RZ, 0x2, R0 ;  /* 0x00000002ff2e7819 */ /* 0x001fe40000011600 */
[----:B------:R-:W-:Y:S02]  /*01b0*/  SHF.L.U32 R45, R0, 0x2, RZ ;  /* 0x00000002002d7819 */ /* 0x000fe400000006ff */
[----:B------:R-:W-:-:S02]  /*01c0*/  LOP3.LUT R46, R46, 0xfc, RZ, 0xc0, !PT ;  /* 0x000000fc2e2e7812 */ /* 0x000fc400078ec0ff */
[----:B------:R-:W-:Y:S01]  /*01d0*/  LOP3.LUT R45, R45, 0x3c, RZ, 0xc0, !PT ;  /* 0x0000003c2d2d7812 */ /* 0x000fe200078ec0ff */
[----:B---3--:R-:W-:Y:S06]  /*01e0*/  BRA.U !UP0, `(.L_x_0) ;  /* 0x0000002908307547 */ /* 0x008fec000b800000 */
[----:B------:R-:W0:Y:S01]  /*01f0*/  LDC R41, c[0x0][0x360] ;  /* 0x0000d800ff297b82 */ /* 0x000e220000000800 */
[----:B------:R-:W-:Y:S01]  /*0200*/  SHF.R.U32.HI R42, RZ, 0x6, R0 ;  /* 0x00000006ff2a7819 */ /* 0x000fe20000011600 */
[----:B------:R-:W-:Y:S01]  /*0210*/  USHF.R.U32.HI UR7, URZ, 0x4, UR7 ;  /* 0x00000004ff077899 */ /* 0x000fe20008011607 */
[----:B------:R-:W-:Y:S01]  /*0220*/  MOV R56, RZ ;  /* 0x000000ff00387202 */ /* 0x000fe20000000f00 */
[----:B0-----:R-:W0:Y:S01]  /*0230*/  I2F.U32.RP R6, R41 ;  /* 0x0000002900067306 */ /* 0x001e220000209000 */
[----:B------:R-:W-:Y:S02]  /*0240*/  IADD3 R44, PT, PT, R0, R41, RZ ;  /* 0x00000029002c7210 */ /* 0x000fe40007ffe0ff */
[----:B------:R-:W-:Y:S02]  /*0250*/  ISETP.NE.U32.AND P2, PT, R41, RZ, PT ;  /* 0x000000ff2900720c */ /* 0x000fe40003f45070 */
[C---:B------:R-:W-:Y:S02]  /*0260*/  ISETP.GE.U32.AND P0, PT, R44.reuse, 0x400, PT ;  /* 0x000004002c00780c */ /* 0x040fe40003f06070 */
[----:B------:R-:W-:-:S02]  /*0270*/  VIMNMX.U32 R3, PT, PT, R44, 0x400, !PT ;  /* 0x000004002c037848 */ /* 0x000fc40007fe0000 */
[----:B------:R-:W-:Y:S02]  /*0280*/  SEL R43, RZ, 0x1, P0 ;  /* 0x00000001ff2b7807 */ /* 0x000fe40000000000 */
[----:B------:R-:W-:Y:S01]  /*0290*/  SHF.R.U32.HI R40, RZ, 0x6, R44 ;  /* 0x00000006ff287819 */ /* 0x000fe2000001162c */
[----:B0-----:R-:W0:Y:S02]  /*02a0*/  MUFU.RCP R6, R6 ;  /* 0x0000000600067308 */ /* 0x001e240000001000 */
[----:B0-----:R-:W-:-:S06]  /*02b0*/  IADD3 R5, PT, PT, R6, 0xffffffe, RZ ;  /* 0x0ffffffe06057810 */ /* 0x001fcc0007ffe0ff */
[----:B------:R-:W0:Y:S02]  /*02c0*/  F2I.FTZ.U32.TRUNC.NTZ R5, R5 ;  /* 0x0000000500057305 */ /* 0x000e24000021f000 */
[----:B0-----:R-:W-:-:S05]  /*02d0*/  IADD3 R4, PT, PT, RZ, -R5, RZ ;  /* 0x80000005ff047210 */ /* 0x001fca0007ffe0ff */
[----:B------:R-:W-:Y:S01]  /*02e0*/  IMAD R7, R4, R41, RZ ;  /* 0x0000002904077224 */ /* 0x000fe200078e02ff */
[----:B------:R-:W-:-:S05]  /*02f0*/  MOV R4, RZ ;  /* 0x000000ff00047202 */ /* 0x000fca0000000f00 */
[----:B------:R-:W-:Y:S01]  /*0300*/  IMAD.HI.U32 R7, R5, R7, R4 ;  /* 0x0000000705077227 */ /* 0x000fe200078e0004 */
[----:B------:R-:W-:-:S05]  /*0310*/  IADD3 R4, PT, PT, R3, -R44, -R43 ;  /* 0x8000002c03047210 */ /* 0x000fca0007ffe82b */
[----:B------:R-:W-:-:S05]  /*0320*/  IMAD.HI.U32 R6, R7, R4, RZ ;  /* 0x0000000407067227 */ /* 0x000fca00078e00ff */
[----:B------:R-:W-:-:S05]  /*0330*/  IADD3 R3, PT, PT, -R6, RZ, RZ ;  /* 0x000000ff06037210 */ /* 0x000fca0007ffe1ff */
[----:B------:R-:W-:Y:S01]  /*0340*/  IMAD R4, R41, R3, R4 ;  /* 0x0000000329047224 */ /* 0x000fe200078e0204 */
[----:B------:R-:W-:-:S04]  /*0350*/  MOV R3, RZ ;  /* 0x000000ff00037202 */ /* 0x000fc80000000f00 */
[----:B------:R-:W-:-:S13]  /*0360*/  ISETP.GE.U32.AND P0, PT, R4, R41, PT ;  /* 0x000000290400720c */ /* 0x000fda0003f06070 */
[-C--:B------:R-:W-:Y:S02]  /*0370*/  @P0 IADD3 R4, PT, PT, R4, -R41.reuse, RZ ;  /* 0x8000002904040210 */ /* 0x080fe40007ffe0ff */
[----:B------:R-:W-:Y:S02]  /*0380*/  @P0 IADD3 R6, PT, PT, R6, 0x1, RZ ;  /* 0x0000000106060810 */ /* 0x000fe40007ffe0ff */
[----:B------:R-:W-:-:S13]  /*0390*/  ISETP.GE.U32.AND P1, PT, R4, R41, PT ;  /* 0x000000290400720c */ /* 0x000fda0003f26070 */
[----:B------:R-:W-:Y:S02]  /*03a0*/  @P1 IADD3 R6, PT, PT, R6, 0x1, RZ ;  /* 0x0000000106061810 */ /* 0x000fe40007ffe0ff */
[----:B------:R-:W-:-:S04]  /*03b0*/  @!P2 LOP3.LUT R6, RZ, R41, RZ, 0x33, !PT ;  /* 0x00000029ff06a212 */ /* 0x000fc800078e33ff */
[----:B------:R-:W-:-:S07]  /*03c0*/  IADD3 R43, PT, PT, R43, R6, RZ ;  /* 0x000000062b2b7210 */ /* 0x000fce0007ffe0ff */
.L_x_11:
[----:B------:R-:W-:Y:S01]  /*03d0*/  LOP3.LUT R12, R43, 0x3, RZ, 0xc0, !PT ;  /* 0x000000032b0c7812 */ /* 0x000fe200078ec0ff */
[----:B------:R-:W-:Y:S01]  /*03e0*/  BSSY.RECONVERGENT B0, `(.L_x_1) ;  /* 0x0000043000007945 */ /* 0x000fe20003800200 */
[----:B------:R-:W-:Y:S02]  /*03f0*/  MOV R20, R0 ;  /* 0x0000000000147202 */ /* 0x000fe40000000f00 */
[----:B------:R-:W-:-:S13]  /*0400*/  ISETP.NE.AND P3, PT, R12, 0x3, PT ;  /* 0x000000030c00780c */ /* 0x000fda0003f65270 */
[----:B------:R-:W-:Y:S05]  /*0410*/  @!P3 BRA `(.L_x_2) ;  /* 0x0000000000fcb947 */ /* 0x000fea0003800000 */
[----:B------:R-:W0:Y:S01]  /*0420*/  LDC R8, c[0x0][0x3a8] ;  /* 0x0000ea00ff087b82 */ /* 0x000e220000000800 */
[C---:B------:R-:W-:Y:S02]  /*0430*/  LOP3.LUT R11, R0.reuse, 0xf, RZ, 0xc0, !PT ;  /* 0x0000000f000b7812 */ /* 0x040fe400078ec0ff */
[----:B------:R-:W-:Y:S02]  /*0440*/  LEA.HI R7, R0, UR6, RZ, 0x1c ;  /* 0x0000000600077c11 */ /* 0x000fe4000f8fe0ff */
[----:B------:R-:W-:-:S03]  /*0450*/  LEA R9, R3, R11, 0x4 ;  /* 0x0000000b03097211 */ /* 0x000fc600078e20ff */
[----:B------:R-:W1:Y:S01]  /*0460*/  LDC R6, c[0x0][0x3a0] ;  /* 0x0000e800ff067b82 */ /* 0x000e620000000800 */
[----:B0-----:R-:W-:-:S04]  /*0470*/  ISETP.GE.U32.AND P0, PT, R9, R8, PT ;  /* 0x000000080900720c */ /* 0x001fc80003f06070 */
[----:B-1----:R-:W-:-:S13]  /*0480*/  ISETP.GE.U32.OR P0, PT, R7, R6, P0 ;  /* 0x000000060700720c */ /* 0x002fda0000706470 */
[----:B------:R-:W0:Y:S01]  /*0490*/  @!P0 LDC.64 R4, c[0x0][0x388] ;  /* 0x0000e200ff048b82 */ /* 0x000e220000000a00 */
[----:B------:R-:W-:Y:S02]  /*04a0*/  @!P0 IMAD R7, R9, R6, R7 ;  /* 0x0000000609078224 */ /* 0x000fe400078e0207 */
[----:B------:R-:W-:-:S03]  /*04b0*/  HFMA2 R9, -RZ, RZ, 0, 0 ;  /* 0x00000000ff097431 */ /* 0x000fc600000001ff */
[----:B------:R-:W-:-:S04]  /*04c0*/  @!P0 IADD3 R7, P1, PT, R7, UR4, RZ ;  /* 0x0000000407078c10 */ /* 0x000fc8000ff3e0ff */
[----:B------:R-:W-:Y:S02]  /*04d0*/  @!P0 IADD3.X R10, PT, PT, RZ, RZ, RZ, P1, !PT ;  /* 0x000000ffff0a8210 */ /* 0x000fe40000ffe4ff */
[----:B0-----:R-:W-:-:S04]  /*04e0*/  @!P0 LEA R4, P1, R7, R4, 0x2 ;  /* 0x0000000407048211 */ /* 0x001fc800078210ff */
[----:B------:R-:W-:-:S05]  /*04f0*/  @!P0 LEA.HI.X R5, R7, R5, R10, 0x2, P1 ;  /* 0x0000000507058211 */ /* 0x000fca00008f140a */
[----:B------:R-:W2:Y:S01]  /*0500*/  @!P0 LDG.E.CONSTANT R9, desc[UR10][R4.64] ;  /* 0x0000000a04098981 */ /* 0x000ea2000c1e9900 */
[----:B------:R-:W-:Y:S02]  /*0510*/  MOV R7, 0x400 ;  /* 0x0000040000077802 */ /* 0x000fe40000000f00 */
[----:B------:R-:W-:Y:S01]  /*0520*/  SHF.R.U32.HI R10, RZ, 0x4, R0 ;  /* 0x00000004ff0a7819 */ /* 0x000fe20000011600 */
[----:B------:R-:W0:Y:S01]  /*0530*/  S2R R14, SR_CgaCtaId ;  /* 0x00000000000e7919 */ /* 0x000e220000008800 */
[----:B------:R-:W-:Y:S02]  /*0540*/  ISETP.NE.AND P0, PT, R12, RZ, PT ;  /* 0x000000ff0c00720c */ /* 0x000fe40003f05270 */
[----:B------:R-:W-:Y:S02]  /*0550*/  MOV R20, R44 ;  /* 0x0000002c00147202 */ /* 0x000fe40000000f00 */
[----:B0-----:R-:W-:-:S05]  /*0560*/  LEA R7, R14, R7, 0x18 ;  /* 0x000000070e077211 */ /* 0x001fca00078ec0ff */
[----:B------:R-:W-:-:S05]  /*0570*/  IMAD R10, R10, 0x44, R7 ;  /* 0x000000440a0a7824 */ /* 0x000fca00078e0207 */
[----:B------:R-:W-:-:S05]  /*0580*/  LEA R10, R11, R10, 0x2 ;  /* 0x0000000a0b0a7211 */ /* 0x000fca00078e10ff */
[----:B--2---:R0:W-:Y:S01]  /*0590*/  STS [R10], R9 ;  /* 0x000000090a007388 */ /* 0x0041e20000000800 */
[----:B------:R-:W-:Y:S05]  /*05a0*/  @!P0 BRA `(.L_x_2) ;  /* 0x0000000000988947 */ /* 0x000fea0003800000 */
[C---:B------:R-:W-:Y:S02]  /*05b0*/  LOP3.LUT R11, R44.reuse, 0xf, RZ, 0xc0, !PT ;  /* 0x0000000f2c0b7812 */ /* 0x040fe400078ec0ff */
[----:B------:R-:W-:Y:S02]  /*05c0*/  LEA.HI R13, R44, UR6, RZ, 0x1c ;  /* 0x000000062c0d7c11 */ /* 0x000fe4000f8fe0ff */
[----:B0-----:R-:W-:-:S04]  /*05d0*/  LEA R9, R3, R11, 0x4 ;  /* 0x0000000b03097211 */ /* 0x001fc800078e20ff */
[----:B------:R-:W-:-:S04]  /*05e0*/  ISETP.GE.U32.AND P0, PT, R9, R8, PT ;  /* 0x000000080900720c */ /* 0x000fc80003f06070 */
[----:B------:R-:W-:-:S13]  /*05f0*/  ISETP.GE.U32.OR P0, PT, R13, R6, P0 ;  /* 0x000000060d00720c */ /* 0x000fda0000706470 */
[----:B------:R-:W0:Y:S01]  /*0600*/  @!P0 LDC.64 R4, c[0x0][0x388] ;  /* 0x0000e200ff048b82 */ /* 0x000e220000000a00 */
[----:B------:R-:W-:-:S05]  /*0610*/  @!P0 IMAD R9, R9, R6, R13 ;  /* 0x0000000609098224 */ /* 0x000fca00078e020d */
[----:B------:R-:W-:-:S04]  /*0620*/  @!P0 IADD3 R9, P1, PT, R9, UR4, RZ ;  /* 0x0000000409098c10 */ /* 0x000fc8000ff3e0ff */
[----:B------:R-:W-:Y:S02]  /*0630*/  @!P0 IADD3.X R10, PT, PT, RZ, RZ, RZ, P1, !PT ;  /* 0x000000ffff0a8210 */ /* 0x000fe40000ffe4ff */
[----:B0-----:R-:W-:-:S04]  /*0640*/  @!P0 LEA R4, P1, R9, R4, 0x2 ;  /* 0x0000000409048211 */ /* 0x001fc800078210ff */
[----:B------:R-:W-:Y:S02]  /*0650*/  @!P0 LEA.HI.X R5, R9, R5, R10, 0x2, P1 ;  /* 0x0000000509058211 */ /* 0x000fe400008f140a */
[----:B------:R-:W-:-:S06]  /*0660*/  MOV R9, RZ ;  /* 0x000000ff00097202 */ /* 0x000fcc0000000f00 */
[----:B------:R-:W2:Y:S01]  /*0670*/  @!P0 LDG.E.CONSTANT R9, desc[UR10][R4.64] ;  /* 0x0000000a04098981 */ /* 0x000ea2000c1e9900 */
[----:B------:R-:W-:Y:S02]  /*0680*/  SHF.R.U32.HI R10, RZ, 0x4, R44 ;  /* 0x00000004ff0a7819 */ /* 0x000fe4000001162c */
[----:B------:R-:W-:Y:S02]  /*0690*/  ISETP.NE.AND P0, PT, R12, 0x1, PT ;  /* 0x000000010c00780c */ /* 0x000fe40003f05270 */
[----:B------:R-:W-:Y:S01]  /*06a0*/  IADD3 R20, PT, PT, R44, R41, RZ ;  /* 0x000000292c147210 */ /* 0x000fe20007ffe0ff */
[----:B------:R-:W-:-:S05]  /*06b0*/  IMAD R10, R10, 0x44, R7 ;  /* 0x000000440a0a7824 */ /* 0x000fca00078e0207 */
[----:B------:R-:W-:-:S05]  /*06c0*/  LEA R10, R11, R10, 0x2 ;  /* 0x0000000a0b0a7211 */ /* 0x000fca00078e10ff */
[----:B--2---:R1:W-:Y:S01]  /*06d0*/  STS [R10], R9 ;  /* 0x000000090a007388 */ /* 0x0043e20000000800 */
[----:B------:R-:W-:Y:S05]  /*06e0*/  @!P0 BRA `(.L_x_2) ;  /* 0x0000000000488947 */ /* 0x000fea0003800000 */
[C---:B-1----:R-:W-:Y:S02]  /*06f0*/  LOP3.LUT R10, R20.reuse, 0xf, RZ, 0xc0, !PT ;  /* 0x0000000f140a7812 */ /* 0x042fe400078ec0ff */
[----:B------:R-:W-:Y:S02]  /*0700*/  LEA.HI R9, R20, UR6, RZ, 0x1c ;  /* 0x0000000614097c11 */ /* 0x000fe4000f8fe0ff */
[----:B------:R-:W-:-:S04]  /*0710*/  LEA R11, R3, R10, 0x4 ;  /* 0x0000000a030b7211 */ /* 0x000fc800078e20ff */
[----:B------:R-:W-:-:S04]  /*0720*/  ISETP.GE.U32.AND P0, PT, R11, R8, PT ;  /* 0x000000080b00720c */ /* 0x000fc80003f06070 */
[----:B------:R-:W-:-:S13]  /*0730*/  ISETP.GE.U32.OR P0, PT, R9, R6, P0 ;  /* 0x000000060900720c */ /* 0x000fda0000706470 */
[----:B------:R-:W0:Y:S01]  /*0740*/  @!P0 LDC.64 R4, c[0x0][0x388] ;  /* 0x0000e200ff048b82 */ /* 0x000e220000000a00 */
[----:B------:R-:W-:-:S05]  /*0750*/  @!P0 IMAD R6, R11, R6, R9 ;  /* 0x000000060b068224 */ /* 0x000fca00078e0209 */
[----:B------:R-:W-:-:S04]  /*0760*/  @!P0 IADD3 R6, P1, PT, R6, UR4, RZ ;  /* 0x0000000406068c10 */ /* 0x000fc8000ff3e0ff */
[----:B------:R-:W-:Y:S02]  /*0770*/  @!P0 IADD3.X R8, PT, PT, RZ, RZ, RZ, P1, !PT ;  /* 0x000000ffff088210 */ /* 0x000fe40000ffe4ff */
[----:B0-----:R-:W-:-:S04]  /*0780*/  @!P0 LEA R4, P1, R6, R4, 0x2 ;  /* 0x0000000406048211 */ /* 0x001fc800078210ff */
[----:B------:R-:W-:Y:S01]  /*0790*/  @!P0 LEA.HI.X R5, R6, R5, R8, 0x2, P1 ;  /* 0x0000000506058211 */ /* 0x000fe200008f1408 */
[----:B------:R-:W-:-:S06]  /*07a0*/  HFMA2 R6, -RZ, RZ, 0, 0 ;  /* 0x00000000ff067431 */ /* 0x000fcc00000001ff */
[----:B------:R-:W2:Y:S01]  /*07b0*/  @!P0 LDG.E.CONSTANT R6, desc[UR10][R4.64] ;  /* 0x0000000a04068981 */ /* 0x000ea2000c1e9900 */
[----:B------:R-:W-:Y:S02]  /*07c0*/  SHF.R.U32.HI R8, RZ, 0x4, R20 ;  /* 0x00000004ff087819 */ /* 0x000fe40000011614 */
[----:B------:R-:W-:-:S03]  /*07d0*/  IADD3 R20, PT, PT, R20, R41, RZ ;  /* 0x0000002914147210 */ /* 0x000fc60007ffe0ff */
[----:B------:R-:W-:-:S05]  /*07e0*/  IMAD R8, R8, 0x44, R7 ;  /* 0x0000004408087824 */ /* 0x000fca00078e0207 */
[----:B------:R-:W-:-:S05]  /*07f0*/  LEA R7, R10, R8, 0x2 ;  /* 0x000000080a077211 */ /* 0x000fca00078e10ff */
[----:B--2---:R2:W-:Y:S02]  /*0800*/  STS [R7], R6 ;  /* 0x0000000607007388 */ /* 0x0045e40000000800 */
.L_x_2:
[----:B------:R-:W-:Y:S05]  /*0810*/  BSYNC.RECONVERGENT B0 ;  /* 0x0000000000007941 */ /* 0x000fea0003800200 */
.L_x_1:
[----:B------:R-:W-:Y:S01]  /*0820*/  ISETP.GE.U32.AND P4, PT, R43, 0x3, PT ;  /* 0x000000032b00780c */ /* 0x000fe20003f86070 */
[----:B------:R-:W3:Y:S01]  /*0830*/  LDCU UR9, c[0x0][0x3a8] ;  /* 0x00007500ff0977ac */ /* 0x000ee20008000800 */
[----:B------:R-:W-:Y:S01]  /*0840*/  BSSY.RECONVERGENT B0, `(.L_x_3) ;  /* 0x0000053000007945 */ /* 0x000fe20003800200 */
[----:B------:R-:W4:Y:S10]  /*0850*/  LDCU UR12, c[0x0][0x3a0] ;  /* 0x00007400ff0c77ac */ /* 0x000f340008000800 */
[----:B------:R-:W-:Y:S05]  /*0860*/  @!P4 BRA `(.L_x_4) ;  /* 0x000000040040c947 */ /* 0x000fea0003800000 */
[C---:B------:R-:W-:Y:S01]  /*0870*/  LEA R14, R41.reuse, R20, 0x1 ;  /* 0x00000014290e7211 */ /* 0x040fe200078e08ff */
[----:B------:R-:W-:Y:S01]  /*0880*/  IMAD R16, R41, 0x3, R20 ;  /* 0x0000000329107824 */ /* 0x000fe200078e0214 */
[----:B------:R-:W-:-:S07]  /*0890*/  IADD3 R18, PT, PT, R20, R41, RZ ;  /* 0x0000002914127210 */ /* 0x000fce0007ffe0ff */
.L_x_5:
[----:B0-----:R-:W-:Y:S02]  /*08a0*/  LOP3.LUT R26, R20, 0xf, RZ, 0xc0, !PT ;  /* 0x0000000f141a7812 */ /* 0x001fe400078ec0ff */
[----:B------:R-:W-:Y:S02]  /*08b0*/  SHF.R.U32.HI R17, RZ, 0x4, R20 ;  /* 0x00000004ff117819 */ /* 0x000fe40000011614 */
[----:B------:R-:W-:Y:S02]  /*08c0*/  LEA R5, R3, R26, 0x4 ;  /* 0x0000001a03057211 */ /* 0x000fe400078e20ff */
[----:B------:R-:W-:Y:S02]  /*08d0*/  IADD3 R4, PT, PT, R17, UR6, RZ ;  /* 0x0000000611047c10 */ /* 0x000fe4000fffe0ff */
[----:B---3--:R-:W-:Y:S02]  /*08e0*/  ISETP.GE.U32.AND P1, PT, R5, UR9, PT ;  /* 0x0000000905007c0c */ /* 0x008fe4000bf26070 */
[----:B------:R-:W-:-:S02]  /*08f0*/  LOP3.LUT R24, R18, 0xf, RZ, 0xc0, !PT ;  /* 0x0000000f12187812 */ /* 0x000fc400078ec0ff */
[----:B----4-:R-:W-:Y:S02]  /*0900*/  ISETP.GE.U32.OR P1, PT, R4, UR12, P1 ;  /* 0x0000000c04007c0c */ /* 0x010fe40008f26470 */
[----:B------:R-:W-:Y:S02]  /*0910*/  SHF.R.U32.HI R13, RZ, 0x4, R18 ;  /* 0x00000004ff0d7819 */ /* 0x000fe40000011612 */
[----:B------:R-:W-:Y:S02]  /*0920*/  LEA R28, R3, R24, 0x4 ;  /* 0x00000018031c7211 */ /* 0x000fe400078e20ff */
[----:B------:R-:W-:Y:S02]  /*0930*/  IADD3 R11, PT, PT, R13, UR6, RZ ;  /* 0x000000060d0b7c10 */ /* 0x000fe4000fffe0ff */
[----:B------:R-:W-:Y:S02]  /*0940*/  ISETP.GE.U32.AND P0, PT, R28, UR9, PT ;  /* 0x000000091c007c0c */ /* 0x000fe4000bf06070 */
[----:B------:R-:W-:-:S02]  /*0950*/  LOP3.LUT R22, R14, 0xf, RZ, 0xc0, !PT ;  /* 0x0000000f0e167812 */ /* 0x000fc400078ec0ff */
[----:B------:R-:W-:Y:S01]  /*0960*/  ISETP.GE.U32.OR P0, PT, R11, UR12, P0 ;  /* 0x0000000c0b007c0c */ /* 0x000fe20008706470 */
[----:B--2---:R-:W2:Y:S01]  /*0970*/  @!P1 LDC.64 R6, c[0x0][0x388] ;  /* 0x0000e200ff069b82 */ /* 0x004ea20000000a00 */
[----:B------:R-:W-:Y:S01]  /*0980*/  @!P1 IMAD R4, R5, UR12, R4 ;  /* 0x0000000c05049c24 */ /* 0x000fe2000f8e0204 */
[----:B------:R-:W-:Y:S02]  /*0990*/  SHF.R.U32.HI R19, RZ, 0x4, R14 ;  /* 0x00000004ff137819 */ /* 0x000fe4000001160e */
[----:B------:R-:W-:Y:S02]  /*09a0*/  LEA R25, R3, R22, 0x4 ;  /* 0x0000001603197211 */ /* 0x000fe400078e20ff */
[----:B------:R-:W-:Y:S02]  /*09b0*/  @!P1 IADD3 R8, P2, PT, R4, UR4, RZ ;  /* 0x0000000404089c10 */ /* 0x000fe4000ff5e0ff */
[----:B------:R-:W-:Y:S02]  /*09c0*/  MOV R21, RZ ;  /* 0x000000ff00157202 */ /* 0x000fe40000000f00 */
[----:B01----:R-:W-:-:S02]  /*09d0*/  @!P1 IADD3.X R9, PT, PT, RZ, RZ, RZ, P2, !PT ;  /* 0x000000ffff099210 */ /* 0x003fc400017fe4ff */
[----:B------:R-:W0:Y:S01]  /*09e0*/  @!P0 LDC.64 R4, c[0x0][0x388] ;  /* 0x0000e200ff048b82 */ /* 0x000e220000000a00 */
[----:B------:R-:W-:Y:S02]  /*09f0*/  IADD3 R38, PT, PT, R19, UR6, RZ ;  /* 0x0000000613267c10 */ /* 0x000fe4000fffe0ff */
[----:B------:R-:W-:Y:S02]  /*0a00*/  SHF.R.U32.HI R23, RZ, 0x4, R16 ;  /* 0x00000004ff177819 */ /* 0x000fe40000011610 */
[----:B--2---:R-:W-:Y:S01]  /*0a10*/  @!P1 LEA R10, P2, R8, R6, 0x2 ;  /* 0x00000006080a9211 */ /* 0x004fe200078410ff */
[----:B------:R-:W-:Y:S01]  /*0a20*/  @!P0 IMAD R6, R28, UR12, R11 ;  /* 0x0000000c1c068c24 */ /* 0x000fe2000f8e020b */
[----:B------:R-:W-:Y:S02]  /*0a30*/  LOP3.LUT R28, R16, 0xf, RZ, 0xc0, !PT ;  /* 0x0000000f101c7812 */ /* 0x000fe400078ec0ff */
[----:B------:R-:W-:Y:S02]  /*0a40*/  @!P1 LEA.HI.X R11, R8, R7, R9, 0x2, P2 ;  /* 0x00000007080b9211 */ /* 0x000fe400010f1409 */
[----:B------:R-:W-:-:S02]  /*0a50*/  ISETP.GE.U32.AND P2, PT, R25, UR9, PT ;  /* 0x0000000919007c0c */ /* 0x000fc4000bf46070 */
[----:B------:R-:W-:Y:S01]  /*0a60*/  LEA R27, R3, R28, 0x4 ;  /* 0x0000001c031b7211 */ /* 0x000fe200078e20ff */
[----:B------:R1:W2:Y:S01]  /*0a70*/  @!P1 LDG.E.CONSTANT R21, desc[UR10][R10.64] ;  /* 0x0000000a0a159981 */ /* 0x0002a2000c1e9900 */
[----:B------:R-:W-:Y:S02]  /*0a80*/  ISETP.GE.U32.OR P1, PT, R38, UR12, P2 ;  /* 0x0000000c26007c0c */ /* 0x000fe40009726470 */
[----:B------:R-:W-:Y:S02]  /*0a90*/  ISETP.GE.U32.AND P2, PT, R27, UR9, PT ;  /* 0x000000091b007c0c */ /* 0x000fe4000bf46070 */
[----:B------:R-:W-:Y:S02]  /*0aa0*/  IADD3 R30, PT, PT, R23, UR6, RZ ;  /* 0x00000006171e7c10 */ /* 0x000fe4000fffe0ff */
[----:B------:R-:W-:Y:S02]  /*0ab0*/  @!P0 IADD3 R9, P5, PT, R6, UR4, RZ ;  /* 0x0000000406098c10 */ /* 0x000fe4000ffbe0ff */
[----:B------:R-:W-:-:S02]  /*0ac0*/  ISETP.GE.U32.OR P2, PT, R30, UR12, P2 ;  /* 0x0000000c1e007c0c */ /* 0x000fc40009746470 */
[----:B-1----:R-:W-:Y:S02]  /*0ad0*/  CS2R R10, SRZ ;  /* 0x00000000000a7805 */ /* 0x002fe4000001ff00 */
[----:B0-----:R-:W-:Y:S02]  /*0ae0*/  @!P0 LEA R8, P6, R9, R4, 0x2 ;  /* 0x0000000409088211 */ /* 0x001fe400078c10ff */
[----:B------:R-:W-:Y:S01]  /*0af0*/  @!P0 IADD3.X R4, PT, PT, RZ, RZ, RZ, P5, !PT ;  /* 0x000000ffff048210 */ /* 0x000fe20002ffe4ff */
[----:B------:R-:W0:Y:S01]  /*0b00*/  @!P1 LDC.64 R6, c[0x0][0x388] ;  /* 0x0000e200ff069b82 */ /* 0x000e220000000a00 */
[----:B------:R-:W-:Y:S02]  /*0b10*/  @!P1 IMAD R25, R25, UR12, R38 ;  /* 0x0000000c19199c24 */ /* 0x000fe4000f8e0226 */
[----:B------:R-:W-:-:S05]  /*0b20*/  @!P0 LEA.HI.X R9, R9, R5, R4, 0x2, P6 ;  /* 0x0000000509098211 */ /* 0x000fca00030f1404 */
[----:B------:R-:W1:Y:S01]  /*0b30*/  @!P2 LDC.64 R4, c[0x0][0x388] ;  /* 0x0000e200ff04ab82 */ /* 0x000e620000000a00 */
[----:B------:R3:W4:Y:S01]  /*0b40*/  @!P0 LDG.E.CONSTANT R10, desc[UR10][R8.64] ;  /* 0x0000000a080a8981 */ /* 0x000722000c1e9900 */
[----:B------:R-:W-:Y:S01]  /*0b50*/  @!P1 IADD3 R25, P0, PT, R25, UR4, RZ ;  /* 0x0000000419199c10 */ /* 0x000fe2000ff1e0ff */
[----:B------:R-:W-:-:S03]  /*0b60*/  @!P2 IMAD R27, R27, UR12, R30 ;  /* 0x0000000c1b1bac24 */ /* 0x000fc6000f8e021e */
[----:B------:R-:W-:Y:S02]  /*0b70*/  @!P1 IADD3.X R30, PT, PT, RZ, RZ, RZ, P0, !PT ;  /* 0x000000ffff1e9210 */ /* 0x000fe400007fe4ff */
[----:B------:R-:W-:Y:S01]  /*0b80*/  @!P2 IADD3 R27, P0, PT, R27, UR4, RZ ;  /* 0x000000041b1bac10 */ /* 0x000fe2000ff1e0ff */
[----:B---3--:R-:W-:Y:S01]  /*0b90*/  HFMA2 R8, -RZ, RZ, 0, 0 ;  /* 0x00000000ff087431 */ /* 0x008fe200000001ff */
[----:B0-----:R-:W-:-:S04]  /*0ba0*/  @!P1 LEA R6, P5, R25, R6, 0x2 ;  /* 0x0000000619069211 */ /* 0x001fc800078a10ff */
[----:B------:R-:W-:Y:S02]  /*0bb0*/  @!P1 LEA.HI.X R7, R25, R7, R30, 0x2, P5 ;  /* 0x0000000719079211 */ /* 0x000fe400028f141e */
[----:B------:R-:W-:Y:S02]  /*0bc0*/  @!P2 IADD3.X R30, PT, PT, RZ, RZ, RZ, P0, !PT ;  /* 0x000000ffff1ea210 */ /* 0x000fe400007fe4ff */
[C---:B-1----:R-:W-:Y:S01]  /*0bd0*/  @!P2 LEA R4, P5, R27.reuse, R4, 0x2 ;  /* 0x000000041b04a211 */ /* 0x042fe200078a10ff */
[----:B------:R-:W3:Y:S03]  /*0be0*/  @!P1 LDG.E.CONSTANT R11, desc[UR10][R6.64] ;  /* 0x0000000a060b9981 */ /* 0x000ee6000c1e9900 */
[----:B------:R-:W-:-:S05]  /*0bf0*/  @!P2 LEA.HI.X R5, R27, R5, R30, 0x2, P5 ;  /* 0x000000051b05a211 */ /* 0x000fca00028f141e */
[----:B------:R-:W5:Y:S01]  /*0c00*/  @!P2 LDG.E.CONSTANT R8, desc[UR10][R4.64] ;  /* 0x0000000a0408a981 */ /* 0x000f62000c1e9900 */
[----:B------:R-:W0:Y:S01]  /*0c10*/  S2R R30, SR_CgaCtaId ;  /* 0x00000000001e7919 */ /* 0x000e220000008800 */
[----:B------:R-:W-:Y:S02]  /*0c20*/  MOV R9, 0x400 ;  /* 0x0000040000097802 */ /* 0x000fe40000000f00 */
[----:B------:R-:W-:-:S04]  /*0c30*/  IADD3 R20, PT, PT, R41, R20, R41 ;  /* 0x0000001429147210 */ /* 0x000fc80007ffe029 */
[----:B------:R-:W-:Y:S02]  /*0c40*/  IADD3 R20, PT, PT, R41, R20, R41 ;  /* 0x0000001429147210 */ /* 0x000fe40007ffe029 */
[----:B0-----:R-:W-:-:S05]  /*0c50*/  LEA R30, R30, R9, 0x18 ;  /* 0x000000091e1e7211 */ /* 0x001fca00078ec0ff */
[--C-:B------:R-:W-:Y:S02]  /*0c60*/  IMAD R17, R17, 0x44, R30.reuse ;  /* 0x0000004411117824 */ /* 0x100fe400078e021e */
[--C-:B------:R-:W-:Y:S02]  /*0c70*/  IMAD R13, R13, 0x44, R30.reuse ;  /* 0x000000440d0d7824 */ /* 0x100fe400078e021e */
[--C-:B------:R-:W-:Y:S02]  /*0c80*/  IMAD R19, R19, 0x44, R30.reuse ;  /* 0x0000004413137824 */ /* 0x100fe400078e021e */
[----:B------:R-:W-:Y:S01]  /*0c90*/  IMAD R23, R23, 0x44, R30 ;  /* 0x0000004417177824 */ /* 0x000fe200078e021e */
[----:B------:R-:W-:Y:S02]  /*0ca0*/  LEA R26, R26, R17, 0x2 ;  /* 0x000000111a1a7211 */ /* 0x000fe400078e10ff */
[----:B------:R-:W-:Y:S02]  /*0cb0*/  LEA R13, R24, R13, 0x2 ;  /* 0x0000000d180d7211 */ /* 0x000fe400078e10ff */
[----:B------:R-:W-:-:S02]  /*0cc0*/  LEA R22, R22, R19, 0x2 ;  /* 0x0000001316167211 */ /* 0x000fc400078e10ff */
[----:B------:R-:W-:Y:S02]  /*0cd0*/  LEA R23, R28, R23, 0x2 ;  /* 0x000000171c177211 */ /* 0x000fe400078e10ff */
[----:B------:R-:W-:Y:S02]  /*0ce0*/  ISETP.GE.U32.AND P0, PT, R20, 0x400, PT ;  /* 0x000004001400780c */ /* 0x000fe40003f06070 */
[C---:B------:R-:W-:Y:S02]  /*0cf0*/  LEA R14, R41.reuse, R14, 0x2 ;  /* 0x0000000e290e7211 */ /* 0x040fe400078e10ff */
[C---:B------:R-:W-:Y:S02]  /*0d00*/  LEA R16, R41.reuse, R16, 0x2 ;  /* 0x0000001029107211 */ /* 0x040fe400078e10ff */
[----:B------:R-:W-:Y:S01]  /*0d10*/  LEA R18, R41, R18, 0x2 ;  /* 0x0000001229127211 */ /* 0x000fe200078e10ff */
[----:B--2---:R0:W-:Y:S04]  /*0d20*/  STS [R26], R21 ;  /* 0x000000151a007388 */ /* 0x0041e80000000800 */
[----:B----4-:R0:W-:Y:S04]  /*0d30*/  STS [R13], R10 ;  /* 0x0000000a0d007388 */ /* 0x0101e80000000800 */
[----:B---3--:R0:W-:Y:S04]  /*0d40*/  STS [R22], R11 ;  /* 0x0000000b16007388 */ /* 0x0081e80000000800 */
[----:B-----5:R0:W-:Y:S01]  /*0d50*/  STS [R23], R8 ;  /* 0x0000000817007388 */ /* 0x0201e20000000800 */
[----:B------:R-:W-:Y:S05]  /*0d60*/  @!P0 BRA `(.L_x_5) ;  /* 0xfffffff800cc8947 */ /* 0x000fea000383ffff */
.L_x_4:
[----:B---34-:R-:W-:Y:S05]  /*0d70*/  BSYNC.RECONVERGENT B0 ;  /* 0x0000000000007941 */ /* 0x018fea0003800200 */
.L_x_3:
[----:B------:R-:W-:Y:S01]  /*0d80*/  BSSY.RECONVERGENT B0, `(.L_x_6) ;  /* 0x0000047000007945 */ /* 0x000fe20003800200 */
[----:B------:R-:W-:-:S03]  /*0d90*/  MOV R14, R0 ;  /* 0x00000000000e7202 */ /* 0x000fc60000000f00 */
[----:B------:R-:W-:Y:S05]  /*0da0*/  @!P3 BRA `(.L_x_7) ;  /* 0x000000040010b947 */ /* 0x000fea0003800000 */
[----:B--2---:R-:W2:Y:S01]  /*0db0*/  LDC R6, c[0x0][0x3a4] ;  /* 0x0000e900ff067b82 */ /* 0x004ea20000000800 */
[----:B------:R-:W-:Y:S02]  /*0dc0*/  LOP3.LUT R5, R0, 0x3f, RZ, 0xc0, !PT ;  /* 0x0000003f00057812 */ /* 0x000fe400078ec0ff */
[----:B------:R-:W-:Y:S02]  /*0dd0*/  LEA R7, R3, R42, 0x4 ;  /* 0x0000002a03077211 */ /* 0x000fe400078e20ff */
[----:B01----:R-:W-:-:S03]  /*0de0*/  LEA R9, R2, R5, 0x6 ;  /* 0x0000000502097211 */ /* 0x003fc600078e30ff */
[----:B------:R-:W0:Y:S01]  /*0df0*/  LDC R8, c[0x0][0x3a8] ;  /* 0x0000ea00ff087b82 */ /* 0x000e220000000800 */
[----:B--2---:R-:W-:-:S04]  /*0e00*/  ISETP.GE.U32.AND P0, PT, R9, R6, PT ;  /* 0x000000060900720c */ /* 0x004fc80003f06070 */
[----:B0-----:R-:W-:-:S13]  /*0e10*/  ISETP.GE.U32.OR P0, PT, R7, R8, P0 ;  /* 0x000000080700720c */ /* 0x001fda0000706470 */
        /* <DEDUP_REMOVED lines=9> */
[----:B------:R-:W-:Y:S01]  /*0eb0*/  SHF.L.U32 R11, R0, 0x2, RZ ;  /* 0x00000002000b7819 */ /* 0x000fe200000006ff */
[----:B------:R-:W0:Y:S01]  /*0ec0*/  S2R R10, SR_CgaCtaId ;  /* 0x00000000000a7919 */ /* 0x000e220000008800 */
[----:B------:R-:W-:Y:S02]  /*0ed0*/  IADD3 R7, PT, PT, R7, 0x1100, RZ ;  /* 0x0000110007077810 */ /* 0x000fe40007ffe0ff */
[----:B------:R-:W-:Y:S02]  /*0ee0*/  LOP3.LUT R11, R11, 0xfc, RZ, 0xc0, !PT ;  /* 0x000000fc0b0b7812 */ /* 0x000fe400078ec0ff */
[----:B------:R-:W-:Y:S02]  /*0ef0*/  ISETP.NE.AND P0, PT, R12, RZ, PT ;  /* 0x000000ff0c00720c */ /* 0x000fe40003f05270 */
[----:B------:R-:W-:-:S02]  /*0f00*/  MOV R14, R44 ;  /* 0x0000002c000e7202 */ /* 0x000fc40000000f00 */
[----:B0-----:R-:W-:-:S05]  /*0f10*/  LEA R7, R10, R7, 0x18 ;  /* 0x000000070a077211 */ /* 0x001fca00078ec0ff */
[----:B------:R-:W-:-:S05]  /*0f20*/  IMAD R10, R42, 0x104, R7 ;  /* 0x000001042a0a7824 */ /* 0x000fca00078e0207 */
[----:B------:R-:W-:-:S05]  /*0f30*/  IADD3 R10, PT, PT, R10, R11, RZ ;  /* 0x0000000b0a0a7210 */ /* 0x000fca0007ffe0ff */
[----:B--2---:R3:W-:Y:S01]  /*0f40*/  STS [R10], R9 ;  /* 0x000000090a007388 */ /* 0x0047e20000000800 */
[----:B------:R-:W-:Y:S05]  /*0f50*/  @!P0 BRA `(.L_x_7) ;  /* 0x0000000000a48947 */ /* 0x000fea0003800000 */
[----:B------:R-:W-:Y:S02]  /*0f60*/  LOP3.LUT R5, R44, 0x3f, RZ, 0xc0, !PT ;  /* 0x0000003f2c057812 */ /* 0x000fe400078ec0ff */
[----:B---3--:R-:W-:Y:S02]  /*0f70*/  LEA R9, R3, R40, 0x4 ;  /* 0x0000002803097211 */ /* 0x008fe400078e20ff */
        /* <DEDUP_REMOVED lines=11> */
[----:B------:R-:W-:Y:S01]  /*1030*/  SHF.L.U32 R11, R44, 0x2, RZ ;  /* 0x000000022c0b7819 */ /* 0x000fe200000006ff */
[----:B------:R-:W-:Y:S01]  /*1040*/  IMAD R10, R40, 0x104, R7 ;  /* 0x00000104280a7824 */ /* 0x000fe200078e0207 */
[----:B------:R-:W-:Y:S02]  /*1050*/  ISETP.NE.AND P0, PT, R12, 0x1, PT ;  /* 0x000000010c00780c */ /* 0x000fe40003f05270 */
[----:B------:R-:W-:Y:S02]  /*1060*/  LOP3.LUT R11, R11, 0xfc, RZ, 0xc0, !PT ;  /* 0x000000fc0b0b7812 */ /* 0x000fe400078ec0ff */
[----:B------:R-:W-:Y:S02]  /*1070*/  IADD3 R14, PT, PT, R44, R41, RZ ;  /* 0x000000292c0e7210 */ /* 0x000fe40007ffe0ff */
[----:B------:R-:W-:-:S05]  /*1080*/  IADD3 R10, PT, PT, R10, R11, RZ ;  /* 0x0000000b0a0a7210 */ /* 0x000fca0007ffe0ff */
[----:B--2---:R4:W-:Y:S02]  /*1090*/  STS [R10], R9 ;  /* 0x000000090a007388 */ /* 0x0049e40000000800 */
[----:B------:R-:W-:Y:S05]  /*10a0*/  @!P0 BRA `(.L_x_7) ;  /* 0x0000000000508947 */ /* 0x000fea0003800000 */
[----:B------:R-:W-:Y:S02]  /*10b0*/  LOP3.LUT R5, R14, 0x3f, RZ, 0xc0, !PT ;  /* 0x0000003f0e057812 */ /* 0x000fe400078ec0ff */
[----:B----4-:R-:W-:Y:S02]  /*10c0*/  SHF.R.U32.HI R10, RZ, 0x6, R14 ;  /* 0x00000006ff0a7819 */ /* 0x010fe4000001160e */
[----:B------:R-:W-:Y:S02]  /*10d0*/  LEA R11, R2, R5, 0x6 ;  /* 0x00000005020b7211 */ /* 0x000fe400078e30ff */
[----:B------:R-:W-:Y:S02]  /*10e0*/  LEA R9, R3, R10, 0x4 ;  /* 0x0000000a03097211 */ /* 0x000fe400078e20ff */
        /* <DEDUP_REMOVED lines=10> */
[----:B------:R-:W-:Y:S01]  /*1190*/  SHF.L.U32 R8, R14, 0x2, RZ ;  /* 0x000000020e087819 */ /* 0x000fe200000006ff */
[----:B------:R-:W-:Y:S01]  /*11a0*/  IMAD R7, R10, 0x104, R7 ;  /* 0x000001040a077824 */ /* 0x000fe200078e0207 */
[----:B------:R-:W-:Y:S02]  /*11b0*/  IADD3 R14, PT, PT, R14, R41, RZ ;  /* 0x000000290e0e7210 */ /* 0x000fe40007ffe0ff */
[----:B------:R-:W-:-:S04]  /*11c0*/  LOP3.LUT R8, R8, 0xfc, RZ, 0xc0, !PT ;  /* 0x000000fc08087812 */ /* 0x000fc800078ec0ff */
[----:B------:R-:W-:-:S05]  /*11d0*/  IADD3 R7, PT, PT, R7, R8, RZ ;  /* 0x0000000807077210 */ /* 0x000fca0007ffe0ff */
[----:B--2---:R0:W-:Y:S02]  /*11e0*/  STS [R7], R6 ;  /* 0x0000000607007388 */ /* 0x0041e40000000800 */
.L_x_7:
[----:B------:R-:W-:Y:S05]  /*11f0*/  BSYNC.RECONVERGENT B0 ;  /* 0x0000000000007941 */ /* 0x000fea0003800200 */
.L_x_6:
[----:B------:R-:W0:Y:S01]  /*1200*/  LDCU UR9, c[0x0][0x3a4] ;  /* 0x00007480ff0977ac */ /* 0x000e220008000800 */
[----:B------:R-:W-:Y:S01]  /*1210*/  BSSY.RECONVERGENT B0, `(.L_x_8) ;  /* 0x0000050000007945 */ /* 0x000fe20003800200 */
[----:B------:R-:W0:Y:S03]  /*1220*/  LDCU UR12, c[0x0][0x3a8] ;  /* 0x00007500ff0c77ac */ /* 0x000e260008000800 */
[----:B------:R-:W-:Y:S05]  /*1230*/  @!P4 BRA `(.L_x_9) ;  /* 0x000000040034c947 */ /* 0x000fea0003800000 */
.L_x_10:
[----:B0-----:R-:W-:Y:S02]  /*1240*/  LOP3.LUT R21, R14, 0x3f, RZ, 0xc0, !PT ;  /* 0x0000003f0e157812 */ /* 0x001fe400078ec0ff */
[----:B------:R-:W-:Y:S02]  /*1250*/  SHF.R.U32.HI R18, RZ, 0x6, R14 ;  /* 0x00000006ff127819 */ /* 0x000fe4000001160e */
[----:B------:R-:W-:Y:S02]  /*1260*/  LEA R5, R2, R21, 0x6 ;  /* 0x0000001502057211 */ /* 0x000fe400078e30ff */
[----:B------:R-:W-:Y:S02]  /*1270*/  LEA R4, R3, R18, 0x4 ;  /* 0x0000001203047211 */ /* 0x000fe400078e20ff */
[----:B------:R-:W-:Y:S02]  /*1280*/  ISETP.GE.U32.AND P0, PT, R5, UR9, PT ;  /* 0x0000000905007c0c */ /* 0x000fe4000bf06070 */
[----:B------:R-:W-:-:S02]  /*1290*/  IADD3 R16, PT, PT, R41, R14, RZ ;  /* 0x0000000e29107210 */ /* 0x000fc40007ffe0ff */
[----:B------:R-:W-:Y:S02]  /*12a0*/  ISETP.GE.U32.OR P0, PT, R4, UR12, P0 ;  /* 0x0000000c04007c0c */ /* 0x000fe40008706470 */
[C---:B------:R-:W-:Y:S02]  /*12b0*/  LOP3.LUT R19, R16.reuse, 0x3f, RZ, 0xc0, !PT ;  /* 0x0000003f10137812 */ /* 0x040fe400078ec0ff */
[----:B------:R-:W-:Y:S02]  /*12c0*/  IADD3 R8, PT, PT, R16, R41, RZ ;  /* 0x0000002910087210 */ /* 0x000fe40007ffe0ff */
[----:B------:R-:W-:Y:S02]  /*12d0*/  SHF.R.U32.HI R16, RZ, 0x6, R16 ;  /* 0x00000006ff107819 */ /* 0x000fe40000011610 */
[----:B------:R-:W-:Y:S02]  /*12e0*/  LEA R22, R2, R19, 0x6 ;  /* 0x0000001302167211 */ /* 0x000fe400078e30ff */
[----:B------:R-:W-:-:S02]  /*12f0*/  IADD3 R12, PT, PT, R8, R41, RZ ;  /* 0x00000029080c7210 */ /* 0x000fc40007ffe0ff */
[----:B------:R-:W-:Y:S01]  /*1300*/  LOP3.LUT R17, R8, 0x3f, RZ, 0xc0, !PT ;  /* 0x0000003f08117812 */ /* 0x000fe200078ec0ff */
[----:B--2---:R-:W1:Y:S01]  /*1310*/  @!P0 LDC.64 R6, c[0x0][0x390] ;  /* 0x0000e400ff068b82 */ /* 0x004e620000000a00 */
[----:B------:R-:W-:Y:S01]  /*1320*/  LEA R27, R3, R16, 0x4 ;  /* 0x00000010031b7211 */ /* 0x000fe200078e20ff */
[----:B------:R-:W-:Y:S01]  /*1330*/  @!P0 IMAD R4, R4, UR9, R5 ;  /* 0x0000000904048c24 */ /* 0x000fe2000f8e0205 */
[----:B------:R-:W-:Y:S02]  /*1340*/  ISETP.GE.U32.AND P1, PT, R22, UR9, PT ;  /* 0x0000000916007c0c */ /* 0x000fe4000bf26070 */
[----:B------:R-:W-:Y:S02]  /*1350*/  LOP3.LUT R13, R12, 0x3f, RZ, 0xc0, !PT ;  /* 0x0000003f0c0d7812 */ /* 0x000fe400078ec0ff */
[----:B------:R-:W-:Y:S02]  /*1360*/  SHF.R.U32.HI R14, RZ, 0x6, R8 ;  /* 0x00000006ff0e7819 */ /* 0x000fe40000011608 */
[----:B------:R-:W-:-:S02]  /*1370*/  LEA R25, R2, R17, 0x6 ;  /* 0x0000001102197211 */ /* 0x000fc400078e30ff */
[----:B------:R-:W-:Y:S02]  /*1380*/  SHF.R.U32.HI R20, RZ, 0x6, R12 ;  /* 0x00000006ff147819 */ /* 0x000fe4000001160c */
[----:B------:R-:W-:Y:S02]  /*1390*/  ISETP.GE.U32.OR P1, PT, R27, UR12, P1 ;  /* 0x0000000c1b007c0c */ /* 0x000fe40008f26470 */
[----:B------:R-:W-:Y:S02]  /*13a0*/  LEA R24, R2, R13, 0x6 ;  /* 0x0000000d02187211 */ /* 0x000fe400078e30ff */
[----:B------:R-:W-:Y:S02]  /*13b0*/  LEA R26, R3, R14, 0x4 ;  /* 0x0000000e031a7211 */ /* 0x000fe400078e20ff */
[----:B------:R-:W-:Y:S02]  /*13c0*/  ISETP.GE.U32.AND P2, PT, R25, UR9, PT ;  /* 0x0000000919007c0c */ /* 0x000fe4000bf46070 */
[----:B------:R-:W-:-:S02]  /*13d0*/  LEA R23, R3, R20, 0x4 ;  /* 0x0000001403177211 */ /* 0x000fc400078e20ff */
[----:B------:R-:W-:Y:S02]  /*13e0*/  ISETP.GE.U32.AND P3, PT, R24, UR9, PT ;  /* 0x0000000918007c0c */ /* 0x000fe4000bf66070 */
[----:B------:R-:W-:Y:S01]  /*13f0*/  ISETP.GE.U32.OR P2, PT, R26, UR12, P2 ;  /* 0x0000000c1a007c0c */ /* 0x000fe20009746470 */
[----:B------:R-:W-:Y:S01]  /*1400*/  @!P1 IMAD R27, R27, UR9, R22 ;  /* 0x000000091b1b9c24 */ /* 0x000fe2000f8e0216 */
[----:B------:R-:W-:Y:S02]  /*1410*/  @!P0 IADD3 R8, P4, PT, R4, UR5, RZ ;  /* 0x0000000504088c10 */ /* 0x000fe4000ff9e0ff */
[----:B------:R-:W-:Y:S01]  /*1420*/  ISETP.GE.U32.OR P3, PT, R23, UR12, P3 ;  /* 0x0000000c17007c0c */ /* 0x000fe20009f66470 */
[----:B------:R-:W0:Y:S01]  /*1430*/  @!P1 LDC.64 R4, c[0x0][0x390] ;  /* 0x0000e400ff049b82 */ /* 0x000e220000000a00 */
[----:B-1-34-:R-:W-:Y:S02]  /*1440*/  @!P0 LEA R10, P5, R8, R6, 0x2 ;  /* 0x00000006080a8211 */ /* 0x01afe400078a10ff */
[----:B------:R-:W-:-:S02]  /*1450*/  @!P0 IADD3.X R6, PT, PT, RZ, RZ, RZ, P4, !PT ;  /* 0x000000ffff068210 */ /* 0x000fc400027fe4ff */
[----:B------:R-:W-:Y:S02]  /*1460*/  MOV R22, RZ ;  /* 0x000000ff00167202 */ /* 0x000fe40000000f00 */
[----:B------:R-:W-:Y:S02]  /*1470*/  @!P0 LEA.HI.X R11, R8, R7, R6, 0x2, P5 ;  /* 0x00000007080b8211 */ /* 0x000fe400028f1406 */
[----:B------:R-:W1:Y:S01]  /*1480*/  @!P2 LDC.64 R6, c[0x0][0x390] ;  /* 0x0000e400ff06ab82 */ /* 0x000e620000000a00 */
[----:B------:R-:W-:Y:S02]  /*1490*/  @!P2 IMAD R25, R26, UR9, R25 ;  /* 0x000000091a19ac24 */ /* 0x000fe4000f8e0219 */
[----:B------:R2:W3:Y:S05]  /*14a0*/  @!P0 LDG.E.CONSTANT R22, desc[UR10][R10.64] ;  /* 0x0000000a0a168981 */ /* 0x0004ea000c1e9900 */
[----:B------:R-:W4:Y:S01]  /*14b0*/  @!P3 LDC.64 R8, c[0x0][0x390] ;  /* 0x0000e400ff08bb82 */ /* 0x000f220000000a00 */
[----:B------:R-:W-:Y:S01]  /*14c0*/  @!P1 IADD3 R27, P0, PT, R27, UR5, RZ ;  /* 0x000000051b1b9c10 */ /* 0x000fe2000ff1e0ff */
[----:B------:R-:W-:Y:S01]  /*14d0*/  @!P3 IMAD R24, R23, UR9, R24 ;  /* 0x000000091718bc24 */ /* 0x000fe2000f8e0218 */
[----:B------:R-:W-:-:S02]  /*14e0*/  @!P2 IADD3 R23, P4, PT, R25, UR5, RZ ;  /* 0x000000051917ac10 */ /* 0x000fc4000ff9e0ff */
[----:B------:R-:W-:Y:S02]  /*14f0*/  @!P1 IADD3.X R26, PT, PT, RZ, RZ, RZ, P0, !PT ;  /* 0x000000ffff1a9210 */ /* 0x000fe400007fe4ff */
[C---:B0-----:R-:W-:Y:S02]  /*1500*/  @!P1 LEA R4, P0, R27.reuse, R4, 0x2 ;  /* 0x000000041b049211 */ /* 0x041fe400078010ff */
[----:B------:R-:W-:Y:S02]  /*1510*/  @!P3 IADD3 R24, P5, PT, R24, UR5, RZ ;  /* 0x000000051818bc10 */ /* 0x000fe4000ffbe0ff */
[----:B------:R-:W-:Y:S02]  /*1520*/  @!P1 LEA.HI.X R5, R27, R5, R26, 0x2, P0 ;  /* 0x000000051b059211 */ /* 0x000fe400000f141a */
[----:B------:R-:W-:Y:S02]  /*1530*/  @!P2 IADD3.X R26, PT, PT, RZ, RZ, RZ, P4, !PT ;  /* 0x000000ffff1aa210 */ /* 0x000fe400027fe4ff */
[----:B-1----:R-:W-:-:S02]  /*1540*/  @!P2 LEA R6, P0, R23, R6, 0x2 ;  /* 0x000000061706a211 */ /* 0x002fc400078010ff */
[----:B--2---:R-:W-:Y:S02]  /*1550*/  @!P3 IADD3.X R11, PT, PT, RZ, RZ, RZ, P5, !PT ;  /* 0x000000ffff0bb210 */ /* 0x004fe40002ffe4ff */
[----:B------:R-:W-:Y:S01]  /*1560*/  @!P2 LEA.HI.X R7, R23, R7, R26, 0x2, P0 ;  /* 0x000000071707a211 */ /* 0x000fe200000f141a */
[----:B------:R-:W-:Y:S01]  /*1570*/  HFMA2 R23, -RZ, RZ, 0, 0 ;  /* 0x00000000ff177431 */ /* 0x000fe200000001ff */
[----:B----4-:R-:W-:-:S04]  /*1580*/  @!P3 LEA R8, P4, R24, R8, 0x2 ;  /* 0x000000081808b211 */ /* 0x010fc800078810ff */
[----:B------:R-:W-:Y:S02]  /*1590*/  @!P3 LEA.HI.X R9, R24, R9, R11, 0x2, P4 ;  /* 0x000000091809b211 */ /* 0x000fe400020f140b */
[----:B------:R-:W-:Y:S01]  /*15a0*/  CS2R R10, SRZ ;  /* 0x00000000000a7805 */ /* 0x000fe2000001ff00 */
[----:B------:R-:W2:Y:S05]  /*15b0*/  @!P2 LDG.E.CONSTANT R23, desc[UR10][R6.64] ;  /* 0x0000000a0617a981 */ /* 0x000eaa000c1e9900 */
[----:B------:R0:W4:Y:S04]  /*15c0*/  @!P1 LDG.E.CONSTANT R10, desc[UR10][R4.64] ;  /* 0x0000000a040a9981 */ /* 0x000128000c1e9900 */
[----:B------:R-:W5:Y:S01]  /*15d0*/  @!P3 LDG.E.CONSTANT R11, desc[UR10][R8.64] ;  /* 0x0000000a080bb981 */ /* 0x000f62000c1e9900 */
[----:B------:R-:W1:Y:S01]  /*15e0*/  S2R R25, SR_CgaCtaId ;  /* 0x0000000000197919 */ /* 0x000e620000008800 */
[----:B------:R-:W-:-:S04]  /*15f0*/  MOV R24, 0x400 ;  /* 0x0000040000187802 */ /* 0x000fc80000000f00 */
[----:B------:R-:W-:-:S04]  /*1600*/  IADD3 R24, PT, PT, R24, 0x1100, RZ ;  /* 0x0000110018187810 */ /* 0x000fc80007ffe0ff */
[----:B-1----:R-:W-:-:S05]  /*1610*/  LEA R25, R25, R24, 0x18 ;  /* 0x0000001819197211 */ /* 0x002fca00078ec0ff */
[--C-:B------:R-:W-:Y:S02]  /*1620*/  IMAD R18, R18, 0x104, R25.reuse ;  /* 0x0000010412127824 */ /* 0x100fe400078e0219 */
[--C-:B------:R-:W-:Y:S02]  /*1630*/  IMAD R16, R16, 0x104, R25.reuse ;  /* 0x0000010410107824 */ /* 0x100fe400078e0219 */
[--C-:B------:R-:W-:Y:S02]  /*1640*/  IMAD R14, R14, 0x104, R25.reuse ;  /* 0x000001040e0e7824 */ /* 0x100fe400078e0219 */
[----:B------:R-:W-:Y:S01]  /*1650*/  IMAD R20, R20, 0x104, R25 ;  /* 0x0000010414147824 */ /* 0x000fe200078e0219 */
[----:B------:R-:W-:Y:S02]  /*1660*/  LEA R21, R21, R18, 0x2 ;  /* 0x0000001215157211 */ /* 0x000fe400078e10ff */
[----:B------:R-:W-:Y:S02]  /*1670*/  LEA R19, R19, R16, 0x2 ;  /* 0x0000001013137211 */ /* 0x000fe400078e10ff */
[----:B0-----:R-:W-:-:S02]  /*1680*/  LEA R4, R17, R14, 0x2 ;  /* 0x0000000e11047211 */ /* 0x001fc400078e10ff */
[----:B------:R-:W-:Y:S02]  /*1690*/  LEA R20, R13, R20, 0x2 ;  /* 0x000000140d147211 */ /* 0x000fe400078e10ff */
[----:B------:R-:W-:-:S04]  /*16a0*/  IADD3 R14, PT, PT, R12, R41, RZ ;  /* 0x000000290c0e7210 */ /* 0x000fc80007ffe0ff */
[----:B------:R-:W-:Y:S01]  /*16b0*/  ISETP.GE.U32.AND P0, PT, R14, 0x400, PT ;  /* 0x000004000e00780c */ /* 0x000fe20003f06070 */
[----:B---3--:R0:W-:Y:S04]  /*16c0*/  STS [R21], R22 ;  /* 0x0000001615007388 */ /* 0x0081e80000000800 */
[----:B----4-:R0:W-:Y:S04]  /*16d0*/  STS [R19], R10 ;  /* 0x0000000a13007388 */ /* 0x0101e80000000800 */
[----:B--2---:R0:W-:Y:S04]  /*16e0*/  STS [R4], R23 ;  /* 0x0000001704007388 */ /* 0x0041e80000000800 */
[----:B-----5:R0:W-:Y:S01]  /*16f0*/  STS [R20], R11 ;  /* 0x0000000b14007388 */ /* 0x0201e20000000800 */
[----:B------:R-:W-:Y:S05]  /*1700*/  @!P0 BRA `(.L_x_10) ;  /* 0xfffffff800cc8947 */ /* 0x000fea000383ffff */
.L_x_9:
[----:B0-----:R-:W-:Y:S05]  /*1710*/  BSYNC.RECONVERGENT B0 ;  /* 0x0000000000007941 */ /* 0x001fea0003800200 */
.L_x_8:
[----:B------:R-:W0:Y:S01]  /*1720*/  S2R R5, SR_CgaCtaId ;  /* 0x0000000000057919 */ /* 0x000e220000008800 */
[----:B------:R-:W-:Y:S02]  /*1730*/  MOV R4, 0x400 ;  /* 0x0000040000047802 */ /* 0x000fe40000000f00 */
[----:B------:R-:W-:Y:S01]  /*1740*/  IADD3 R3, PT, PT, R3, 0x1, RZ ;  /* 0x0000000103037810 */ /* 0x000fe20007ffe0ff */
[----:B------:R-:W-:Y:S01]  /*1750*/  BAR.SYNC.DEFER_BLOCKING 0x0 ;  /* 0x0000000000007b1d */ /* 0x000fe20000010000 */
[----:B--2---:R-:W-:Y:S02]  /*1760*/  IADD3 R6, PT, PT, R4, 0x1100, RZ ;  /* 0x0000110004067810 */ /* 0x004fe40007ffe0ff */
[----:B------:R-:W-:Y:S02]  /*1770*/  ISETP.NE.AND P0, PT, R3, UR7, PT ;  /* 0x0000000703007c0c */ /* 0x000fe4000bf05270 */
[C---:B0-----:R-:W-:Y:S02]  /*1780*/  LEA R7, R5.reuse, R4, 0x18 ;  /* 0x0000000405077211 */ /* 0x041fe400078ec0ff */
[----:B------:R-:W-:-:S03]  /*1790*/  LEA R6, R5, R6, 0x18 ;  /* 0x0000000605067211 */ /* 0x000fc600078ec0ff */
[----:B------:R-:W-:Y:S01]  /*17a0*/  IMAD R38, R46, 0x44, R7 ;  /* 0x000000442e267824 */ /* 0x000fe200078e0207 */
[----:B------:R-:W-:-:S04]  /*17b0*/  LEA R47, R45, R6, 0x2 ;  /* 0x000000062d2f7211 */ /* 0x000fc800078e10ff */
[----:B------:R-:W-:Y:S04]  /*17c0*/  LDS.128 R4, [R38+0x80] ;  /* 0x0000800026047984 */ /* 0x000fe80000000c00 */
[----:B------:R-:W0:Y:S04]  /*17d0*/  LDS.128 R16, [R47] ;  /* 0x000000002f107984 */ /* 0x000e280000000c00 */
[----:B------:R-:W2:Y:S04]  /*17e0*/  LDS.128 R24, [R38] ;  /* 0x0000000026187984 */ /* 0x000ea80000000c00 */
[----:B------:R-:W5:Y:S04]  /*17f0*/  LDS.128 R20, [R38+0x40] ;  /* 0x0000400026147984 */ /* 0x000f680000000c00 */
[----:B-1-34-:R-:W1:Y:S04]  /*1800*/  LDS.128 R8, [R38+0xc0] ;  /* 0x0000c00026087984 */ /* 0x01ae680000000c00 */
[----:B------:R-:W3:Y:S04]  /*1810*/  LDS.128 R28, [R47+0x100] ;  /* 0x000100002f1c7984 */ /* 0x000ee80000000c00 */
[----:B------:R-:W4:Y:S01]  /*1820*/  LDS R58, [R47+0x110] ;  /* 0x000110002f3a7984 */ /* 0x000f220000000800 */
[----:B0-----:R-:W-:Y:S01]  /*1830*/  FFMA R5, R6, R19, R54 ;  /* 0x0000001306057223 */ /* 0x001fe20000000036 */
[----:B------:R-:W-:Y:S01]  /*1840*/  FFMA R60, R16, R6, R39 ;  /* 0x00000006103c7223 */ /* 0x000fe20000000027 */
[CC--:B------:R-:W-:Y:S01]  /*1850*/  FFMA R51, R6.reuse, R17.reuse, R51 ;  /* 0x0000001106337223 */ /* 0x0c0fe20000000033 */
[-C--:B------:R-:W-:Y:S01]  /*1860*/  FFMA R52, R6, R18.reuse, R52 ;  /* 0x0000001206347223 */ /* 0x080fe20000000034 */
[C---:B--2---:R-:W-:Y:S01]  /*1870*/  FFMA R54, R24.reuse, R18, R15 ;  /* 0x0000001218367223 */ /* 0x044fe2000000000f */
[C---:B------:R-:W-:Y:S01]  /*1880*/  FFMA R6, R24.reuse, R16, R49 ;  /* 0x0000001018067223 */ /* 0x040fe20000000031 */
[----:B------:R-:W0:Y:S01]  /*1890*/  LDS.128 R12, [R38+0xd0] ;  /* 0x0000d000260c7984 */ /* 0x000e220000000c00 */
[-C--:B------:R-:W-:Y:S01]  /*18a0*/  FFMA R34, R24, R17.reuse, R34 ;  /* 0x0000001118227223 */ /* 0x080fe20000000022 */
[C---:B-----5:R-:W-:Y:S01]  /*18b0*/  FFMA R55, R21.reuse, R17, R48 ;  /* 0x0000001115377223 */ /* 0x060fe20000000030 */
[----:B------:R-:W-:Y:S01]  /*18c0*/  FFMA R20, R16, R21, R37 ;  /* 0x0000001510147223 */ /* 0x000fe20000000025 */
[CC--:B------:R-:W-:Y:S01]  /*18d0*/  FFMA R48, R21.reuse, R18.reuse, R53 ;  /* 0x0000001215307223 */ /* 0x0c0fe20000000035 */
[-C--:B------:R-:W-:Y:S01]  /*18e0*/  FFMA R21, R21, R19.reuse, R36 ;  /* 0x0000001315157223 */ /* 0x080fe20000000024 */
[----:B------:R-:W-:Y:S01]  /*18f0*/  FFMA R39, R24, R19, R50 ;  /* 0x0000001318277223 */ /* 0x000fe20000000032 */
[----:B-1----:R-:W-:Y:S01]  /*1900*/  FFMA R16, R16, R11, R33 ;  /* 0x0000000b10107223 */ /* 0x002fe20000000021 */
[C---:B------:R-:W-:Y:S01]  /*1910*/  FFMA R17, R11.reuse, R17, R32 ;  /* 0x000000110b117223 */ /* 0x040fe20000000020 */
[C---:B------:R-:W-:Y:S01]  /*1920*/  FFMA R18, R11.reuse, R18, R35 ;  /* 0x000000120b127223 */ /* 0x040fe20000000023 */
[----:B------:R-:W-:Y:S01]  /*1930*/  FFMA R19, R11, R19, R56 ;  /* 0x000000130b137223 */ /* 0x000fe20000000038 */
[----:B------:R-:W1:Y:S01]  /*1940*/  LDS.64 R36, [R47+0x210] ;  /* 0x000210002f247984 */ /* 0x000e620000000a00 */
[----:B---3--:R-:W-:Y:S01]  /*1950*/  FFMA R49, R29, R25, R6 ;  /* 0x000000191d317223 */ /* 0x008fe20000000006 */
[C---:B------:R-:W-:Y:S01]  /*1960*/  FFMA R53, R25.reuse, R30, R34 ;  /* 0x0000001e19357223 */ /* 0x040fe20000000022 */
[----:B------:R-:W-:Y:S01]  /*1970*/  FFMA R57, R25, R31, R54 ;  /* 0x0000001f19397223 */ /* 0x000fe20000000036 */
[----:B------:R-:W2:Y:S01]  /*1980*/  LDS.64 R10, [R47+0x208] ;  /* 0x000208002f0a7984 */ /* 0x000ea20000000a00 */
[----:B----4-:R-:W-:Y:S01]  /*1990*/  FFMA R6, R58, R25, R39 ;  /* 0x000000193a067223 */ /* 0x010fe20000000027 */
[-C--:B------:R-:W-:Y:S01]  /*19a0*/  FFMA R25, R29, R22.reuse, R20 ;  /* 0x000000161d197223 */ /* 0x080fe20000000014 */
[-C--:B------:R-:W-:Y:S01]  /*19b0*/  FFMA R20, R30, R22.reuse, R55 ;  /* 0x000000161e147223 */ /* 0x080fe20000000037 */
[-C--:B------:R-:W-:Y:S01]  /*19c0*/  FFMA R55, R31, R22.reuse, R48 ;  /* 0x000000161f377223 */ /* 0x080fe20000000030 */
[----:B------:R-:W-:Y:S01]  /*19d0*/  FFMA R22, R58, R22, R21 ;  /* 0x000000163a167223 */ /* 0x000fe20000000015 */
[-C--:B------:R-:W-:Y:S01]  /*19e0*/  FFMA R39, R29, R7.reuse, R60 ;  /* 0x000000071d277223 */ /* 0x080fe2000000003c */
[-C--:B------:R-:W-:Y:S01]  /*19f0*/  FFMA R51, R30, R7.reuse, R51 ;  /* 0x000000071e337223 */ /* 0x080fe20000000033 */
[-C--:B------:R-:W-:Y:S01]  /*1a00*/  FFMA R59, R31, R7.reuse, R52 ;  /* 0x000000071f3b7223 */ /* 0x080fe20000000034 */
[----:B------:R-:W-:Y:S01]  /*1a10*/  FFMA R24, R58, R7, R5 ;  /* 0x000000073a187223 */ /* 0x000fe20000000005 */
[----:B------:R-:W3:Y:S04]  /*1a20*/  LDS.128 R32, [R38+0x90] ;  /* 0x0000900026207984 */ /* 0x000ee80000000c00 */
[----:B------:R-:W4:Y:S01]  /*1a30*/  LDS R5, [R47+0x30c] ;  /* 0x00030c002f057984 */ /* 0x000f220000000800 */
[----:B0-----:R-:W-:Y:S01]  /*1a40*/  FFMA R29, R29, R12, R16 ;  /* 0x0000000c1d1d7223 */ /* 0x001fe20000000010 */
[C---:B------:R-:W-:Y:S01]  /*1a50*/  FFMA R30, R12.reuse, R30, R17 ;  /* 0x0000001e0c1e7223 */ /* 0x040fe20000000011 */
[----:B------:R-:W-:Y:S01]  /*1a60*/  FFMA R31, R12, R31, R18 ;  /* 0x0000001f0c1f7223 */ /* 0x000fe20000000012 */
[----:B------:R-:W-:-:S02]  /*1a70*/  FFMA R58, R58, R12, R19 ;  /* 0x0000000c3a3a7223 */ /* 0x000fc40000000013 */
[----:B------:R-:W0:Y:S01]  /*1a80*/  LDS.128 R16, [R47+0x310] ;  /* 0x000310002f107984 */ /* 0x000e220000000c00 */
[CC--:B-1----:R-:W-:Y:S01]  /*1a90*/  FFMA R55, R36.reuse, R23.reuse, R55 ;  /* 0x0000001724377223 */ /* 0x0c2fe20000000037 */
[----:B------:R-:W-:Y:S01]  /*1aa0*/  FFMA R7, R37, R23, R22 ;  /* 0x0000001725077223 */ /* 0x000fe20000000016 */
[CC--:B------:R-:W-:Y:S01]  /*1ab0*/  FFMA R28, R36.reuse, R26.reuse, R57 ;  /* 0x0000001a241c7223 */ /* 0x0c0fe20000000039 */
[----:B------:R-:W-:Y:S01]  /*1ac0*/  FFMA R48, R36, R13, R31 ;  /* 0x0000000d24307223 */ /* 0x000fe2000000001f */
[----:B--2---:R-:W-:Y:S01]  /*1ad0*/  FFMA R12, R10, R26, R49 ;  /* 0x0000001a0a0c7223 */ /* 0x004fe20000000031 */
[----:B------:R-:W-:Y:S01]  /*1ae0*/  FFMA R49, R26, R37, R6 ;  /* 0x000000251a317223 */ /* 0x000fe20000000006 */
[-C--:B------:R-:W-:Y:S01]  /*1af0*/  FFMA R6, R10, R23.reuse, R25 ;  /* 0x000000170a067223 */ /* 0x080fe20000000019 */
[C---:B------:R-:W-:Y:S01]  /*1b00*/  FFMA R25, R11.reuse, R23, R20 ;  /* 0x000000170b197223 */ /* 0x040fe20000000014 */
[----:B------:R-:W-:Y:S01]  /*1b10*/  FFMA R57, R11, R13, R30 ;  /* 0x0000000d0b397223 */ /* 0x000fe2000000001e */
[----:B------:R-:W1:Y:S01]  /*1b20*/  LDS.128 R20, [R38+0x50] ;  /* 0x0000500026147984 */ /* 0x000e620000000c00 */
[----:B------:R-:W-:Y:S01]  /*1b30*/  FFMA R53, R26, R11, R53 ;  /* 0x0000000b1a357223 */ /* 0x000fe20000000035 */
[CC--:B------:R-:W-:Y:S01]  /*1b40*/  FFMA R26, R10.reuse, R13.reuse, R29 ;  /* 0x0000000d0a1a7223 */ /* 0x0c0fe2000000001d */
[----:B------:R-:W-:Y:S01]  /*1b50*/  FFMA R13, R37, R13, R58 ;  /* 0x0000000d250d7223 */ /* 0x000fe2000000003a */
[-C--:B---3--:R-:W-:Y:S01]  /*1b60*/  FFMA R30, R10, R32.reuse, R39 ;  /* 0x000000200a1e7223 */ /* 0x088fe20000000027 */
[----:B------:R-:W-:Y:S01]  /*1b70*/  FFMA R36, R36, R32, R59 ;  /* 0x0000002024247223 */ /* 0x000fe2000000003b */
[C---:B------:R-:W-:Y:S01]  /*1b80*/  FFMA R51, R32.reuse, R11, R51 ;  /* 0x0000000b20337223 */ /* 0x040fe20000000033 */
[----:B----4-:R-:W-:Y:S01]  /*1b90*/  FFMA R11, R5, R27, R12 ;  /* 0x0000001b050b7223 */ /* 0x010fe2000000000c */
[----:B0-----:R-:W-:Y:S01]  /*1ba0*/  FFMA R19, R32, R37, R24 ;  /* 0x0000002520137223 */ /* 0x001fe20000000018 */
[----:B------:R-:W-:Y:S01]  /*1bb0*/  FFMA R10, R27, R18, R49 ;  /* 0x000000121b0a7223 */ /* 0x000fe20000000031 */
[----:B------:R-:W-:Y:S01]  /*1bc0*/  FFMA R39, R17, R33, R36 ;  /* 0x0000002111277223 */ /* 0x000fe20000000024 */
[----:B------:R-:W-:Y:S01]  /*1bd0*/  FFMA R37, R27, R17, R28 ;  /* 0x000000111b257223 */ /* 0x000fe2000000001c */
[CC--:B------:R-:W-:Y:S01]  /*1be0*/  FFMA R49, R5.reuse, R33.reuse, R30 ;  /* 0x0000002105317223 */ /* 0x0c0fe2000000001e */
[-C--:B------:R-:W-:Y:S01]  /*1bf0*/  FFMA R32, R16, R33.reuse, R51 ;  /* 0x0000002110207223 */ /* 0x080fe20000000033 */
[----:B------:R-:W-:Y:S01]  /*1c00*/  FFMA R36, R18, R33, R19 ;  /* 0x0000002112247223 */ /* 0x000fe20000000013 */
[----:B------:R-:W0:Y:S01]  /*1c10*/  LDS.128 R28, [R47+0x410] ;  /* 0x000410002f1c7984 */ /* 0x000e220000000c00 */
[-C--:B------:R-:W-:Y:S01]  /*1c20*/  FFMA R33, R5, R14.reuse, R26 ;  /* 0x0000000e05217223 */ /* 0x080fe2000000001a */
[-C--:B------:R-:W-:Y:S01]  /*1c30*/  FFMA R50, R16, R14.reuse, R57 ;  /* 0x0000000e10327223 */ /* 0x080fe20000000039 */
[-C--:B------:R-:W-:Y:S01]  /*1c40*/  FFMA R51, R17, R14.reuse, R48 ;  /* 0x0000000e11337223 */ /* 0x080fe20000000030 */
[----:B------:R-:W-:Y:S01]  /*1c50*/  FFMA R14, R18, R14, R13 ;  /* 0x0000000e120e7223 */ /* 0x000fe2000000000d */
[C---:B------:R-:W-:Y:S01]  /*1c60*/  FFMA R12, R16.reuse, R27, R53 ;  /* 0x0000001b100c7223 */ /* 0x040fe20000000035 */
[-C--:B-1----:R-:W-:Y:S01]  /*1c70*/  FFMA R13, R5, R20.reuse, R6 ;  /* 0x00000014050d7223 */ /* 0x082fe20000000006 */
[----:B------:R-:W-:Y:S01]  /*1c80*/  FFMA R6, R16, R20, R25 ;  /* 0x0000001410067223 */ /* 0x000fe20000000019 */
[C---:B------:R-:W-:Y:S01]  /*1c90*/  FFMA R55, R20.reuse, R17, R55 ;  /* 0x0000001114377223 */ /* 0x040fe20000000037 */
[----:B------:R-:W1:Y:S01]  /*1ca0*/  LDS.128 R24, [R38+0x10] ;  /* 0x0000100026187984 */ /* 0x000e620000000c00 */
[----:B------:R-:W-:-:S03]  /*1cb0*/  FFMA R52, R20, R18, R7 ;  /* 0x0000001214347223 */ /* 0x000fc60000000007 */
[----:B------:R-:W2:Y:S04]  /*1cc0*/  LDS.128 R16, [R47+0x510] ;  /* 0x000510002f107984 */ /* 0x000ea80000000c00 */
[----:B------:R-:W3:Y:S01]  /*1cd0*/  LDS R5, [R47+0x520] ;  /* 0x000520002f057984 */ /* 0x000ee20000000800 */
[-C--:B0-----:R-:W-:Y:S01]  /*1ce0*/  FFMA R48, R28, R21.reuse, R13 ;  /* 0x000000151c307223 */ /* 0x081fe2000000000d */
[-C--:B------:R-:W-:Y:S01]  /*1cf0*/  FFMA R53, R29, R21.reuse, R6 ;  /* 0x000000151d357223 */ /* 0x080fe20000000006 */
[-C--:B------:R-:W-:Y:S01]  /*1d00*/  FFMA R20, R30, R21.reuse, R55 ;  /* 0x000000151e147223 */ /* 0x080fe20000000037 */
[----:B------:R-:W-:Y:S01]  /*1d10*/  FFMA R52, R31, R21, R52 ;  /* 0x000000151f347223 */ /* 0x000fe20000000034 */
[-C--:B------:R-:W-:Y:S01]  /*1d20*/  FFMA R21, R29, R34.reuse, R32 ;  /* 0x000000221d157223 */ /* 0x080fe20000000020 */
[-C--:B------:R-:W-:Y:S01]  /*1d30*/  FFMA R54, R28, R34.reuse, R49 ;  /* 0x000000221c367223 */ /* 0x080fe20000000031 */
[-C--:B------:R-:W-:Y:S01]  /*1d40*/  FFMA R32, R30, R34.reuse, R39 ;  /* 0x000000221e207223 */ /* 0x080fe20000000027 */
[----:B------:R-:W-:Y:S01]  /*1d50*/  FFMA R34, R31, R34, R36 ;  /* 0x000000221f227223 */ /* 0x000fe20000000024 */
[-C--:B------:R-:W-:Y:S01]  /*1d60*/  FFMA R39, R29, R15.reuse, R50 ;  /* 0x0000000f1d277223 */ /* 0x080fe20000000032 */
[-C--:B------:R-:W-:Y:S01]  /*1d70*/  FFMA R36, R28, R15.reuse, R33 ;  /* 0x0000000f1c247223 */ /* 0x080fe20000000021 */
[-C--:B------:R-:W-:Y:S01]  /*1d80*/  FFMA R50, R30, R15.reuse, R51 ;  /* 0x0000000f1e327223 */ /* 0x080fe20000000033 */
[C---:B-1----:R-:W-:Y:S01]  /*1d90*/  FFMA R58, R24.reuse, R28, R11 ;  /* 0x0000001c183a7223 */ /* 0x042fe2000000000b */
[----:B------:R-:W-:Y:S01]  /*1da0*/  FFMA R56, R31, R15, R14 ;  /* 0x0000000f1f387223 */ /* 0x000fe2000000000e */
[C---:B------:R-:W-:Y:S01]  /*1db0*/  FFMA R28, R24.reuse, R29, R12 ;  /* 0x0000001d181c7223 */ /* 0x040fe2000000000c */
[C---:B------:R-:W-:Y:S01]  /*1dc0*/  FFMA R30, R24.reuse, R30, R37 ;  /* 0x0000001e181e7223 */ /* 0x040fe20000000025 */
[----:B------:R-:W0:Y:S01]  /*1dd0*/  LDS.128 R12, [R38+0xe0] ;  /* 0x0000e000260c7984 */ /* 0x000e220000000c00 */
[----:B------:R-:W-:Y:S01]  /*1de0*/  FFMA R24, R24, R31, R10 ;  /* 0x0000001f18187223 */ /* 0x000fe2000000000a */
[----:B--2---:R-:W-:Y:S01]  /*1df0*/  FFMA R49, R25, R18, R28 ;  /* 0x0000001219317223 */ /* 0x004fe2000000001c */
[----:B------:R-:W-:Y:S01]  /*1e00*/  FFMA R55, R17, R35, R54 ;  /* 0x0000002311377223 */ /* 0x000fe20000000036 */
[----:B------:R-:W1:Y:S01]  /*1e10*/  LDS.64 R10, [R47+0x620] ;  /* 0x000620002f0a7984 */ /* 0x000e620000000a00 */
[----:B---3--:R-:W-:Y:S01]  /*1e20*/  FFMA R16, R5, R25, R24 ;  /* 0x0000001905107223 */ /* 0x008fe20000000018 */
[CC--:B------:R-:W-:Y:S01]  /*1e30*/  FFMA R24, R18.reuse, R22.reuse, R53 ;  /* 0x0000001612187223 */ /* 0x0c0fe20000000035 */
[-C--:B------:R-:W-:Y:S01]  /*1e40*/  FFMA R31, R18, R35.reuse, R21 ;  /* 0x00000023121f7223 */ /* 0x080fe20000000015 */
[----:B------:R-:W2:Y:S01]  /*1e50*/  LDS.64 R6, [R47+0x618] ;  /* 0x000618002f067984 */ /* 0x000ea20000000a00 */
[-C--:B------:R-:W-:Y:S01]  /*1e60*/  FFMA R53, R19, R35.reuse, R32 ;  /* 0x0000002313357223 */ /* 0x080fe20000000020 */
[----:B------:R-:W-:Y:S01]  /*1e70*/  FFMA R28, R5, R35, R34 ;  /* 0x00000023051c7223 */ /* 0x000fe20000000022 */
[----:B------:R-:W-:Y:S01]  /*1e80*/  FFMA R37, R25, R19, R30 ;  /* 0x0000001319257223 */ /* 0x000fe2000000001e */
[----:B------:R-:W3:Y:S01]  /*1e90*/  LDS.128 R32, [R38+0xa0] ;  /* 0x0000a00026207984 */ /* 0x000ee20000000c00 */
[-C--:B------:R-:W-:Y:S01]  /*1ea0*/  FFMA R29, R19, R22.reuse, R20 ;  /* 0x00000016131d7223 */ /* 0x080fe20000000014 */
[----:B------:R-:W-:Y:S01]  /*1eb0*/  FFMA R51, R17, R25, R58 ;  /* 0x0000001911337223 */ /* 0x000fe2000000003a */
[-C--:B------:R-:W-:Y:S01]  /*1ec0*/  FFMA R52, R5, R22.reuse, R52 ;  /* 0x0000001605347223 */ /* 0x080fe20000000034 */
[C---:B------:R-:W-:Y:S01]  /*1ed0*/  FFMA R25, R17.reuse, R22, R48 ;  /* 0x0000001611197223 */ /* 0x040fe20000000030 */
[----:B0-----:R-:W-:Y:S01]  /*1ee0*/  FFMA R21, R17, R12, R36 ;  /* 0x0000000c11157223 */ /* 0x001fe20000000024 */
[C---:B------:R-:W-:Y:S01]  /*1ef0*/  FFMA R20, R12.reuse, R18, R39 ;  /* 0x000000120c147223 */ /* 0x040fe20000000027 */
[----:B------:R-:W-:Y:S01]  /*1f00*/  FFMA R56, R5, R12, R56 ;  /* 0x0000000c05387223 */ /* 0x000fe20000000038 */
[----:B------:R-:W-:Y:S01]  /*1f10*/  FFMA R39, R12, R19, R50 ;  /* 0x000000130c277223 */ /* 0x000fe20000000032 */
[-C--:B-1----:R-:W-:Y:S01]  /*1f20*/  FFMA R36, R10, R26.reuse, R37 ;  /* 0x0000001a0a247223 */ /* 0x082fe20000000025 */
[----:B------:R-:W-:Y:S01]  /*1f30*/  FFMA R5, R26, R11, R16 ;  /* 0x0000000b1a057223 */ /* 0x000fe20000000010 */
[-C--:B------:R-:W-:Y:S01]  /*1f40*/  FFMA R57, R11, R23.reuse, R52 ;  /* 0x000000170b397223 */ /* 0x080fe20000000034 */
[----:B------:R-:W0:Y:S01]  /*1f50*/  LDS.128 R16, [R47+0x720] ;  /* 0x000720002f107984 */ /* 0x000e220000000c00 */
[CC--:B--2---:R-:W-:Y:S01]  /*1f60*/  FFMA R37, R7.reuse, R23.reuse, R24 ;  /* 0x0000001707257223 */ /* 0x0c4fe20000000018 */
[C---:B------:R-:W-:Y:S01]  /*1f70*/  FFMA R12, R6.reuse, R26, R51 ;  /* 0x0000001a060c7223 */ /* 0x040fe20000000033 */
[-C--:B------:R-:W-:Y:S01]  /*1f80*/  FFMA R25, R6, R23.reuse, R25 ;  /* 0x0000001706197223 */ /* 0x080fe20000000019 */
[----:B------:R-:W1:Y:S01]  /*1f90*/  LDS R24, [R47+0x71c] ;  /* 0x00071c002f187984 */ /* 0x000e620000000800 */
[----:B------:R-:W-:Y:S01]  /*1fa0*/  FFMA R51, R10, R23, R29 ;  /* 0x000000170a337223 */ /* 0x000fe2000000001d */
[CC--:B------:R-:W-:Y:S01]  /*1fb0*/  FFMA R59, R6.reuse, R13.reuse, R21 ;  /* 0x0000000d063b7223 */ /* 0x0c0fe20000000015 */
[----:B------:R-:W-:Y:S01]  /*1fc0*/  FFMA R61, R7, R13, R20 ;  /* 0x0000000d073d7223 */ /* 0x000fe20000000014 */
[-C--:B---3--:R-:W-:Y:S01]  /*1fd0*/  FFMA R48, R6, R32.reuse, R55 ;  /* 0x0000002006307223 */ /* 0x088fe20000000037 */
[----:B------:R-:W2:Y:S01]  /*1fe0*/  LDS.128 R20, [R38+0x60] ;  /* 0x0000600026147984 */ /* 0x000ea20000000c00 */
[----:B------:R-:W-:Y:S01]  /*1ff0*/  FFMA R50, R10, R32, R53 ;  /* 0x000000200a327223 */ /* 0x000fe20000000035 */
[C---:B------:R-:W-:Y:S01]  /*2000*/  FFMA R55, R32.reuse, R7, R31 ;  /* 0x0000000720377223 */ /* 0x040fe2000000001f */
[----:B------:R-:W-:Y:S01]  /*2010*/  FFMA R53, R32, R11, R28 ;  /* 0x0000000b20357223 */ /* 0x000fe2000000001c */
[----:B------:R-:W-:Y:S01]  /*2020*/  FFMA R49, R26, R7, R49 ;  /* 0x000000071a317223 */ /* 0x000fe20000000031 */
[----:B------:R-:W3:Y:S01]  /*2030*/  LDS.128 R28, [R47+0x820] ;  /* 0x000820002f1c7984 */ /* 0x000ee20000000c00 */
[-C--:B------:R-:W-:Y:S01]  /*2040*/  FFMA R26, R10, R13.reuse, R39 ;  /* 0x0000000d0a1a7223 */ /* 0x080fe20000000027 */
[----:B------:R-:W-:Y:S01]  /*2050*/  FFMA R13, R11, R13, R56 ;  /* 0x0000000d0b0d7223 */ /* 0x000fe20000000038 */
[C---:B0-----:R-:W-:Y:S01]  /*2060*/  FFMA R10, R27.reuse, R18, R5 ;  /* 0x000000121b0a7223 */ /* 0x041fe20000000005 */
[----:B------:R-:W-:Y:S01]  /*2070*/  FFMA R7, R27, R17, R36 ;  /* 0x000000111b077223 */ /* 0x000fe20000000024 */
[CC--:B------:R-:W-:Y:S01]  /*2080*/  FFMA R11, R17.reuse, R33.reuse, R50 ;  /* 0x00000021110b7223 */ /* 0x0c0fe20000000032 */
[----:B------:R-:W-:Y:S01]  /*2090*/  FFMA R32, R18, R33, R53 ;  /* 0x0000002112207223 */ /* 0x000fe20000000035 */
[C---:B-1----:R-:W-:Y:S01]  /*20a0*/  FFMA R5, R24.reuse, R27, R12 ;  /* 0x0000001b18057223 */ /* 0x042fe2000000000c */
[-C--:B------:R-:W-:Y:S01]  /*20b0*/  FFMA R39, R24, R33.reuse, R48 ;  /* 0x0000002118277223 */ /* 0x080fe20000000030 */
[----:B------:R-:W-:Y:S01]  /*20c0*/  FFMA R12, R16, R33, R55 ;  /* 0x00000021100c7223 */ /* 0x000fe20000000037 */
[-C--:B------:R-:W-:Y:S01]  /*20d0*/  FFMA R59, R24, R14.reuse, R59 ;  /* 0x0000000e183b7223 */ /* 0x080fe2000000003b */
[-C--:B------:R-:W-:Y:S01]  /*20e0*/  FFMA R36, R16, R14.reuse, R61 ;  /* 0x0000000e10247223 */ /* 0x080fe2000000003d */
[-C--:B------:R-:W-:Y:S01]  /*20f0*/  FFMA R33, R17, R14.reuse, R26 ;  /* 0x0000000e11217223 */ /* 0x080fe2000000001a */
[----:B------:R-:W-:Y:S01]  /*2100*/  FFMA R14, R18, R14, R13 ;  /* 0x0000000e120e7223 */ /* 0x000fe2000000000d */
[----:B------:R-:W-:Y:S01]  /*2110*/  FFMA R6, R16, R27, R49 ;  /* 0x0000001b10067223 */ /* 0x000fe20000000031 */
[-C--:B--2---:R-:W-:Y:S01]  /*2120*/  FFMA R13, R24, R20.reuse, R25 ;  /* 0x00000014180d7223 */ /* 0x084fe20000000019 */
[----:B------:R-:W-:Y:S01]  /*2130*/  FFMA R50, R16, R20, R37 ;  /* 0x0000001410327223 */ /* 0x000fe20000000025 */
[----:B------:R-:W0:Y:S01]  /*2140*/  LDS.128 R24, [R38+0x20] ;  /* 0x0000200026187984 */ /* 0x000e220000000c00 */
[C---:B------:R-:W-:Y:S01]  /*2150*/  FFMA R51, R20.reuse, R17, R51 ;  /* 0x0000001114337223 */ /* 0x040fe20000000033 */
[----:B------:R-:W-:Y:S01]  /*2160*/  FFMA R52, R20, R18, R57 ;  /* 0x0000001214347223 */ /* 0x000fe20000000039 */
[-C--:B---3--:R-:W-:Y:S01]  /*2170*/  FFMA R37, R29, R21.reuse, R50 ;  /* 0x000000151d257223 */ /* 0x088fe20000000032 */
[----:B------:R-:W1:Y:S01]  /*2180*/  LDS.128 R16, [R47+0x920] ;  /* 0x000920002f107984 */ /* 0x000e620000000c00 */
[CC--:B------:R-:W-:Y:S01]  /*2190*/  FFMA R48, R28.reuse, R21.reuse, R13 ;  /* 0x000000151c307223 */ /* 0x0c0fe2000000000d */
[-C--:B------:R-:W-:Y:S01]  /*21a0*/  FFMA R50, R31, R21.reuse, R52 ;  /* 0x000000151f327223 */ /* 0x080fe20000000034 */
[-C--:B------:R-:W-:Y:S01]  /*21b0*/  FFMA R52, R28, R34.reuse, R39 ;  /* 0x000000221c347223 */ /* 0x080fe20000000027 */
[C---:B------:R-:W-:Y:S01]  /*21c0*/  FFMA R20, R30.reuse, R21, R51 ;  /* 0x000000151e147223 */ /* 0x040fe20000000033 */
[-C--:B------:R-:W-:Y:S01]  /*21d0*/  FFMA R39, R29, R34.reuse, R12 ;  /* 0x000000221d277223 */ /* 0x080fe2000000000c */
[-C--:B------:R-:W-:Y:S01]  /*21e0*/  FFMA R54, R30, R34.reuse, R11 ;  /* 0x000000221e367223 */ /* 0x080fe2000000000b */
[----:B------:R-:W-:Y:S01]  /*21f0*/  FFMA R32, R31, R34, R32 ;  /* 0x000000221f207223 */ /* 0x000fe20000000020 */
[-C--:B------:R-:W-:Y:S01]  /*2200*/  FFMA R49, R29, R15.reuse, R36 ;  /* 0x0000000f1d317223 */ /* 0x080fe20000000024 */
[----:B------:R-:W2:Y:S01]  /*2210*/  LDS R21, [R47+0x930] ;  /* 0x000930002f157984 */ /* 0x000ea20000000800 */
[-C--:B------:R-:W-:Y:S01]  /*2220*/  FFMA R34, R28, R15.reuse, R59 ;  /* 0x0000000f1c227223 */ /* 0x080fe2000000003b */
[-C--:B------:R-:W-:Y:S01]  /*2230*/  FFMA R36, R30, R15.reuse, R33 ;  /* 0x0000000f1e247223 */ /* 0x080fe20000000021 */
[----:B------:R-:W-:-:S02]  /*2240*/  FFMA R56, R31, R15, R14 ;  /* 0x0000000f1f387223 */ /* 0x000fc4000000000e */
[----:B------:R-:W3:Y:S01]  /*2250*/  LDS.128 R12, [R38+0xf0] ;  /* 0x0000f000260c7984 */ /* 0x000ee20000000c00 */
[C---:B0-----:R-:W-:Y:S01]  /*2260*/  FFMA R6, R24.reuse, R29, R6 ;  /* 0x0000001d18067223 */ /* 0x041fe20000000006 */
[C---:B------:R-:W-:Y:S01]  /*2270*/  FFMA R28, R24.reuse, R28, R5 ;  /* 0x0000001c181c7223 */ /* 0x040fe20000000005 */
[C---:B------:R-:W-:Y:S01]  /*2280*/  FFMA R30, R24.reuse, R30, R7 ;  /* 0x0000001e181e7223 */ /* 0x040fe20000000007 */
[----:B------:R-:W-:Y:S01]  /*2290*/  FFMA R24, R24, R31, R10 ;  /* 0x0000001f18187223 */ /* 0x000fe2000000000a */
[----:B-1----:R-:W-:Y:S01]  /*22a0*/  FFMA R29, R25, R18, R6 ;  /* 0x00000012191d7223 */ /* 0x002fe20000000006 */
[----:B------:R-:W0:Y:S01]  /*22b0*/  LDS.64 R10, [R47+0xa30] ;  /* 0x000a30002f0a7984 */ /* 0x000e220000000a00 */
[----:B------:R-:W-:Y:S01]  /*22c0*/  FFMA R31, R17, R25, R28 ;  /* 0x00000019111f7223 */ /* 0x000fe2000000001c */
[----:B------:R-:W-:Y:S01]  /*22d0*/  FFMA R5, R25, R19, R30 ;  /* 0x0000001319057223 */ /* 0x000fe2000000001e */
[CC--:B------:R-:W-:Y:S01]  /*22e0*/  FFMA R28, R18.reuse, R22.reuse, R37 ;  /* 0x00000016121c7223 */ /* 0x0c0fe20000000025 */
[----:B------:R-:W1:Y:S01]  /*22f0*/  LDS.64 R6, [R47+0xa28] ;  /* 0x000a28002f067984 */ /* 0x000e620000000a00 */
[-C--:B------:R-:W-:Y:S01]  /*2300*/  FFMA R51, R19, R22.reuse, R20 ;  /* 0x0000001613337223 */ /* 0x080fe20000000014 */
[-C--:B------:R-:W-:Y:S01]  /*2310*/  FFMA R37, R17, R35.reuse, R52 ;  /* 0x0000002311257223 */ /* 0x080fe20000000034 */
[----:B------:R-:W-:Y:S01]  /*2320*/  FFMA R39, R18, R35, R39 ;  /* 0x0000002312277223 */ /* 0x000fe20000000027 */
[----:B--2---:R-:W-:Y:S01]  /*2330*/  FFMA R24, R21, R25, R24 ;  /* 0x0000001915187223 */ /* 0x004fe20000000018 */
[-C--:B------:R-:W-:Y:S01]  /*2340*/  FFMA R25, R17, R22.reuse, R48 ;  /* 0x0000001611197223 */ /* 0x080fe20000000030 */
[-C--:B------:R-:W-:Y:S01]  /*2350*/  FFMA R53, R19, R35.reuse, R54 ;  /* 0x0000002313357223 */ /* 0x080fe20000000036 */
[C---:B------:R-:W-:Y:S01]  /*2360*/  FFMA R30, R21.reuse, R35, R32 ;  /* 0x00000023151e7223 */ /* 0x040fe20000000020 */
[----:B------:R-:W-:Y:S01]  /*2370*/  FFMA R50, R21, R22, R50 ;  /* 0x0000001615327223 */ /* 0x000fe20000000032 */
[----:B---3--:R-:W-:Y:S01]  /*2380*/  FFMA R55, R17, R12, R34 ;  /* 0x0000000c11377223 */ /* 0x008fe20000000022 */
[C---:B------:R-:W-:Y:S01]  /*2390*/  FFMA R20, R12.reuse, R18, R49 ;  /* 0x000000120c147223 */ /* 0x040fe20000000031 */
[----:B------:R-:W-:Y:S01]  /*23a0*/  FFMA R57, R12, R19, R36 ;  /* 0x000000130c397223 */ /* 0x000fe20000000024 */
[----:B------:R-:W-:Y:S01]  /*23b0*/  FFMA R56, R21, R12, R56 ;  /* 0x0000000c15387223 */ /* 0x000fe20000000038 */
[----:B------:R-:W2:Y:S04]  /*23c0*/  LDS.128 R16, [R38+0xb0] ;  /* 0x0000b00026107984 */ /* 0x000ea80000000c00 */
[----:B------:R-:W3:Y:S04]  /*23d0*/  LDS.128 R32, [R47+0xb30] ;  /* 0x000b30002f207984 */ /* 0x000ee80000000c00 */
[----:B------:R-:W4:Y:S01]  /*23e0*/  LDS R12, [R47+0xb2c] ;  /* 0x000b2c002f0c7984 */ /* 0x000f220000000800 */
[CC--:B0-----:R-:W-:Y:S01]  /*23f0*/  FFMA R36, R10.reuse, R26.reuse, R5 ;  /* 0x0000001a0a247223 */ /* 0x0c1fe20000000005 */
[-C--:B------:R-:W-:Y:S01]  /*2400*/  FFMA R51, R10, R23.reuse, R51 ;  /* 0x000000170a337223 */ /* 0x080fe20000000033 */
[----:B------:R-:W-:Y:S01]  /*2410*/  FFMA R59, R11, R23, R50 ;  /* 0x000000170b3b7223 */ /* 0x000fe20000000032 */
[----:B------:R-:W-:Y:S01]  /*2420*/  FFMA R61, R26, R11, R24 ;  /* 0x0000000b1a3d7223 */ /* 0x000fe20000000018 */
[CC--:B-1----:R-:W-:Y:S01]  /*2430*/  FFMA R49, R7.reuse, R23.reuse, R28 ;  /* 0x0000001707317223 */ /* 0x0c2fe2000000001c */
[C---:B------:R-:W-:Y:S01]  /*2440*/  FFMA R5, R6.reuse, R23, R25 ;  /* 0x0000001706057223 */ /* 0x040fe20000000019 */
[----:B------:R-:W-:Y:S01]  /*2450*/  FFMA R28, R7, R13, R20 ;  /* 0x0000000d071c7223 */ /* 0x000fe20000000014 */
[----:B------:R-:W-:Y:S01]  /*2460*/  FFMA R31, R6, R26, R31 ;  /* 0x0000001a061f7223 */ /* 0x000fe2000000001f */
[----:B------:R-:W0:Y:S01]  /*2470*/  LDS.128 R20, [R38+0x70] ;  /* 0x0000700026147984 */ /* 0x000e220000000c00 */
[----:B------:R-:W-:Y:S01]  /*2480*/  FFMA R29, R26, R7, R29 ;  /* 0x000000071a1d7223 */ /* 0x000fe2000000001d */
[-C--:B------:R-:W-:Y:S01]  /*2490*/  FFMA R55, R6, R13.reuse, R55 ;  /* 0x0000000d06377223 */ /* 0x080fe20000000037 */
[-C--:B------:R-:W-:Y:S01]  /*24a0*/  FFMA R48, R10, R13.reuse, R57 ;  /* 0x0000000d0a307223 */ /* 0x080fe20000000039 */
[----:B------:R-:W-:Y:S01]  /*24b0*/  FFMA R13, R11, R13, R56 ;  /* 0x0000000d0b0d7223 */ /* 0x000fe20000000038 */
[-C--:B--2---:R-:W-:Y:S01]  /*24c0*/  FFMA R37, R6, R16.reuse, R37 ;  /* 0x0000001006257223 */ /* 0x084fe20000000025 */
[----:B------:R-:W-:Y:S01]  /*24d0*/  FFMA R6, R10, R16, R53 ;  /* 0x000000100a067223 */ /* 0x000fe20000000035 */
[C---:B------:R-:W-:Y:S01]  /*24e0*/  FFMA R53, R16.reuse, R11, R30 ;  /* 0x0000000b10357223 */ /* 0x040fe2000000001e */
[----:B---3--:R-:W-:Y:S01]  /*24f0*/  FFMA R35, R16, R7, R39 ;  /* 0x0000000710237223 */ /* 0x008fe20000000027 */
[----:B------:R-:W-:Y:S01]  /*2500*/  FFMA R10, R32, R27, R29 ;  /* 0x0000001b200a7223 */ /* 0x000fe2000000001d */
[C---:B------:R-:W-:Y:S01]  /*2510*/  FFMA R11, R27.reuse, R33, R36 ;  /* 0x000000211b0b7223 */ /* 0x040fe20000000024 */
[----:B------:R-:W-:Y:S01]  /*2520*/  FFMA R16, R27, R34, R61 ;  /* 0x000000221b107223 */ /* 0x000fe2000000003d */
[C---:B----4-:R-:W-:Y:S01]  /*2530*/  FFMA R7, R12.reuse, R27, R31 ;  /* 0x0000001b0c077223 */ /* 0x050fe2000000001f */
[-C--:B------:R-:W-:Y:S01]  /*2540*/  FFMA R39, R12, R17.reuse, R37 ;  /* 0x000000110c277223 */ /* 0x080fe20000000025 */
[----:B------:R-:W1:Y:S01]  /*2550*/  LDS.128 R24, [R47+0xc30] ;  /* 0x000c30002f187984 */ /* 0x000e620000000c00 */
[CC--:B------:R-:W-:Y:S01]  /*2560*/  FFMA R37, R33.reuse, R17.reuse, R6 ;  /* 0x0000001121257223 */ /* 0x0c0fe20000000006 */
[CC--:B------:R-:W-:Y:S01]  /*2570*/  FFMA R6, R32.reuse, R14.reuse, R28 ;  /* 0x0000000e20067223 */ /* 0x0c0fe2000000001c */
[-C--:B------:R-:W-:Y:S01]  /*2580*/  FFMA R36, R32, R17.reuse, R35 ;  /* 0x0000001120247223 */ /* 0x080fe20000000023 */
[----:B------:R-:W2:Y:S01]  /*2590*/  LDS.128 R28, [R38+0x30] ;  /* 0x00003000261c7984 */ /* 0x000ea20000000c00 */
[----:B------:R-:W-:Y:S01]  /*25a0*/  FFMA R50, R34, R17, R53 ;  /* 0x0000001122327223 */ /* 0x000fe20000000035 */
[-C--:B------:R-:W-:Y:S01]  /*25b0*/  FFMA R55, R12, R14.reuse, R55 ;  /* 0x0000000e0c377223 */ /* 0x080fe20000000037 */
[-C--:B------:R-:W-:Y:S01]  /*25c0*/  FFMA R17, R33, R14.reuse, R48 ;  /* 0x0000000e21117223 */ /* 0x080fe20000000030 */
[----:B------:R-:W-:Y:S01]  /*25d0*/  FFMA R14, R34, R14, R13 ;  /* 0x0000000e220e7223 */ /* 0x000fe2000000000d */
[-C--:B0-----:R-:W-:Y:S01]  /*25e0*/  FFMA R13, R12, R20.reuse, R5 ;  /* 0x000000140c0d7223 */ /* 0x081fe20000000005 */
[----:B------:R-:W-:Y:S01]  /*25f0*/  FFMA R12, R32, R20, R49 ;  /* 0x00000014200c7223 */ /* 0x000fe20000000031 */
[C---:B------:R-:W-:Y:S01]  /*2600*/  FFMA R51, R20.reuse, R33, R51 ;  /* 0x0000002114337223 */ /* 0x040fe20000000033 */
[----:B------:R-:W-:Y:S01]  /*2610*/  FFMA R52, R20, R34, R59 ;  /* 0x0000002214347223 */ /* 0x000fe2000000003b */
[----:B------:R-:W0:Y:S04]  /*2620*/  LDS R5, [R47+0xd40] ;  /* 0x000d40002f057984 */ /* 0x000e280000000800 */
[----:B------:R-:W3:Y:S01]  /*2630*/  LDS.128 R32, [R47+0xd30] ;  /* 0x000d30002f207984 */ /* 0x000ee20000000c00 */
[-C--:B-1----:R-:W-:Y:S01]  /*2640*/  FFMA R48, R24, R21.reuse, R13 ;  /* 0x0000001518307223 */ /* 0x082fe2000000000d */
        /* <DEDUP_REMOVED lines=9> */
[----:B------:R-:W1:Y:S01]  /*26e0*/  LDS.128 R36, [R38+0x100] ;  /* 0x0001000026247984 */ /* 0x000e620000000c00 */
[----:B------:R-:W-:Y:S01]  /*26f0*/  FFMA R51, R25, R15, R6 ;  /* 0x0000000f19337223 */ /* 0x000fe20000000006 */
[C---:B--2---:R-:W-:Y:S01]  /*2700*/  FFMA R24, R28.reuse, R24, R7 ;  /* 0x000000181c187223 */ /* 0x044fe20000000007 */
[C---:B------:R-:W-:Y:S01]  /*2710*/  FFMA R12, R28.reuse, R25, R10 ;  /* 0x000000191c0c7223 */ /* 0x040fe2000000000a */
[C---:B------:R-:W-:Y:S01]  /*2720*/  FFMA R26, R28.reuse, R26, R11 ;  /* 0x0000001a1c1a7223 */ /* 0x040fe2000000000b */
[----:B------:R-:W2:Y:S01]  /*2730*/  LDS.64 R6, [R47+0xe38] ;  /* 0x000e38002f067984 */ /* 0x000ea20000000a00 */
[----:B------:R-:W-:Y:S01]  /*2740*/  FFMA R60, R27, R15, R14 ;  /* 0x0000000f1b3c7223 */ /* 0x000fe2000000000e */
[----:B------:R-:W-:-:S02]  /*2750*/  FFMA R28, R28, R27, R16 ;  /* 0x0000001b1c1c7223 */ /* 0x000fc40000000010 */
[----:B------:R-:W4:Y:S04]  /*2760*/  LDS.64 R10, [R47+0xe40] ;  /* 0x000e40002f0a7984 */ /* 0x000f280000000a00 */
[----:B------:R-:W5:Y:S01]  /*2770*/  LDS R16, [R47+0xf3c] ;  /* 0x000f3c002f107984 */ /* 0x000f620000000800 */
[C---:B0-----:R-:W-:Y:S01]  /*2780*/  FFMA R52, R5.reuse, R22, R52 ;  /* 0x0000001605347223 */ /* 0x041fe20000000034 */
[----:B------:R-:W-:Y:S01]  /*2790*/  FFMA R50, R5, R19, R50 ;  /* 0x0000001305327223 */ /* 0x000fe20000000032 */
[----:B---3--:R-:W-:Y:S01]  /*27a0*/  FFMA R27, R29, R34, R12 ;  /* 0x000000221d1b7223 */ /* 0x008fe2000000000c */
[C---:B------:R-:W-:Y:S01]  /*27b0*/  FFMA R17, R33.reuse, R29, R24 ;  /* 0x0000001d21117223 */ /* 0x040fe20000000018 */
[----:B------:R-:W0:Y:S01]  /*27c0*/  LDS.128 R12, [R47+0xf40] ;  /* 0x000f40002f0c7984 */ /* 0x000e220000000c00 */
[-C--:B------:R-:W-:Y:S01]  /*27d0*/  FFMA R48, R33, R22.reuse, R48 ;  /* 0x0000001621307223 */ /* 0x080fe20000000030 */
[CC--:B------:R-:W-:Y:S01]  /*27e0*/  FFMA R24, R34.reuse, R22.reuse, R49 ;  /* 0x0000001622187223 */ /* 0x0c0fe20000000031 */
[----:B------:R-:W-:Y:S01]  /*27f0*/  FFMA R20, R35, R22, R20 ;  /* 0x0000001623147223 */ /* 0x000fe20000000014 */
[----:B------:R-:W-:Y:S01]  /*2800*/  FFMA R53, R34, R19, R21 ;  /* 0x0000001322357223 */ /* 0x000fe20000000015 */
[----:B------:R-:W-:Y:S01]  /*2810*/  FFMA R25, R29, R35, R26 ;  /* 0x000000231d197223 */ /* 0x000fe2000000001a */
[----:B------:R-:W-:Y:S01]  /*2820*/  FFMA R21, R35, R19, R56 ;  /* 0x0000001323157223 */ /* 0x000fe20000000038 */
[----:B------:R-:W-:Y:S01]  /*2830*/  FFMA R29, R5, R29, R28 ;  /* 0x0000001d051d7223 */ /* 0x000fe2000000001c */
[C---:B------:R-:W-:Y:S01]  /*2840*/  FFMA R49, R33.reuse, R19, R54 ;  /* 0x0000001321317223 */ /* 0x040fe20000000036 */
[-C--:B-1----:R-:W-:Y:S01]  /*2850*/  FFMA R22, R33, R36.reuse, R18 ;  /* 0x0000002421167223 */ /* 0x082fe20000000012 */
[----:B------:R-:W-:Y:S01]  /*2860*/  FFMA R60, R5, R36, R60 ;  /* 0x00000024053c7223 */ /* 0x000fe2000000003c */
[C---:B------:R-:W-:Y:S01]  /*2870*/  FFMA R34, R36.reuse, R34, R51 ;  /* 0x0000002224227223 */ /* 0x040fe20000000033 */
[----:B------:R-:W-:Y:S01]  /*2880*/  FFMA R58, R36, R35, R58 ;  /* 0x00000023243a7223 */ /* 0x000fe2000000003a */
[CC--:B--2---:R-:W-:Y:S01]  /*2890*/  FFMA R19, R6.reuse, R23.reuse, R48 ;  /* 0x0000001706137223 */ /* 0x0c4fe20000000030 */
[-C--:B------:R-:W-:Y:S01]  /*28a0*/  FFMA R5, R7, R23.reuse, R24 ;  /* 0x0000001707057223 */ /* 0x080fe20000000018 */
[C---:B------:R-:W-:Y:S01]  /*28b0*/  FFMA R17, R6.reuse, R30, R17 ;  /* 0x0000001e06117223 */ /* 0x040fe20000000011 */
[-C--:B------:R-:W-:Y:S01]  /*28c0*/  FFMA R18, R6, R8.reuse, R49 ;  /* 0x0000000806127223 */ /* 0x080fe20000000031 */
[CC--:B----4-:R-:W-:Y:S01]  /*28d0*/  FFMA R20, R10.reuse, R23.reuse, R20 ;  /* 0x000000170a147223 */ /* 0x0d0fe20000000014 */
[----:B------:R-:W-:Y:S01]  /*28e0*/  FFMA R23, R11, R23, R52 ;  /* 0x000000170b177223 */ /* 0x000fe20000000034 */
[-C--:B------:R-:W-:Y:S01]  /*28f0*/  FFMA R52, R10, R8.reuse, R21 ;  /* 0x000000080a347223 */ /* 0x080fe20000000015 */
[----:B------:R-:W-:Y:S01]  /*2900*/  FFMA R33, R6, R37, R22 ;  /* 0x0000002506217223 */ /* 0x000fe20000000016 */
[C---:B------:R-:W-:Y:S01]  /*2910*/  FFMA R27, R30.reuse, R7, R27 ;  /* 0x000000071e1b7223 */ /* 0x040fe2000000001b */
[-C--:B------:R-:W-:Y:S01]  /*2920*/  FFMA R51, R7, R8.reuse, R53 ;  /* 0x0000000807337223 */ /* 0x080fe20000000035 */
[----:B------:R-:W-:Y:S01]  /*2930*/  FFMA R29, R30, R11, R29 ;  /* 0x0000000b1e1d7223 */ /* 0x000fe2000000001d */
[----:B------:R-:W-:Y:S01]  /*2940*/  FFMA R21, R11, R8, R50 ;  /* 0x000000080b157223 */ /* 0x000fe20000000032 */
[-C--:B------:R-:W-:Y:S01]  /*2950*/  FFMA R7, R7, R37.reuse, R34 ;  /* 0x0000002507077223 */ /* 0x080fe20000000022 */
[C---:B------:R-:W-:Y:S01]  /*2960*/  FFMA R6, R10.reuse, R30, R25 ;  /* 0x0000001e0a067223 */ /* 0x040fe20000000019 */
[-C--:B------:R-:W-:Y:S01]  /*2970*/  FFMA R58, R10, R37.reuse, R58 ;  /* 0x000000250a3a7223 */ /* 0x080fe2000000003a */
[----:B------:R-:W-:Y:S01]  /*2980*/  FFMA R11, R11, R37, R60 ;  /* 0x000000250b0b7223 */ /* 0x000fe2000000003c */
[C---:B-----5:R-:W-:Y:S01]  /*2990*/  FFMA R49, R16.reuse, R31, R17 ;  /* 0x0000001f10317223 */ /* 0x060fe20000000011 */
[C---:B------:R-:W-:Y:S01]  /*29a0*/  FFMA R37, R16.reuse, R4, R19 ;  /* 0x0000000410257223 */ /* 0x040fe20000000013 */
[C---:B------:R-:W-:Y:S01]  /*29b0*/  FFMA R39, R16.reuse, R9, R18 ;  /* 0x0000000910277223 */ /* 0x040fe20000000012 */
[----:B------:R-:W-:Y:S01]  /*29c0*/  FFMA R33, R16, R38, R33 ;  /* 0x0000002610217223 */ /* 0x000fe20000000021 */
[C---:B0-----:R-:W-:Y:S01]  /*29d0*/  FFMA R34, R12.reuse, R31, R27 ;  /* 0x0000001f0c227223 */ /* 0x041fe2000000001b */
[C---:B------:R-:W-:Y:S01]  /*29e0*/  FFMA R15, R31.reuse, R13, R6 ;  /* 0x0000000d1f0f7223 */ /* 0x040fe20000000006 */
[----:B------:R-:W-:Y:S01]  /*29f0*/  FFMA R50, R31, R14, R29 ;  /* 0x0000000e1f327223 */ /* 0x000fe2000000001d */
[-C--:B------:R-:W-:Y:S01]  /*2a00*/  FFMA R48, R12, R4.reuse, R5 ;  /* 0x000000040c307223 */ /* 0x080fe20000000005 */
[CC--:B------:R-:W-:Y:S01]  /*2a10*/  FFMA R53, R13.reuse, R4.reuse, R20 ;  /* 0x000000040d357223 */ /* 0x0c0fe20000000014 */
[----:B------:R-:W-:Y:S01]  /*2a20*/  FFMA R36, R14, R4, R23 ;  /* 0x000000040e247223 */ /* 0x000fe20000000017 */
[-C--:B------:R-:W-:Y:S01]  /*2a30*/  FFMA R51, R12, R9.reuse, R51 ;  /* 0x000000090c337223 */ /* 0x080fe20000000033 */
[CC--:B------:R-:W-:Y:S01]  /*2a40*/  FFMA R52, R13.reuse, R9.reuse, R52 ;  /* 0x000000090d347223 */ /* 0x0c0fe20000000034 */
[----:B------:R-:W-:Y:S01]  /*2a50*/  FFMA R54, R14, R9, R21 ;  /* 0x000000090e367223 */ /* 0x000fe20000000015 */
[-C--:B------:R-:W-:Y:S01]  /*2a60*/  FFMA R32, R12, R38.reuse, R7 ;  /* 0x000000260c207223 */ /* 0x080fe20000000007 */
[-C--:B------:R-:W-:Y:S01]  /*2a70*/  FFMA R35, R13, R38.reuse, R58 ;  /* 0x000000260d237223 */ /* 0x080fe2000000003a */
[----:B------:R-:W-:Y:S01]  /*2a80*/  FFMA R56, R14, R38, R11 ;  /* 0x000000260e387223 */ /* 0x000fe2000000000b */
[----:B------:R-:W-:Y:S06]  /*2a90*/  BAR.SYNC.DEFER_BLOCKING 0x0 ;  /* 0x0000000000007b1d */ /* 0x000fec0000010000 */
[----:B------:R-:W-:Y:S05]  /*2aa0*/  @P0 BRA `(.L_x_11) ;  /* 0xffffffd800480947 */ /* 0x000fea000383ffff */
.L_x_0:
[----:B------:R-:W0:Y:S01]  /*2ab0*/  LDCU UR4, c[0x0][0x39c] ;  /* 0x00007380ff0477ac */ /* 0x000e220008000800 */
[----:B------:R-:W1:Y:S01]  /*2ac0*/  LDC R0, c[0x0][0x3b8] ;  /* 0x0000ee00ff007b82 */ /* 0x000e620000000800 */
[----:B------:R-:W-:Y:S02]  /*2ad0*/  LEA R45, R2, R45, 0x6 ;  /* 0x0000002d022d7211 */ /* 0x000fe400078e30ff */
[----:B------:R-:W-:-:S05]  /*2ae0*/  IADD3 R46, PT, PT, R46, UR6, RZ ;  /* 0x000000062e2e7c10 */ /* 0x000fca000fffe0ff */
[----:B------:R-:W2:Y:S01]  /*2af0*/  LDC.64 R4, c[0x0][0x380] ;  /* 0x0000e000ff047b82 */ /* 0x000ea20000000a00 */
[----:B0-----:R-:W-:Y:S01]  /*2b00*/  FSETP.NEU.AND P0, PT, RZ, UR4, PT ;  /* 0x00000004ff007c0b */ /* 0x001fe2000bf0d000 */
[----:B-1----:R-:W-:-:S04]  /*2b10*/  IMAD R3, R0, UR8, RZ ;  /* 0x0000000800037c24 */ /* 0x002fc8000f8e02ff */
[----:B--2---:R-:W-:-:S08]  /*2b20*/  IMAD.WIDE.U32 R2, R3, 0x4, R4 ;  /* 0x0000000403027825 */ /* 0x004fd000078e0004 */
[----:B------:R-:W-:Y:S05]  /*2b30*/  @!P0 BRA `(.L_x_12) ;  /* 0x0000000800b88947 */ /* 0x000fea0003800000 */
[----:B------:R-:W0:Y:S01]  /*2b40*/  LDCU UR6, c[0x0][0x3a0] ;  /* 0x00007400ff0677ac */ /* 0x000e220008000800 */
[----:B------:R-:W-:Y:S01]  /*2b50*/  BSSY.RECONVERGENT B0, `(.L_x_13) ;  /* 0x000002b000007945 */ /* 0x000fe20003800200 */
[----:B0-----:R-:W-:-:S13]  /*2b60*/  ISETP.GE.U32.AND P0, PT, R46, UR6, PT ;  /* 0x000000062e007c0c */ /* 0x001fda000bf06070 */
[----:B------:R-:W-:Y:S05]  /*2b70*/  @P0 BRA `(.L_x_14) ;  /* 0x0000000000a00947 */ /* 0x000fea0003800000 */
[----:B------:R-:W0:Y:S01]  /*2b80*/  LDC R6, c[0x0][0x3a4] ;  /* 0x0000e900ff067b82 */ /* 0x000e220000000800 */
[C---:B------:R-:W-:Y:S01]  /*2b90*/  IADD3 R5, PT, PT, R45.reuse, 0x3, RZ ;  /* 0x000000032d057810 */ /* 0x040fe20007ffe0ff */
[----:B------:R-:W-:Y:S01]  /*2ba0*/  BSSY.RECONVERGENT B1, `(.L_x_15) ;  /* 0x000000f000017945 */ /* 0x000fe20003800200 */
[C---:B------:R-:W-:Y:S02]  /*2bb0*/  IADD3 R4, PT, PT, R45.reuse, 0x2, RZ ;  /* 0x000000022d047810 */ /* 0x040fe40007ffe0ff */
[C---:B------:R-:W-:Y:S02]  /*2bc0*/  IADD3 R0, PT, PT, R45.reuse, 0x1, RZ ;  /* 0x000000012d007810 */ /* 0x040fe40007ffe0ff */
[-C--:B0-----:R-:W-:Y:S02]  /*2bd0*/  ISETP.GE.U32.AND P0, PT, R45, R6.reuse, PT ;  /* 0x000000062d00720c */ /* 0x081fe40003f06070 */
[-C--:B------:R-:W-:Y:S01]  /*2be0*/  ISETP.GE.U32.AND P3, PT, R5, R6.reuse, PT ;  /* 0x000000060500720c */ /* 0x080fe20003f66070 */
[-C--:B------:R-:W-:Y:S01]  /*2bf0*/  IMAD R5, R46, R6.reuse, R45 ;  /* 0x000000062e057224 */ /* 0x080fe200078e022d */
[----:B------:R-:W-:-:S02]  /*2c00*/  ISETP.GE.U32.AND P2, PT, R4, R6, PT ;  /* 0x000000060400720c */ /* 0x000fc40003f46070 */
[----:B------:R-:W-:Y:S01]  /*2c10*/  ISETP.GE.U32.AND P1, PT, R0, R6, PT ;  /* 0x000000060000720c */ /* 0x000fe20003f26070 */
[----:B------:R-:W-:-:S06]  /*2c20*/  IMAD.WIDE.U32 R4, R5, 0x4, R2 ;  /* 0x0000000405047825 */ /* 0x000fcc00078e0002 */
[----:B------:R-:W-:Y:S06]  /*2c30*/  @P0 BRA `(.L_x_16) ;  /* 0x0000000000140947 */ /* 0x000fec0003800000 */
[----:B------:R-:W2:Y:S01]  /*2c40*/  LDG.E R0, desc[UR10][R4.64] ;  /* 0x0000000a04007981 */ /* 0x000ea2000c1e1900 */
[----:B------:R-:W0:Y:S01]  /*2c50*/  LDCU UR5, c[0x0][0x398] ;  /* 0x00007300ff0577ac */ /* 0x000e220008000800 */
[----:B--2---:R-:W-:-:S04]  /*2c60*/  FMUL R0, R0, UR4 ;  /* 0x0000000400007c20 */ /* 0x004fc80008400000 */
[----:B0-----:R-:W-:-:S05]  /*2c70*/  FFMA R49, R49, UR5, R0 ;  /* 0x0000000531317c23 */ /* 0x001fca0008000000 */
[----:B------:R0:W-:Y:S02]  /*2c80*/  STG.E desc[UR10][R4.64], R49 ;  /* 0x0000003104007986 */ /* 0x0001e4000c10190a */
.L_x_16:
[----:B------:R-:W-:Y:S05]  /*2c90*/  BSYNC.RECONVERGENT B1 ;  /* 0x0000000000017941 */ /* 0x000fea0003800200 */
.L_x_15:
[----:B------:R-:W-:Y:S04]  /*2ca0*/  BSSY.RECONVERGENT B1, `(.L_x_17) ;  /* 0x0000007000017945 */ /* 0x000fe80003800200 */
[----:B------:R-:W-:Y:S05]  /*2cb0*/  @P1 BRA `(.L_x_18) ;  /* 0x0000000000141947 */ /* 0x000fea0003800000 */
[----:B------:R-:W2:Y:S01]  /*2cc0*/  LDG.E R0, desc[UR10][R4.64+0x4] ;  /* 0x0000040a04007981 */ /* 0x000ea2000c1e1900 */
[----:B------:R-:W1:Y:S01]  /*2cd0*/  LDCU UR5, c[0x0][0x398] ;  /* 0x00007300ff0577ac */ /* 0x000e620008000800 */
[----:B--2---:R-:W-:-:S04]  /*2ce0*/  FMUL R7, R0, UR4 ;  /* 0x0000000400077c20 */ /* 0x004fc80008400000 */
[----:B-1----:R-:W-:-:S05]  /*2cf0*/  FFMA R7, R34, UR5, R7 ;  /* 0x0000000522077c23 */ /* 0x002fca0008000007 */
[----:B------:R1:W-:Y:S02]  /*2d00*/  STG.E desc[UR10][R4.64+0x4], R7 ;  /* 0x0000040704007986 */ /* 0x0003e4000c10190a */
.L_x_18:
[----:B------:R-:W-:Y:S05]  /*2d10*/  BSYNC.RECONVERGENT B1 ;  /* 0x0000000000017941 */ /* 0x000fea0003800200 */
.L_x_17:
[----:B------:R-:W-:Y:S04]  /*2d20*/  BSSY.RECONVERGENT B1, `(.L_x_19) ;  /* 0x0000007000017945 */ /* 0x000fe80003800200 */
[----:B------:R-:W-:Y:S05]  /*2d30*/  @P2 BRA `(.L_x_20) ;  /* 0x0000000000142947 */ /* 0x000fea0003800000 */
[----:B------:R-:W2:Y:S01]  /*2d40*/  LDG.E R0, desc[UR10][R4.64+0x8] ;  /* 0x0000080a04007981 */ /* 0x000ea2000c1e1900 */
[----:B------:R-:W3:Y:S01]  /*2d50*/  LDCU UR5, c[0x0][0x398] ;  /* 0x00007300ff0577ac */ /* 0x000ee20008000800 */
[----:B--2---:R-:W-:-:S04]  /*2d60*/  FMUL R0, R0, UR4 ;  /* 0x0000000400007c20 */ /* 0x004fc80008400000 */
[----:B---3--:R-:W-:-:S05]  /*2d70*/  FFMA R15, R15, UR5, R0 ;  /* 0x000000050f0f7c23 */ /* 0x008fca0008000000 */
[----:B------:R2:W-:Y:S02]  /*2d80*/  STG.E desc[UR10][R4.64+0x8], R15 ;  /* 0x0000080f04007986 */ /* 0x0005e4000c10190a */
.L_x_20:
[----:B------:R-:W-:Y:S05]  /*2d90*/  BSYNC.RECONVERGENT B1 ;  /* 0x0000000000017941 */ /* 0x000fea0003800200 */
.L_x_19:
[----:B------:R-:W-:Y:S05]  /*2da0*/  @P3 BRA `(.L_x_14) ;  /* 0x0000000000143947 */ /* 0x000fea0003800000 */
[----:B------:R-:W1:Y:S01]  /*2db0*/  LDG.E R0, desc[UR10][R4.64+0xc] ;  /* 0x00000c0a04007981 */ /* 0x000e62000c1e1900 */
[----:B------:R-:W3:Y:S01]  /*2dc0*/  LDCU UR5, c[0x0][0x398] ;  /* 0x00007300ff0577ac */ /* 0x000ee20008000800 */
[----:B-1----:R-:W-:-:S04]  /*2dd0*/  FMUL R7, R0, UR4 ;  /* 0x0000000400077c20 */ /* 0x002fc80008400000 */
[----:B---3--:R-:W-:-:S05]  /*2de0*/  FFMA R7, R50, UR5, R7 ;  /* 0x0000000532077c23 */ /* 0x008fca0008000007 */
[----:B------:R3:W-:Y:S02]  /*2df0*/  STG.E desc[UR10][R4.64+0xc], R7 ;  /* 0x00000c0704007986 */ /* 0x0007e4000c10190a */
.L_x_14:
[----:B------:R-:W-:Y:S05]  /*2e00*/  BSYNC.RECONVERGENT B0 ;  /* 0x0000000000007941 */ /* 0x000fea0003800200 */
.L_x_13:
[C---:B------:R-:W-:Y:S01]  /*2e10*/  IADD3 R10, PT, PT, R46.reuse, 0x1, RZ ;  /* 0x000000012e0a7810 */ /* 0x040fe20007ffe0ff */
[----:B------:R-:W-:Y:S01]  /*2e20*/  BSSY.RECONVERGENT B0, `(.L_x_21) ;  /* 0x0000029000007945 */ /* 0x000fe20003800200 */
[----:B------:R-:W-:Y:S02]  /*2e30*/  IADD3 R0, PT, PT, R46, 0x2, RZ ;  /* 0x000000022e007810 */ /* 0x000fe40007ffe0ff */
[----:B------:R-:W-:Y:S02]  /*2e40*/  ISETP.GE.U32.AND P0, PT, R10, UR6, PT ;  /* 0x000000060a007c0c */ /* 0x000fe4000bf06070 */
[----:B------:R-:W-:-:S11]  /*2e50*/  ISETP.GE.U32.AND P1, PT, R0, UR6, PT ;  /* 0x0000000600007c0c */ /* 0x000fd6000bf26070 */
[----:B------:R-:W-:Y:S05]  /*2e60*/  @P0 BRA `(.L_x_22) ;  /* 0x0000000000900947 */ /* 0x000fea0003800000 */
[----:B------:R-:W4:Y:S02]  /*2e70*/  LDCU UR5, c[0x0][0x3a4] ;  /* 0x00007480ff0577ac */ /* 0x000f240008000800 */
[----:B----4-:R-:W-:-:S13]  /*2e80*/  ISETP.GE.U32.AND P0, PT, R45, UR5, PT ;  /* 0x000000052d007c0c */ /* 0x010fda000bf06070 */
[----:B0123--:R-:W-:Y:S01]  /*2e90*/  @!P0 IMAD R5, R10, UR5, R45 ;  /* 0x000000050a058c24 */ /* 0x00ffe2000f8e022d */
[----:B------:R-:W0:Y:S03]  /*2ea0*/  @!P0 LDC R8, c[0x0][0x398] ;  /* 0x0000e600ff088b82 */ /* 0x000e260000000800 */
[----:B------:R-:W-:-:S05]  /*2eb0*/  @!P0 IMAD.WIDE.U32 R4, R5, 0x4, R2 ;  /* 0x0000000405048825 */ /* 0x000fca00078e0002 */
[----:B------:R-:W2:Y:S01]  /*2ec0*/  @!P0 LDG.E R6, desc[UR10][R4.64] ;  /* 0x0000000a04068981 */ /* 0x000ea2000c1e1900 */
[----:B------:R-:W-:-:S04]  /*2ed0*/  IADD3 R7, PT, PT, R45, 0x1, RZ ;  /* 0x000000012d077810 */ /* 0x000fc80007ffe0ff */
[----:B------:R-:W-:-:S13]  /*2ee0*/  ISETP.GE.U32.AND P2, PT, R7, UR5, PT ;  /* 0x0000000507007c0c */ /* 0x000fda000bf46070 */
[----:B------:R-:W-:Y:S01]  /*2ef0*/  @!P2 IMAD R7, R10, UR5, R7 ;  /* 0x000000050a07ac24 */ /* 0x000fe2000f8e0207 */
[----:B------:R-:W1:Y:S01]  /*2f00*/  @!P2 LDC R11, c[0x0][0x398] ;  /* 0x0000e600ff0bab82 */ /* 0x000e620000000800 */
[----:B--2---:R-:W-:-:S04]  /*2f10*/  @!P0 FMUL R6, R6, UR4 ;  /* 0x0000000406068c20 */ /* 0x004fc80008400000 */
[----:B0-----:R-:W-:Y:S01]  /*2f20*/  @!P0 FFMA R37, R37, R8, R6 ;  /* 0x0000000825258223 */ /* 0x001fe20000000006 */
[----:B------:R-:W-:-:S04]  /*2f30*/  @!P2 IMAD.WIDE.U32 R6, R7, 0x4, R2 ;  /* 0x000000040706a825 */ /* 0x000fc800078e0002 */
[----:B------:R0:W-:Y:S04]  /*2f40*/  @!P0 STG.E desc[UR10][R4.64], R37 ;  /* 0x0000002504008986 */ /* 0x0001e8000c10190a */
[----:B------:R-:W2:Y:S01]  /*2f50*/  @!P2 LDG.E R8, desc[UR10][R6.64] ;  /* 0x0000000a0608a981 */ /* 0x000ea2000c1e1900 */
[----:B------:R-:W-:-:S04]  /*2f60*/  IADD3 R13, PT, PT, R45, 0x2, RZ ;  /* 0x000000022d0d7810 */ /* 0x000fc80007ffe0ff */
[----:B------:R-:W-:-:S13]  /*2f70*/  ISETP.GE.U32.AND P0, PT, R13, UR5, PT ;  /* 0x000000050d007c0c */ /* 0x000fda000bf06070 */
[----:B------:R-:W-:Y:S01]  /*2f80*/  @!P0 IMAD R13, R10, UR5, R13 ;  /* 0x000000050a0d8c24 */ /* 0x000fe2000f8e020d */
[----:B0-----:R-:W0:Y:S01]  /*2f90*/  @!P0 LDC R4, c[0x0][0x398] ;  /* 0x0000e600ff048b82 */ /* 0x001e220000000800 */
[----:B--2---:R-:W-:-:S04]  /*2fa0*/  @!P2 FMUL R9, R8, UR4 ;  /* 0x000000040809ac20 */ /* 0x004fc80008400000 */
[----:B-1----:R-:W-:Y:S01]  /*2fb0*/  @!P2 FFMA R11, R48, R11, R9 ;  /* 0x0000000b300ba223 */ /* 0x002fe20000000009 */
[----:B------:R-:W-:-:S04]  /*2fc0*/  @!P0 IMAD.WIDE.U32 R8, R13, 0x4, R2 ;  /* 0x000000040d088825 */ /* 0x000fc800078e0002 */
[----:B------:R1:W-:Y:S04]  /*2fd0*/  @!P2 STG.E desc[UR10][R6.64], R11 ;  /* 0x0000000b0600a986 */ /* 0x0003e8000c10190a */
[----:B------:R-:W2:Y:S01]  /*2fe0*/  @!P0 LDG.E R12, desc[UR10][R8.64] ;  /* 0x0000000a080c8981 */ /* 0x000ea2000c1e1900 */
[----:B------:R-:W-:-:S04]  /*2ff0*/  IADD3 R5, PT, PT, R45, 0x3, RZ ;  /* 0x000000032d057810 */ /* 0x000fc80007ffe0ff */
[----:B------:R-:W-:-:S13]  /*3000*/  ISETP.GE.U32.AND P2, PT, R5, UR5, PT ;  /* 0x0000000505007c0c */ /* 0x000fda000bf46070 */
[----:B------:R-:W-:Y:S01]  /*3010*/  @!P2 IMAD R5, R10, UR5, R5 ;  /* 0x000000050a05ac24 */ /* 0x000fe2000f8e0205 */
[----:B-1----:R-:W1:Y:S01]  /*3020*/  @!P2 LDC R6, c[0x0][0x398] ;  /* 0x0000e600ff06ab82 */ /* 0x002e620000000800 */
[----:B--2---:R-:W-:-:S04]  /*3030*/  @!P0 FMUL R12, R12, UR4 ;  /* 0x000000040c0c8c20 */ /* 0x004fc80008400000 */
[----:B0-----:R-:W-:Y:S01]  /*3040*/  @!P0 FFMA R53, R53, R4, R12 ;  /* 0x0000000435358223 */ /* 0x001fe2000000000c */
[----:B------:R-:W-:-:S04]  /*3050*/  @!P2 IMAD.WIDE.U32 R4, R5, 0x4, R2 ;  /* 0x000000040504a825 */ /* 0x000fc800078e0002 */
[----:B------:R4:W-:Y:S04]  /*3060*/  @!P0 STG.E desc[UR10][R8.64], R53 ;  /* 0x0000003508008986 */ /* 0x0009e8000c10190a */
[----:B------:R-:W2:Y:S02]  /*3070*/  @!P2 LDG.E R10, desc[UR10][R4.64] ;  /* 0x0000000a040aa981 */ /* 0x000ea4000c1e1900 */
[----:B--2---:R-:W-:-:S04]  /*3080*/  @!P2 FMUL R7, R10, UR4 ;  /* 0x000000040a07ac20 */ /* 0x004fc80008400000 */
[----:B-1----:R-:W-:-:S05]  /*3090*/  @!P2 FFMA R7, R36, R6, R7 ;  /* 0x000000062407a223 */ /* 0x002fca0000000007 */
[----:B------:R4:W-:Y:S02]  /*30a0*/  @!P2 STG.E desc[UR10][R4.64], R7 ;  /* 0x000000070400a986 */ /* 0x0009e4000c10190a */
.L_x_22:
[----:B------:R-:W-:Y:S05]  /*30b0*/  BSYNC.RECONVERGENT B0 ;  /* 0x0000000000007941 */ /* 0x000fea0003800200 */
.L_x_21:
[----:B------:R-:W-:Y:S04]  /*30c0*/  BSSY.RECONVERGENT B0, `(.L_x_23) ;  /* 0x0000029000007945 */ /* 0x000fe80003800200 */
[----:B------:R-:W-:Y:S05]  /*30d0*/  @P1 BRA `(.L_x_24) ;  /* 0x00000000009c1947 */ /* 0x000fea0003800000 */
[----:B-1-34-:R-:W1:Y:S01]  /*30e0*/  LDC R7, c[0x0][0x3a4] ;  /* 0x0000e900ff077b82 */ /* 0x01ae620000000800 */
[----:B0-2---:R-:W-:-:S04]  /*30f0*/  IADD3 R4, PT, PT, R45, 0x1, RZ ;  /* 0x000000012d047810 */ /* 0x005fc80007ffe0ff */
[-C--:B-1----:R-:W-:Y:S01]  /*3100*/  ISETP.GE.U32.AND P0, PT, R4, R7.reuse, PT ;  /* 0x000000070400720c */ /* 0x082fe20003f06070 */
[----:B------:R-:W-:-:S04]  /*3110*/  IMAD R5, R0, R7, R45 ;  /* 0x0000000700057224 */ /* 0x000fc800078e022d */
[----:B------:R-:W-:-:S08]  /*3120*/  IMAD.WIDE.U32 R4, R5, 0x4, R2 ;  /* 0x0000000405047825 */ /* 0x000fd000078e0002 */
[----:B------:R-:W2:Y:S01]  /*3130*/  @!P0 LDG.E R6, desc[UR10][R4.64+0x4] ;  /* 0x0000040a04068981 */ /* 0x000ea2000c1e1900 */
[----:B------:R-:W0:Y:S01]  /*3140*/  @!P0 LDC R8, c[0x0][0x398] ;  /* 0x0000e600ff088b82 */ /* 0x000e220000000800 */
[----:B------:R-:W-:Y:S01]  /*3150*/  BSSY.RECONVERGENT B1, `(.L_x_25) ;  /* 0x0000010000017945 */ /* 0x000fe20003800200 */
[----:B--2---:R-:W-:-:S04]  /*3160*/  @!P0 FMUL R6, R6, UR4 ;  /* 0x0000000406068c20 */ /* 0x004fc80008400000 */
[----:B0-----:R-:W-:Y:S01]  /*3170*/  @!P0 FFMA R51, R51, R8, R6 ;  /* 0x0000000833338223 */ /* 0x001fe20000000006 */
[C---:B------:R-:W-:Y:S02]  /*3180*/  IADD3 R8, PT, PT, R45.reuse, 0x3, RZ ;  /* 0x000000032d087810 */ /* 0x040fe40007ffe0ff */
[C---:B------:R-:W-:Y:S02]  /*3190*/  IADD3 R6, PT, PT, R45.reuse, 0x2, RZ ;  /* 0x000000022d067810 */ /* 0x040fe40007ffe0ff */
[----:B------:R0:W-:Y:S01]  /*31a0*/  @!P0 STG.E desc[UR10][R4.64+0x4], R51 ;  /* 0x0000043304008986 */ /* 0x0001e2000c10190a */
[-C--:B------:R-:W-:Y:S02]  /*31b0*/  ISETP.GE.U32.AND P0, PT, R45, R7.reuse, PT ;  /* 0x000000072d00720c */ /* 0x080fe40003f06070 */
[-C--:B------:R-:W-:Y:S02]  /*31c0*/  ISETP.GE.U32.AND P2, PT, R8, R7.reuse, PT ;  /* 0x000000070800720c */ /* 0x080fe40003f46070 */
[-C--:B------:R-:W-:Y:S01]  /*31d0*/  ISETP.GE.U32.AND P1, PT, R6, R7.reuse, PT ;  /* 0x000000070600720c */ /* 0x080fe20003f26070 */
[----:B------:R-:W-:-:S08]  /*31e0*/  IMAD R7, R0, R7, R6 ;  /* 0x0000000700077224 */ /* 0x000fd000078e0206 */
[----:B0-----:R-:W-:Y:S05]  /*31f0*/  @P0 BRA `(.L_x_26) ;  /* 0x0000000000140947 */ /* 0x001fea0003800000 */
[----:B------:R-:W2:Y:S01]  /*3200*/  LDG.E R0, desc[UR10][R4.64] ;  /* 0x0000000a04007981 */ /* 0x000ea2000c1e1900 */
[----:B------:R-:W0:Y:S01]  /*3210*/  LDCU UR5, c[0x0][0x398] ;  /* 0x00007300ff0577ac */ /* 0x000e220008000800 */
[----:B--2---:R-:W-:-:S04]  /*3220*/  FMUL R0, R0, UR4 ;  /* 0x0000000400007c20 */ /* 0x004fc80008400000 */
[----:B0-----:R-:W-:-:S05]  /*3230*/  FFMA R39, R39, UR5, R0 ;  /* 0x0000000527277c23 */ /* 0x001fca0008000000 */
[----:B------:R0:W-:Y:S02]  /*3240*/  STG.E desc[UR10][R4.64], R39 ;  /* 0x0000002704007986 */ /* 0x0001e4000c10190a */
.L_x_26:
[----:B------:R-:W-:Y:S05]  /*3250*/  BSYNC.RECONVERGENT B1 ;  /* 0x0000000000017941 */ /* 0x000fea0003800200 */
.L_x_25:
[----:B------:R-:W-:Y:S01]  /*3260*/  BSSY.RECONVERGENT B1, `(.L_x_27) ;  /* 0x0000008000017945 */ /* 0x000fe20003800200 */
[----:B0-----:R-:W-:-:S03]  /*3270*/  IMAD.WIDE.U32 R4, R7, 0x4, R2 ;  /* 0x0000000407047825 */ /* 0x001fc600078e0002 */
[----:B------:R-:W-:Y:S05]  /*3280*/  @P1 BRA `(.L_x_28) ;  /* 0x0000000000141947 */ /* 0x000fea0003800000 */
[----:B------:R-:W2:Y:S01]  /*3290*/  LDG.E R0, desc[UR10][R4.64] ;  /* 0x0000000a04007981 */ /* 0x000ea2000c1e1900 */
[----:B------:R-:W0:Y:S01]  /*32a0*/  LDCU UR5, c[0x0][0x398] ;  /* 0x00007300ff0577ac */ /* 0x000e220008000800 */
[----:B--2---:R-:W-:-:S04]  /*32b0*/  FMUL R7, R0, UR4 ;  /* 0x0000000400077c20 */ /* 0x004fc80008400000 */
[----:B0-----:R-:W-:-:S05]  /*32c0*/  FFMA R7, R52, UR5, R7 ;  /* 0x0000000534077c23 */ /* 0x001fca0008000007 */
[----:B------:R0:W-:Y:S02]  /*32d0*/  STG.E desc[UR10][R4.64], R7 ;  /* 0x0000000704007986 */ /* 0x0001e4000c10190a */
.L_x_28:
[----:B------:R-:W-:Y:S05]  /*32e0*/  BSYNC.RECONVERGENT B1 ;  /* 0x0000000000017941 */ /* 0x000fea0003800200 */
.L_x_27:
[----:B------:R-:W-:Y:S05]  /*32f0*/  @P2 BRA `(.L_x_24) ;  /* 0x0000000000142947 */ /* 0x000fea0003800000 */
[----:B------:R-:W0:Y:S01]  /*3300*/  LDG.E R0, desc[UR10][R4.64+0x4] ;  /* 0x0000040a04007981 */ /* 0x000e22000c1e1900 */
[----:B------:R-:W1:Y:S01]  /*3310*/  LDCU UR5, c[0x0][0x398] ;  /* 0x00007300ff0577ac */ /* 0x000e620008000800 */
[----:B0-----:R-:W-:-:S04]  /*3320*/  FMUL R7, R0, UR4 ;  /* 0x0000000400077c20 */ /* 0x001fc80008400000 */
[----:B-1----:R-:W-:-:S05]  /*3330*/  FFMA R7, R54, UR5, R7 ;  /* 0x0000000536077c23 */ /* 0x002fca0008000007 */
[----:B------:R0:W-:Y:S02]  /*3340*/  STG.E desc[UR10][R4.64+0x4], R7 ;  /* 0x0000040704007986 */ /* 0x0001e4000c10190a */
.L_x_24:
[----:B------:R-:W-:Y:S05]  /*3350*/  BSYNC.RECONVERGENT B0 ;  /* 0x0000000000007941 */ /* 0x000fea0003800200 */
.L_x_23:
[----:B------:R-:W-:-:S04]  /*3360*/  IADD3 R46, PT, PT, R46, 0x3, RZ ;  /* 0x000000032e2e7810 */ /* 0x000fc80007ffe0ff */
[----:B------:R-:W-:-:S13]  /*3370*/  ISETP.GE.U32.AND P0, PT, R46, UR6, PT ;  /* 0x000000062e007c0c */ /* 0x000fda000bf06070 */
[----:B------:R-:W-:Y:S05]  /*3380*/  @P0 EXIT ;  /* 0x000000000000094d */ /* 0x000fea0003800000 */
[----:B------:R-:W5:Y:S02]  /*3390*/  LDCU UR5, c[0x0][0x3a4] ;  /* 0x00007480ff0577ac */ /* 0x000f640008000800 */
[----:B-----5:R-:W-:-:S13]  /*33a0*/  ISETP.GE.U32.AND P0, PT, R45, UR5, PT ;  /* 0x000000052d007c0c */ /* 0x020fda000bf06070 */
[----:B01234-:R-:W-:Y:S01]  /*33b0*/  @!P0 IMAD R5, R46, UR5, R45 ;  /* 0x000000052e058c24 */ /* 0x01ffe2000f8e022d */
        /* <DEDUP_REMOVED lines=12> */
[C---:B------:R-:W-:Y:S01]  /*3480*/  IADD3 R11, PT, PT, R45.reuse, 0x2, RZ ;  /* 0x000000022d0b7810 */ /* 0x040fe20007ffe0ff */
[----:B------:R-:W-:Y:S01]  /*3490*/  BSSY.RECONVERGENT B0, `(.L_x_29) ;  /* 0x000000f000007945 */ /* 0x000fe20003800200 */
[----:B------:R-:W-:Y:S02]  /*34a0*/  IADD3 R45, PT, PT, R45, 0x3, RZ ;  /* 0x000000032d2d7810 */ /* 0x000fe40007ffe0ff */
[----:B------:R-:W-:Y:S02]  /*34b0*/  ISETP.GE.U32.AND P0, PT, R11, UR5, PT ;  /* 0x000000050b007c0c */ /* 0x000fe4000bf06070 */
[----:B------:R-:W-:Y:S01]  /*34c0*/  ISETP.GE.U32.AND P2, PT, R45, UR5, PT ;  /* 0x000000052d007c0c */ /* 0x000fe2000bf46070 */
[----:B--2---:R-:W-:-:S04]  /*34d0*/  @!P1 FMUL R9, R0, UR4 ;  /* 0x0000000400099c20 */ /* 0x004fc80008400000 */
[----:B-1----:R-:W-:-:S05]  /*34e0*/  @!P1 FFMA R9, R32, R8, R9 ;  /* 0x0000000820099223 */ /* 0x002fca0000000009 */
[----:B------:R0:W-:Y:S01]  /*34f0*/  @!P1 STG.E desc[UR10][R6.64], R9 ;  /* 0x0000000906009986 */ /* 0x0001e2000c10190a */
[----:B------:R-:W-:Y:S05]  /*3500*/  @P0 BRA `(.L_x_30) ;  /* 0x00000000001c0947 */ /* 0x000fea0003800000 */
[----:B0-----:R-:W-:Y:S01]  /*3510*/  IMAD R5, R46, UR5, R11 ;  /* 0x000000052e057c24 */ /* 0x001fe2000f8e020b */
[----:B------:R-:W0:Y:S03]  /*3520*/  LDCU UR6, c[0x0][0x398] ;  /* 0x00007300ff0677ac */ /* 0x000e260008000800 */
[----:B------:R-:W-:-:S05]  /*3530*/  IMAD.WIDE.U32 R4, R5, 0x4, R2 ;  /* 0x0000000405047825 */ /* 0x000fca00078e0002 */
[----:B------:R-:W2:Y:S02]  /*3540*/  LDG.E R0, desc[UR10][R4.64] ;  /* 0x0000000a04007981 */ /* 0x000ea4000c1e1900 */
[----:B--2---:R-:W-:-:S04]  /*3550*/  FMUL R0, R0, UR4 ;  /* 0x0000000400007c20 */ /* 0x004fc80008400000 */
[----:B0-----:R-:W-:-:S05]  /*3560*/  FFMA R35, R35, UR6, R0 ;  /* 0x0000000623237c23 */ /* 0x001fca0008000000 */
[----:B------:R1:W-:Y:S02]  /*3570*/  STG.E desc[UR10][R4.64], R35 ;  /* 0x0000002304007986 */ /* 0x0003e4000c10190a */
.L_x_30:
[----:B------:R-:W-:Y:S05]  /*3580*/  BSYNC.RECONVERGENT B0 ;  /* 0x0000000000007941 */ /* 0x000fea0003800200 */
.L_x_29:
[----:B------:R-:W-:Y:S05]  /*3590*/  @P2 EXIT ;  /* 0x000000000000294d */ /* 0x000fea0003800000 */
[----:B01----:R-:W-:Y:S01]  /*35a0*/  IMAD R5, R46, UR5, R45 ;  /* 0x000000052e057c24 */ /* 0x003fe2000f8e022d */
[----:B------:R-:W0:Y:S03]  /*35b0*/  LDCU UR6, c[0x0][0x398] ;  /* 0x00007300ff0677ac */ /* 0x000e260008000800 */
[----:B------:R-:W-:-:S05]  /*35c0*/  IMAD.WIDE.U32 R2, R5, 0x4, R2 ;  /* 0x0000000405027825 */ /* 0x000fca00078e0002 */
[----:B------:R-:W2:Y:S02]  /*35d0*/  LDG.E R0, desc[UR10][R2.64] ;  /* 0x0000000a02007981 */ /* 0x000ea4000c1e1900 */
[----:B--2---:R-:W-:-:S04]  /*35e0*/  FMUL R5, R0, UR4 ;  /* 0x0000000400057c20 */ /* 0x004fc80008400000 */
[----:B0-----:R-:W-:-:S05]  /*35f0*/  FFMA R5, R56, UR6, R5 ;  /* 0x0000000638057c23 */ /* 0x001fca0008000005 */
[----:B------:R-:W-:Y:S01]  /*3600*/  STG.E desc[UR10][R2.64], R5 ;  /* 0x0000000502007986 */ /* 0x000fe2000c10190a */
[----:B------:R-:W-:Y:S05]  /*3610*/  EXIT ;  /* 0x000000000000794d */ /* 0x000fea0003800000 */
.L_x_12:
[----:B------:R-:W0:Y:S01]  /*3620*/  LDCU UR4, c[0x0][0x3a0] ;  /* 0x00007400ff0477ac */ /* 0x000e220008000800 */
[C---:B------:R-:W-:Y:S01]  /*3630*/  IADD3 R10, PT, PT, R46.reuse, 0x1, RZ ;  /* 0x000000012e0a7810 */ /* 0x040fe20007ffe0ff */
[----:B------:R-:W-:Y:S01]  /*3640*/  BSSY.RECONVERGENT B0, `(.L_x_31) ;  /* 0x000001e000007945 */ /* 0x000fe20003800200 */
[C---:B------:R-:W-:Y:S02]  /*3650*/  IADD3 R6, PT, PT, R46.reuse, 0x2, RZ ;  /* 0x000000022e067810 */ /* 0x040fe40007ffe0ff */
[C---:B------:R-:W-:Y:S02]  /*3660*/  IADD3 R0, PT, PT, R46.reuse, 0x3, RZ ;  /* 0x000000032e007810 */ /* 0x040fe40007ffe0ff */
[----:B0-----:R-:W-:Y:S02]  /*3670*/  ISETP.GE.U32.AND P3, PT, R46, UR4, PT ;  /* 0x000000042e007c0c */ /* 0x001fe4000bf66070 */
[----:B------:R-:W-:Y:S02]  /*3680*/  ISETP.GE.U32.AND P0, PT, R10, UR4, PT ;  /* 0x000000040a007c0c */ /* 0x000fe4000bf06070 */
[----:B------:R-:W-:-:S02]  /*3690*/  ISETP.GE.U32.AND P1, PT, R6, UR4, PT ;  /* 0x0000000406007c0c */ /* 0x000fc4000bf26070 */
[----:B------:R-:W-:-:S07]  /*36a0*/  ISETP.GE.U32.AND P2, PT, R0, UR4, PT ;  /* 0x0000000400007c0c */ /* 0x000fce000bf46070 */
[----:B------:R-:W-:Y:S06]  /*36b0*/  @P3 BRA `(.L_x_32) ;  /* 0x0000000000583947 */ /* 0x000fec0003800000 */
[----:B------:R-:W0:Y:S01]  /*36c0*/  LDCU UR5, c[0x0][0x3a4] ;  /* 0x00007480ff0577ac */ /* 0x000e220008000800 */
[C---:B------:R-:W-:Y:S02]  /*36d0*/  IADD3 R4, PT, PT, R45.reuse, 0x1, RZ ;  /* 0x000000012d047810 */ /* 0x040fe40007ffe0ff */
[C---:B------:R-:W-:Y:S02]  /*36e0*/  IADD3 R5, PT, PT, R45.reuse, 0x2, RZ ;  /* 0x000000022d057810 */ /* 0x040fe40007ffe0ff */
[C---:B------:R-:W-:Y:S02]  /*36f0*/  IADD3 R7, PT, PT, R45.reuse, 0x3, RZ ;  /* 0x000000032d077810 */ /* 0x040fe40007ffe0ff */
[----:B0-----:R-:W-:Y:S02]  /*3700*/  ISETP.GE.U32.AND P3, PT, R45, UR5, PT ;  /* 0x000000052d007c0c */ /* 0x001fe4000bf66070 */
[----:B------:R-:W-:Y:S02]  /*3710*/  ISETP.GE.U32.AND P4, PT, R4, UR5, PT ;  /* 0x0000000504007c0c */ /* 0x000fe4000bf86070 */
[----:B------:R-:W-:Y:S01]  /*3720*/  ISETP.GE.U32.AND P5, PT, R5, UR5, PT ;  /* 0x0000000505007c0c */ /* 0x000fe2000bfa6070 */
[----:B------:R-:W-:Y:S01]  /*3730*/  IMAD R5, R46, UR5, R45 ;  /* 0x000000052e057c24 */ /* 0x000fe2000f8e022d */
[----:B------:R-:W-:-:S07]  /*3740*/  ISETP.GE.U32.AND P6, PT, R7, UR5, PT ;  /* 0x0000000507007c0c */ /* 0x000fce000bfc6070 */
[----:B------:R-:W0:Y:S08]  /*3750*/  @!P3 LDC R4, c[0x0][0x398] ;  /* 0x0000e600ff04bb82 */ /* 0x000e300000000800 */
[----:B------:R-:W1:Y:S08]  /*3760*/  @!P4 LDC R7, c[0x0][0x398] ;  /* 0x0000e600ff07cb82 */ /* 0x000e700000000800 */
[----:B------:R-:W2:Y:S08]  /*3770*/  @!P5 LDC R8, c[0x0][0x398] ;  /* 0x0000e600ff08db82 */ /* 0x000eb00000000800 */
[----:B------:R-:W3:Y:S01]  /*3780*/  @!P6 LDC R9, c[0x0][0x398] ;  /* 0x0000e600ff09eb82 */ /* 0x000ee20000000800 */
[----:B0-----:R-:W-:Y:S01]  /*3790*/  @!P3 FMUL R49, R49, R4 ;  /* 0x000000043131b220 */ /* 0x001fe20000400000 */
[----:B------:R-:W-:-:S05]  /*37a0*/  IMAD.WIDE.U32 R4, R5, 0x4, R2 ;  /* 0x0000000405047825 */ /* 0x000fca00078e0002 */
[----:B------:R0:W-:Y:S01]  /*37b0*/  @!P3 STG.E desc[UR10][R4.64], R49 ;  /* 0x000000310400b986 */ /* 0x0001e2000c10190a */
[----:B-1----:R-:W-:-:S05]  /*37c0*/  @!P4 FMUL R7, R34, R7 ;  /* 0x000000072207c220 */ /* 0x002fca0000400000 */
[----:B------:R0:W-:Y:S01]  /*37d0*/  @!P4 STG.E desc[UR10][R4.64+0x4], R7 ;  /* 0x000004070400c986 */ /* 0x0001e2000c10190a */
[----:B--2---:R-:W-:-:S05]  /*37e0*/  @!P5 FMUL R15, R15, R8 ;  /* 0x000000080f0fd220 */ /* 0x004fca0000400000 */
[----:B------:R0:W-:Y:S01]  /*37f0*/  @!P5 STG.E desc[UR10][R4.64+0x8], R15 ;  /* 0x0000080f0400d986 */ /* 0x0001e2000c10190a */
[----:B---3--:R-:W-:-:S05]  /*3800*/  @!P6 FMUL R9, R50, R9 ;  /* 0x000000093209e220 */ /* 0x008fca0000400000 */
[----:B------:R0:W-:Y:S02]  /*3810*/  @!P6 STG.E desc[UR10][R4.64+0xc], R9 ;  /* 0x00000c090400e986 */ /* 0x0001e4000c10190a */
.L_x_32:
[----:B------:R-:W-:Y:S05]  /*3820*/  BSYNC.RECONVERGENT B0 ;  /* 0x0000000000007941 */ /* 0x000fea0003800200 */
.L_x_31:
[----:B------:R-:W-:Y:S04]  /*3830*/  BSSY.RECONVERGENT B0, `(.L_x_33) ;  /* 0x000001e000007945 */ /* 0x000fe80003800200 */
[----:B------:R-:W-:Y:S05]  /*3840*/  @P0 BRA `(.L_x_34) ;  /* 0x0000000000700947 */ /* 0x000fea0003800000 */
[----:B------:R-:W1:Y:S01]  /*3850*/  LDCU UR5, c[0x0][0x3a4] ;  /* 0x00007480ff0577ac */ /* 0x000e620008000800 */
[C---:B------:R-:W-:Y:S02]  /*3860*/  IADD3 R11, PT, PT, R45.reuse, 0x2, RZ ;  /* 0x000000022d0b7810 */ /* 0x040fe40007ffe0ff */
[C---:B0-----:R-:W-:Y:S02]  /*3870*/  IADD3 R5, PT, PT, R45.reuse, 0x1, RZ ;  /* 0x000000012d057810 */ /* 0x041fe40007ffe0ff */
[C---:B------:R-:W-:Y:S02]  /*3880*/  IADD3 R13, PT, PT, R45.reuse, 0x3, RZ ;  /* 0x000000032d0d7810 */ /* 0x040fe40007ffe0ff */
[----:B-1----:R-:W-:Y:S02]  /*3890*/  ISETP.GE.U32.AND P0, PT, R45, UR5, PT ;  /* 0x000000052d007c0c */ /* 0x002fe4000bf06070 */
[----:B------:R-:W-:Y:S02]  /*38a0*/  ISETP.GE.U32.AND P4, PT, R11, UR5, PT ;  /* 0x000000050b007c0c */ /* 0x000fe4000bf86070 */
[----:B------:R-:W-:-:S02]  /*38b0*/  ISETP.GE.U32.AND P3, PT, R5, UR5, PT ;  /* 0x0000000505007c0c */ /* 0x000fc4000bf66070 */
[----:B------:R-:W-:-:S07]  /*38c0*/  ISETP.GE.U32.AND P5, PT, R13, UR5, PT ;  /* 0x000000050d007c0c */ /* 0x000fce000bfa6070 */
[----:B------:R-:W0:Y:S02]  /*38d0*/  @!P0 LDC R4, c[0x0][0x398] ;  /* 0x0000e600ff048b82 */ /* 0x000e240000000800 */
[C---:B------:R-:W-:Y:S02]  /*38e0*/  @!P4 IMAD R11, R10.reuse, UR5, R11 ;  /* 0x000000050a0bcc24 */ /* 0x040fe4000f8e020b */
[C---:B------:R-:W-:Y:S02]  /*38f0*/  @!P3 IMAD R9, R10.reuse, UR5, R5 ;  /* 0x000000050a09bc24 */ /* 0x040fe4000f8e0205 */
[C---:B------:R-:W-:Y:S02]  /*3900*/  @!P0 IMAD R5, R10.reuse, UR5, R45 ;  /* 0x000000050a058c24 */ /* 0x040fe4000f8e022d */
[----:B------:R-:W1:Y:S01]  /*3910*/  @!P4 LDC R8, c[0x0][0x398] ;  /* 0x0000e600ff08cb82 */ /* 0x000e620000000800 */
[----:B------:R-:W-:Y:S02]  /*3920*/  @!P5 IMAD R13, R10, UR5, R13 ;  /* 0x000000050a0ddc24 */ /* 0x000fe4000f8e020d */
[----:B------:R-:W-:-:S04]  /*3930*/  @!P4 IMAD.WIDE.U32 R10, R11, 0x4, R2 ;  /* 0x000000040b0ac825 */ /* 0x000fc800078e0002 */
[--C-:B------:R-:W-:Y:S01]  /*3940*/  @!P5 IMAD.WIDE.U32 R12, R13, 0x4, R2.reuse ;  /* 0x000000040d0cd825 */ /* 0x100fe200078e0002 */
[----:B------:R-:W2:Y:S08]  /*3950*/  @!P3 LDC R7, c[0x0][0x398] ;  /* 0x0000e600ff07bb82 */ /* 0x000eb00000000800 */
[----:B------:R-:W3:Y:S01]  /*3960*/  @!P5 LDC R15, c[0x0][0x398] ;  /* 0x0000e600ff0fdb82 */ /* 0x000ee20000000800 */
[----:B0-----:R-:W-:Y:S01]  /*3970*/  @!P0 FMUL R37, R37, R4 ;  /* 0x0000000425258220 */ /* 0x001fe20000400000 */
[----:B------:R-:W-:-:S05]  /*3980*/  @!P0 IMAD.WIDE.U32 R4, R5, 0x4, R2 ;  /* 0x0000000405048825 */ /* 0x000fca00078e0002 */
[----:B------:R4:W-:Y:S01]  /*3990*/  @!P0 STG.E desc[UR10][R4.64], R37 ;  /* 0x0000002504008986 */ /* 0x0009e2000c10190a */
[----:B-1----:R-:W-:Y:S01]  /*39a0*/  @!P4 FMUL R53, R53, R8 ;  /* 0x000000083535c220 */ /* 0x002fe20000400000 */
[----:B------:R-:W-:-:S04]  /*39b0*/  @!P3 IMAD.WIDE.U32 R8, R9, 0x4, R2 ;  /* 0x000000040908b825 */ /* 0x000fc800078e0002 */
[----:B--2---:R-:W-:-:S05]  /*39c0*/  @!P3 FMUL R7, R48, R7 ;  /* 0x000000073007b220 */ /* 0x004fca0000400000 */
[----:B------:R4:W-:Y:S01]  /*39d0*/  @!P3 STG.E desc[UR10][R8.64], R7 ;  /* 0x000000070800b986 */ /* 0x0009e2000c10190a */
[----:B---3--:R-:W-:-:S03]  /*39e0*/  @!P5 FMUL R15, R36, R15 ;  /* 0x0000000f240fd220 */ /* 0x008fc60000400000 */
[----:B------:R4:W-:Y:S04]  /*39f0*/  @!P4 STG.E desc[UR10][R10.64], R53 ;  /* 0x000000350a00c986 */ /* 0x0009e8000c10190a */
[----:B------:R4:W-:Y:S02]  /*3a00*/  @!P5 STG.E desc[UR10][R12.64], R15 ;  /* 0x0000000f0c00d986 */ /* 0x0009e4000c10190a */
.L_x_34:
[----:B------:R-:W-:Y:S05]  /*3a10*/  BSYNC.RECONVERGENT B0 ;  /* 0x0000000000007941 */ /* 0x000fea0003800200 */
.L_x_33:
[----:B------:R-:W-:Y:S04]  /*3a20*/  BSSY.RECONVERGENT B0, `(.L_x_35) ;  /* 0x000001a000007945 */ /* 0x000fe80003800200 */
[----:B------:R-:W-:Y:S05]  /*3a30*/  @P1 BRA `(.L_x_36) ;  /* 0x0000000000601947 */ /* 0x000fea0003800000 */
[----:B------:R-:W1:Y:S01]  /*3a40*/  LDCU UR5, c[0x0][0x3a4] ;  /* 0x00007480ff0577ac */ /* 0x000e620008000800 */
[C---:B0---4-:R-:W-:Y:S02]  /*3a50*/  IADD3 R4, PT, PT, R45.reuse, 0x1, RZ ;  /* 0x000000012d047810 */ /* 0x051fe40007ffe0ff */
[C---:B------:R-:W-:Y:S02]  /*3a60*/  IADD3 R7, PT, PT, R45.reuse, 0x2, RZ ;  /* 0x000000022d077810 */ /* 0x040fe40007ffe0ff */
[----:B-1----:R-:W-:Y:S01]  /*3a70*/  ISETP.GE.U32.AND P1, PT, R4, UR5, PT ;  /* 0x0000000504007c0c */ /* 0x002fe2000bf26070 */
[C---:B------:R-:W-:Y:S01]  /*3a80*/  IMAD R5, R6.reuse, UR5, R45 ;  /* 0x0000000506057c24 */ /* 0x040fe2000f8e022d */
[C---:B------:R-:W-:Y:S02]  /*3a90*/  IADD3 R4, PT, PT, R45.reuse, 0x3, RZ ;  /* 0x000000032d047810 */ /* 0x040fe40007ffe0ff */
[----:B------:R-:W-:Y:S02]  /*3aa0*/  ISETP.GE.U32.AND P0, PT, R45, UR5, PT ;  /* 0x000000052d007c0c */ /* 0x000fe4000bf06070 */
[----:B------:R-:W-:Y:S01]  /*3ab0*/  ISETP.GE.U32.AND P3, PT, R7, UR5, PT ;  /* 0x0000000507007c0c */ /* 0x000fe2000bf66070 */
[----:B------:R-:W-:Y:S01]  /*3ac0*/  IMAD R7, R6, UR5, R7 ;  /* 0x0000000506077c24 */ /* 0x000fe2000f8e0207 */
[----:B------:R-:W-:-:S03]  /*3ad0*/  ISETP.GE.U32.AND P4, PT, R4, UR5, PT ;  /* 0x0000000504007c0c */ /* 0x000fc6000bf86070 */
[--C-:B------:R-:W-:Y:S02]  /*3ae0*/  IMAD.WIDE.U32 R6, R7, 0x4, R2.reuse ;  /* 0x0000000407067825 */ /* 0x100fe400078e0002 */
[----:B------:R-:W0:Y:S08]  /*3af0*/  @!P1 LDC R8, c[0x0][0x398] ;  /* 0x0000e600ff089b82 */ /* 0x000e300000000800 */
[----:B------:R-:W1:Y:S08]  /*3b00*/  @!P0 LDC R4, c[0x0][0x398] ;  /* 0x0000e600ff048b82 */ /* 0x000e700000000800 */
[----:B------:R-:W2:Y:S08]  /*3b10*/  @!P3 LDC R9, c[0x0][0x398] ;  /* 0x0000e600ff09bb82 */ /* 0x000eb00000000800 */
[----:B------:R-:W3:Y:S01]  /*3b20*/  @!P4 LDC R11, c[0x0][0x398] ;  /* 0x0000e600ff0bcb82 */ /* 0x000ee20000000800 */
[----:B0-----:R-:W-:Y:S01]  /*3b30*/  @!P1 FMUL R51, R51, R8 ;  /* 0x0000000833339220 */ /* 0x001fe20000400000 */
[----:B-1----:R-:W-:Y:S01]  /*3b40*/  @!P0 FMUL R39, R39, R4 ;  /* 0x0000000427278220 */ /* 0x002fe20000400000 */
[----:B------:R-:W-:-:S05]  /*3b50*/  IMAD.WIDE.U32 R4, R5, 0x4, R2 ;  /* 0x0000000405047825 */ /* 0x000fca00078e0002 */
[----:B------:R1:W-:Y:S01]  /*3b60*/  @!P0 STG.E desc[UR10][R4.64], R39 ;  /* 0x0000002704008986 */ /* 0x0003e2000c10190a */
[----:B--2---:R-:W-:-:S03]  /*3b70*/  @!P3 FMUL R9, R52, R9 ;  /* 0x000000093409b220 */ /* 0x004fc60000400000 */
[----:B------:R1:W-:Y:S04]  /*3b80*/  @!P1 STG.E desc[UR10][R4.64+0x4], R51 ;  /* 0x0000043304009986 */ /* 0x0003e8000c10190a */
[----:B------:R1:W-:Y:S01]  /*3b90*/  @!P3 STG.E desc[UR10][R6.64], R9 ;  /* 0x000000090600b986 */ /* 0x0003e2000c10190a */
[----:B---3--:R-:W-:-:S05]  /*3ba0*/  @!P4 FMUL R11, R54, R11 ;  /* 0x0000000b360bc220 */ /* 0x008fca0000400000 */
[----:B------:R1:W-:Y:S02]  /*3bb0*/  @!P4 STG.E desc[UR10][R6.64+0x4], R11 ;  /* 0x0000040b0600c986 */ /* 0x0003e4000c10190a */
.L_x_36:
[----:B------:R-:W-:Y:S05]  /*3bc0*/  BSYNC.RECONVERGENT B0 ;  /* 0x0000000000007941 */ /* 0x000fea0003800200 */
.L_x_35:
[----:B------:R-:W-:Y:S05]  /*3bd0*/  @P2 EXIT ;  /* 0x000000000000294d */ /* 0x000fea0003800000 */
[----:B------:R-:W2:Y:S01]  /*3be0*/  LDCU UR4, c[0x0][0x3a4] ;  /* 0x00007480ff0477ac */ /* 0x000ea20008000800 */
[C---:B01--4-:R-:W-:Y:S02]  /*3bf0*/  IADD3 R9, PT, PT, R45.reuse, 0x2, RZ ;  /* 0x000000022d097810 */ /* 0x053fe40007ffe0ff */
[C---:B------:R-:W-:Y:S02]  /*3c00*/  IADD3 R7, PT, PT, R45.reuse, 0x1, RZ ;  /* 0x000000012d077810 */ /* 0x040fe40007ffe0ff */
[C---:B------:R-:W-:Y:S02]  /*3c10*/  IADD3 R13, PT, PT, R45.reuse, 0x3, RZ ;  /* 0x000000032d0d7810 */ /* 0x040fe40007ffe0ff */
[----:B--2---:R-:W-:Y:S02]  /*3c20*/  ISETP.GE.U32.AND P0, PT, R45, UR4, PT ;  /* 0x000000042d007c0c */ /* 0x004fe4000bf06070 */
[----:B------:R-:W-:Y:S02]  /*3c30*/  ISETP.GE.U32.AND P2, PT, R9, UR4, PT ;  /* 0x0000000409007c0c */ /* 0x000fe4000bf46070 */
[----:B------:R-:W-:-:S02]  /*3c40*/  ISETP.GE.U32.AND P1, PT, R7, UR4, PT ;  /* 0x0000000407007c0c */ /* 0x000fc4000bf26070 */
[----:B------:R-:W-:-:S07]  /*3c50*/  ISETP.GE.U32.AND P3, PT, R13, UR4, PT ;  /* 0x000000040d007c0c */ /* 0x000fce000bf66070 */
[----:B------:R-:W0:Y:S01]  /*3c60*/  @!P0 LDC R4, c[0x0][0x398] ;  /* 0x0000e600ff048b82 */ /* 0x000e220000000800 */
[C---:B------:R-:W-:Y:S02]  /*3c70*/  @!P0 IMAD R5, R0.reuse, UR4, R45 ;  /* 0x0000000400058c24 */ /* 0x040fe4000f8e022d */
[C---:B------:R-:W-:Y:S02]  /*3c80*/  @!P2 IMAD R9, R0.reuse, UR4, R9 ;  /* 0x000000040009ac24 */ /* 0x040fe4000f8e0209 */
[----:B------:R-:W-:Y:S02]  /*3c90*/  @!P1 IMAD R7, R0, UR4, R7 ;  /* 0x0000000400079c24 */ /* 0x000fe4000f8e0207 */
[--C-:B------:R-:W-:Y:S01]  /*3ca0*/  @!P2 IMAD.WIDE.U32 R8, R9, 0x4, R2.reuse ;  /* 0x000000040908a825 */ /* 0x100fe200078e0002 */
[----:B------:R-:W1:Y:S08]  /*3cb0*/  @!P2 LDC R6, c[0x0][0x398] ;  /* 0x0000e600ff06ab82 */ /* 0x000e700000000800 */
[----:B------:R-:W2:Y:S01]  /*3cc0*/  @!P1 LDC R11, c[0x0][0x398] ;  /* 0x0000e600ff0b9b82 */ /* 0x000ea20000000800 */
[----:B0-----:R-:W-:Y:S01]  /*3cd0*/  @!P0 FMUL R33, R33, R4 ;  /* 0x0000000421218220 */ /* 0x001fe20000400000 */
[----:B------:R-:W-:-:S05]  /*3ce0*/  @!P0 IMAD.WIDE.U32 R4, R5, 0x4, R2 ;  /* 0x0000000405048825 */ /* 0x000fca00078e0002 */
[----:B------:R0:W-:Y:S01]  /*3cf0*/  @!P0 STG.E desc[UR10][R4.64], R33 ;  /* 0x0000002104008986 */ /* 0x0001e2000c10190a */
[----:B-1----:R-:W-:Y:S01]  /*3d00*/  @!P2 FMUL R35, R35, R6 ;  /* 0x000000062323a220 */ /* 0x002fe20000400000 */
[----:B------:R-:W-:-:S04]  /*3d10*/  @!P1 IMAD.WIDE.U32 R6, R7, 0x4, R2 ;  /* 0x0000000407069825 */ /* 0x000fc800078e0002 */
[----:B--2---:R-:W-:-:S05]  /*3d20*/  @!P1 FMUL R11, R32, R11 ;  /* 0x0000000b200b9220 */ /* 0x004fca0000400000 */
[----:B------:R0:W-:Y:S04]  /*3d30*/  @!P1 STG.E desc[UR10][R6.64], R11 ;  /* 0x0000000b06009986 */ /* 0x0001e8000c10190a */
[----:B------:R0:W-:Y:S01]  /*3d40*/  @!P2 STG.E desc[UR10][R8.64], R35 ;  /* 0x000000230800a986 */ /* 0x0001e2000c10190a */
[----:B------:R-:W-:Y:S05]  /*3d50*/  @P3 EXIT ;  /* 0x000000000000394d */ /* 0x000fea0003800000 */
[----:B------:R-:W0:Y:S01]  /*3d60*/  LDCU UR5, c[0x0][0x398] ;  /* 0x00007300ff0577ac */ /* 0x000e220008000800 */
[----:B------:R-:W-:-:S04]  /*3d70*/  IMAD R13, R0, UR4, R13 ;  /* 0x00000004000d7c24 */ /* 0x000fc8000f8e020d */
[----:B------:R-:W-:-:S04]  /*3d80*/  IMAD.WIDE.U32 R2, R13, 0x4, R2 ;  /* 0x000000040d027825 */ /* 0x000fc800078e0002 */
[----:B0-----:R-:W-:-:S05]  /*3d90*/  FMUL R5, R56, UR5 ;  /* 0x0000000538057c20 */ /* 0x001fca0008400000 */
[----:B------:R-:W-:Y:S01]  /*3da0*/  STG.E desc[UR10][R2.64], R5 ;  /* 0x0000000502007986 */ /* 0x000fe2000c10190a */
[----:B------:R-:W-:Y:S05]  /*3db0*/  EXIT ;  /* 0x000000000000794d */ /* 0x000fea0003800000 */
.L_x_37:
[----:B------:R-:W-:-:S00]  /*3dc0*/  BRA `(.L_x_37) ;  /* 0xfffffffc00fc7947 */ /* 0x000fc0000383ffff */
[----:B------:R-:W-:-:S00]  /*3dd0*/  NOP ;  /* 0x0000000000007918 */ /* 0x000fc00000000000 */
        /* <DEDUP_REMOVED lines=10> */
.L_x_152:


//--------------------- .text.steel_batched_gemm_variable_kernel --------------------------
	.section	.text.steel_batched_gemm_variable_kernel,"ax",@progbits
	.align	128
        .global         steel_batched_gemm_variable_kernel
        .type           steel_batched_gemm_variable_kernel,@function
        .size           steel_batched_gemm_variable_kernel,(.L_x_153 - steel_batched_gemm_variable_kernel)
        .other          steel_batched_gemm_variable_kernel,@"STO_CUDA_ENTRY STV_DEFAULT"
steel_batched_gemm_variable_kernel:
.text.steel_batched_gemm_variable_kernel:
[----:B------:R-:W-:Y:S01]  /*0000*/  LDC R1, c[0x0][0x37c] ;  /* 0x0000df00ff017b82 */ /* 0x000fe20000000800 */
[----:B------:R-:W0:Y:S01]  /*0010*/  S2R R11, SR_CTAID.Z ;  /* 0x00000000000b7919 */ /* 0x000e220000002700 */
[----:B------:R-:W0:Y:S02]  /*0020*/  LDCU UR4, c[0x0][0x3d0] ;  /* 0x00007a00ff0477ac */ /* 0x000e240008000800 */
[----:B0-----:R-:W-:-:S13]  /*0030*/  ISETP.GE.U32.AND P0, PT, R11, UR4, PT ;  /* 0x000000040b007c0c */ /* 0x001fda000bf06070 */
[----:B------:R-:W-:Y:S05]  /*0040*/  @P0 EXIT ;  /* 0x000000000000094d */ /* 0x000fea0003800000 */
[----:B------:R-:W0:Y:S01]  /*0050*/  LDC.64 R4, c[0x0][0x3a0] ;  /* 0x0000e800ff047b82 */ /* 0x000e220000000a00 */
[----:B------:R-:W1:Y:S07]  /*0060*/  LDCU.64 UR12, c[0x0][0x358] ;  /* 0x00006b00ff0c77ac */ /* 0x000e6e0008000a00 */
[----:B------:R-:W2:Y:S08]  /*0070*/  LDC.64 R2, c[0x0][0x398] ;  /* 0x0000e600ff027b82 */ /* 0x000eb00000000a00 */
[----:B------:R-:W3:Y:S01]  /*0080*/  S2UR UR5, SR_CTAID.X ;  /* 0x00000000000579c3 */ /* 0x000ee20000002500 */
[----:B0-----:R-:W-:-:S07]  /*0090*/  IMAD.WIDE.U32 R4, R11, 0x4, R4 ;  /* 0x000000040b047825 */ /* 0x001fce00078e0004 */
[----:B------:R-:W0:Y:S01]  /*00a0*/  S2UR UR4, SR_CTAID.Y ;  /* 0x00000000000479c3 */ /* 0x000e220000002600 */
[----:B-1----:R-:W4:Y:S01]  /*00b0*/  LDG.E.CONSTANT R4, desc[UR12][R4.64] ;  /* 0x0000000c04047981 */ /* 0x002f22000c1e9900 */
[----:B--2---:R-:W-:-:S06]  /*00c0*/  IMAD.WIDE.U32 R2, R11, 0x4, R2 ;  /* 0x000000040b027825 */ /* 0x004fcc00078e0002 */
[----:B------:R-:W1:Y:S01]  /*00d0*/  LDC.64 R6, c[0x0][0x3a8] ;  /* 0x0000ea00ff067b82 */ /* 0x000e620000000a00 */
[----:B------:R-:W2:Y:S01]  /*00e0*/  LDG.E.CONSTANT R2, desc[UR12][R2.64] ;  /* 0x0000000c02027981 */ /* 0x000ea2000c1e9900 */
[----:B---3--:R-:W-:-:S06]  /*00f0*/  USHF.L.U32 UR5, UR5, 0x6, URZ ;  /* 0x0000000605057899 */ /* 0x008fcc00080006ff */
[----:B------:R-:W3:Y:S01]  /*0100*/  LDC.64 R8, c[0x0][0x3c0] ;  /* 0x0000f000ff087b82 */ /* 0x000ee20000000a00 */
[----:B0-----:R-:W-:Y:S01]  /*0110*/  USHF.L.U32 UR4, UR4, 0x6, URZ ;  /* 0x0000000604047899 */ /* 0x001fe200080006ff */
[----:B----4-:R-:W-:Y:S02]  /*0120*/  R2UR UR8, R4 ;  /* 0x00000000040872ca */ /* 0x010fe400000e0000 */
[----:B--2---:R-:W-:-:S11]  /*0130*/  R2UR UR7, R2 ;  /* 0x00000000020772ca */ /* 0x004fd600000e0000 */
[----:B------:R-:W-:-:S04]  /*0140*/  UISETP.GE.U32.AND UP0, UPT, UR5, UR8, UPT ;  /* 0x000000080500728c */ /* 0x000fc8000bf06070 */
[----:B------:R-:W-:-:S06]  /*0150*/  UISETP.GE.U32.OR UP0, UPT, UR4, UR7, UP0 ;  /* 0x000000070400728c */ /* 0x000fcc0008706470 */
[----:B------:R-:W-:Y:S01]  /*0160*/  PLOP3.LUT P0, PT, PT, PT, UP0, 0x80, 0x8 ;  /* 0x000000000008781c */ /* 0x000fe20003f0f008 */
[----:B-1----:R-:W-:-:S12]  /*0170*/  IMAD.WIDE.U32 R4, R11, 0x4, R6 ;  /* 0x000000040b047825 */ /* 0x002fd800078e0006 */
[----:B---3--:R-:W-:Y:S05]  /*0180*/  @P0 EXIT ;  /* 0x000000000000094d */ /* 0x008fea0003800000 */
[----:B------:R-:W2:Y:S01]  /*0190*/  LDG.E.CONSTANT R4, desc[UR12][R4.64] ;  /* 0x0000000c04047981 */ /* 0x000ea2000c1e9900 */
[----:B------:R-:W0:Y:S01]  /*01a0*/  LDC.64 R2, c[0x0][0x3b0] ;  /* 0x0000ec00ff027b82 */ /* 0x000e220000000a00 */
[----:B------:R-:W-:Y:S01]  /*01b0*/  IMAD.WIDE.U32 R8, R11, 0x4, R8 ;  /* 0x000000040b087825 */ /* 0x000fe200078e0008 */
[----:B------:R-:W1:Y:S06]  /*01c0*/  S2R R0, SR_TID.X ;  /* 0x0000000000007919 */ /* 0x000e6c0000002100 */
[----:B------:R-:W3:Y:S01]  /*01d0*/  LDC.64 R6, c[0x0][0x3b8] ;  /* 0x0000ee00ff067b82 */ /* 0x000ee20000000a00 */
[----:B------:R4:W5:Y:S01]  /*01e0*/  LDG.E.CONSTANT R43, desc[UR12][R8.64] ;  /* 0x0000000c082b7981 */ /* 0x000962000c1e9900 */
[----:B------:R-:W-:-:S02]  /*01f0*/  CS2R R38, SRZ ;  /* 0x0000000000267805 */ /* 0x000fc4000001ff00 */
[----:B------:R-:W-:Y:S02]  /*0200*/  CS2R R36, SRZ ;  /* 0x0000000000247805 */ /* 0x000fe4000001ff00 */
[----:B------:R-:W-:Y:S02]  /*0210*/  CS2R R46, SRZ ;  /* 0x00000000002e7805 */ /* 0x000fe4000001ff00 */
[----:B------:R-:W-:Y:S02]  /*0220*/  MOV R51, RZ ;  /* 0x000000ff00337202 */ /* 0x000fe40000000f00 */
[----:B------:R-:W-:Y:S02]  /*0230*/  CS2R R30, SRZ ;  /* 0x00000000001e7805 */ /* 0x000fe4000001ff00 */
[----:B------:R-:W-:Y:S02]  /*0240*/  CS2R R28, SRZ ;  /* 0x00000000001c7805 */ /* 0x000fe4000001ff00 */
[----:B------:R-:W-:-:S02]  /*0250*/  CS2R R48, SRZ ;  /* 0x0000000000307805 */ /* 0x000fc4000001ff00 */
[----:B----4-:R-:W-:Y:S01]  /*0260*/  CS2R R8, SRZ ;  /* 0x0000000000087805 */ /* 0x010fe2000001ff00 */
[----:B0-----:R-:W-:-:S04]  /*0270*/  IMAD.WIDE.U32 R2, R11, 0x4, R2 ;  /* 0x000000040b027825 */ /* 0x001fc800078e0002 */
[----:B---3--:R-:W-:-:S04]  /*0280*/  IMAD.WIDE.U32 R6, R11, 0x4, R6 ;  /* 0x000000040b067825 */ /* 0x008fc800078e0006 */
[----:B------:R-:W-:Y:S01]  /*0290*/  HFMA2 R11, -RZ, RZ, 0, 0 ;  /* 0x00000000ff0b7431 */ /* 0x000fe200000001ff */
[----:B-1----:R-:W-:Y:S02]  /*02a0*/  SHF.R.U32.HI R42, RZ, 0x2, R0 ;  /* 0x00000002ff2a7819 */ /* 0x002fe40000011600 */
[----:B------:R-:W-:Y:S02]  /*02b0*/  SHF.L.U32 R41, R0, 0x2, RZ ;  /* 0x0000000200297819 */ /* 0x000fe400000006ff */
[----:B------:R-:W-:Y:S02]  /*02c0*/  LOP3.LUT R42, R42, 0xfc, RZ, 0xc0, !PT ;  /* 0x000000fc2a2a7812 */ /* 0x000fe400078ec0ff */
[----:B------:R-:W-:Y:S02]  /*02d0*/  LOP3.LUT R41, R41, 0x3c, RZ, 0xc0, !PT ;  /* 0x0000003c29297812 */ /* 0x000fe400078ec0ff */
[----:B--2---:R-:W-:-:S13]  /*02e0*/  R2UR UR9, R4 ;  /* 0x00000000040972ca */ /* 0x004fda00000e0000 */
[----:B------:R-:W-:-:S04]  /*02f0*/  UIADD3 UR6, UPT, UPT, UR9, 0xf, URZ ;  /* 0x0000000f09067890 */ /* 0x000fc8000fffe0ff */
[----:B------:R-:W-:-:S09]  /*0300*/  UISETP.GE.U32.AND UP0, UPT, UR6, 0x10, UPT ;  /* 0x000000100600788c */ /* 0x000fd2000bf06070 */
[----:B------:R-:W-:Y:S05]  /*0310*/  BRA.U !UP0, `(.L_x_38) ;  /* 0x0000002908407547 */ /* 0x000fea000b800000 */
[----:B------:R0:W2:Y:S04]  /*0320*/  LDG.E.CONSTANT R12, desc[UR12][R2.64] ;  /* 0x0000000c020c7981 */ /* 0x0000a8000c1e9900 */
[----:B------:R1:W3:Y:S01]  /*0330*/  LDG.E.CONSTANT R6, desc[UR12][R6.64] ;  /* 0x0000000c06067981 */ /* 0x0002e2000c1e9900 */
[----:B------:R-:W4:Y:S01]  /*0340*/  LDCU UR14, c[0x0][0x360] ;  /* 0x00006c00ff0e77ac */ /* 0x000f220008000800 */
[----:B------:R-:W-:Y:S01]  /*0350*/  MOV R38, RZ ;  /* 0x000000ff00267202 */ /* 0x000fe20000000f00 */
[----:B----4-:R-:W4:Y:S01]  /*0360*/  I2F.U32.RP R10, UR14 ;  /* 0x0000000e000a7d06 */ /* 0x010f220008209000 */
[----:B------:R-:W-:Y:S02]  /*0370*/  IADD3 R40, PT, PT, R0, UR14, RZ ;  /* 0x0000000e00287c10 */ /* 0x000fe4000fffe0ff */
[----:B------:R-:W-:-:S02]  /*0380*/  ISETP.NE.U32.AND P2, PT, RZ, UR14, PT ;  /* 0x0000000eff007c0c */ /* 0x000fc4000bf45070 */
[C---:B------:R-:W-:Y:S02]  /*0390*/  ISETP.GE.U32.AND P0, PT, R40.reuse, 0x400, PT ;  /* 0x000004002800780c */ /* 0x040fe40003f06070 */
[----:B0-----:R-:W-:Y:S02]  /*03a0*/  VIMNMX.U32 R3, PT, PT, R40, 0x400, !PT ;  /* 0x0000040028037848 */ /* 0x001fe40007fe0000 */
[----:B-1----:R-:W-:-:S04]  /*03b0*/  SEL R7, RZ, 0x1, P0 ;  /* 0x00000001ff077807 */ /* 0x002fc80000000000 */
[----:B------:R-:W-:Y:S01]  /*03c0*/  IADD3 R3, PT, PT, R3, -R40, -R7 ;  /* 0x8000002803037210 */ /* 0x000fe20007ffe807 */
[----:B----4-:R-:W0:Y:S02]  /*03d0*/  MUFU.RCP R10, R10 ;  /* 0x0000000a000a7308 */ /* 0x010e240000001000 */
[----:B0-----:R-:W-:-:S06]  /*03e0*/  IADD3 R4, PT, PT, R10, 0xffffffe, RZ ;  /* 0x0ffffffe0a047810 */ /* 0x001fcc0007ffe0ff */
[----:B------:R0:W1:Y:S02]  /*03f0*/  F2I.FTZ.U32.TRUNC.NTZ R5, R4 ;  /* 0x0000000400057305 */ /* 0x000064000021f000 */
[----:B0-----:R-:W-:Y:S02]  /*0400*/  MOV R4, RZ ;  /* 0x000000ff00047202 */ /* 0x001fe40000000f00 */
[----:B-1----:R-:W-:-:S05]  /*0410*/  IADD3 R13, PT, PT, RZ, -R5, RZ ;  /* 0x80000005ff0d7210 */ /* 0x002fca0007ffe0ff */
[----:B------:R-:W-:-:S04]  /*0420*/  IMAD R13, R13, UR14, RZ ;  /* 0x0000000e0d0d7c24 */ /* 0x000fc8000f8e02ff */
[----:B------:R-:W-:Y:S01]  /*0430*/  IMAD.HI.U32 R2, R5, R13, R4 ;  /* 0x0000000d05027227 */ /* 0x000fe200078e0004 */
[----:B------:R-:W-:-:S05]  /*0440*/  IADD3 R5, PT, PT, R40, UR14, RZ ;  /* 0x0000000e28057c10 */ /* 0x000fca000fffe0ff */
[----:B------:R-:W-:-:S05]  /*0450*/  IMAD.HI.U32 R2, R2, R3, RZ ;  /* 0x0000000302027227 */ /* 0x000fca00078e00ff */
[----:B------:R-:W-:-:S05]  /*0460*/  IADD3 R4, PT, PT, -R2, RZ, RZ ;  /* 0x000000ff02047210 */ /* 0x000fca0007ffe1ff */
[----:B------:R-:W-:Y:S01]  /*0470*/  IMAD R3, R4, UR14, R3 ;  /* 0x0000000e04037c24 */ /* 0x000fe2000f8e0203 */
[----:B------:R-:W-:-:S04]  /*0480*/  LOP3.LUT R4, R40, 0x3f, RZ, 0xc0, !PT ;  /* 0x0000003f28047812 */ /* 0x000fc800078ec0ff */
[----:B------:R-:W-:Y:S02]  /*0490*/  ISETP.GE.U32.AND P0, PT, R3, UR14, PT ;  /* 0x0000000e03007c0c */ /* 0x000fe4000bf06070 */
[----:B------:R-:W-:-:S11]  /*04a0*/  IADD3 R4, PT, PT, R4, UR5, RZ ;  /* 0x0000000504047c10 */ /* 0x000fd6000fffe0ff */
[----:B------:R-:W-:Y:S02]  /*04b0*/  @P0 IADD3 R3, PT, PT, R3, -UR14, RZ ;  /* 0x8000000e03030c10 */ /* 0x000fe4000fffe0ff */
[----:B------:R-:W-:Y:S02]  /*04c0*/  @P0 IADD3 R2, PT, PT, R2, 0x1, RZ ;  /* 0x0000000102020810 */ /* 0x000fe40007ffe0ff */
[----:B------:R-:W-:Y:S02]  /*04d0*/  ISETP.GE.U32.AND P1, PT, R3, UR14, PT ;  /* 0x0000000e03007c0c */ /* 0x000fe4000bf26070 */
[----:B------:R-:W-:-:S04]  /*04e0*/  LOP3.LUT R3, R0, 0x3f, RZ, 0xc0, !PT ;  /* 0x0000003f00037812 */ /* 0x000fc800078ec0ff */
[----:B------:R-:W-:-:S07]  /*04f0*/  IADD3 R3, PT, PT, R3, UR5, RZ ;  /* 0x0000000503037c10 */ /* 0x000fce000fffe0ff */
[----:B------:R-:W-:Y:S02]  /*0500*/  @P1 IADD3 R2, PT, PT, R2, 0x1, RZ ;  /* 0x0000000102021810 */ /* 0x000fe40007ffe0ff */
[----:B------:R-:W-:-:S04]  /*0510*/  @!P2 LOP3.LUT R2, RZ, UR14, RZ, 0x33, !PT ;  /* 0x0000000eff02ac12 */ /* 0x000fc8000f8e33ff */
[----:B------:R-:W-:Y:S02]  /*0520*/  IADD3 R7, PT, PT, R7, R2, RZ ;  /* 0x0000000207077210 */ /* 0x000fe40007ffe0ff */
[----:B------:R-:W-:Y:S02]  /*0530*/  MOV R2, RZ ;  /* 0x000000ff00027202 */ /* 0x000fe40000000f00 */
[----:B--2---:R-:W-:Y:S02]  /*0540*/  R2UR UR10, R12 ;  /* 0x000000000c0a72ca */ /* 0x004fe400000e0000 */
[----:B---3--:R-:W-:Y:S02]  /*0550*/  R2UR UR11, R6 ;  /* 0x00000000060b72ca */ /* 0x008fe400000e0000 */
[----:B------:R-:W-:-:S13]  /*0560*/  LOP3.LUT R6, R7, 0x3, RZ, 0xc0, !PT ;  /* 0x0000000307067812 */ /* 0x000fda00078ec0ff */
.L_x_49:
[----:B------:R-:W-:Y:S01]  /*0570*/  ISETP.NE.AND P3, PT, R6, 0x3, PT ;  /* 0x000000030600780c */ /* 0x000fe20003f65270 */
[----:B------:R-:W-:Y:S01]  /*0580*/  BSSY.RECONVERGENT B0, `(.L_x_39) ;  /* 0x0000040000007945 */ /* 0x000fe20003800200 */
[----:B------:R-:W-:-:S11]  /*0590*/  MOV R22, R0 ;  /* 0x0000000000167202 */ /* 0x000fd60000000f00 */
[----:B------:R-:W-:Y:S05]  /*05a0*/  @!P3 BRA `(.L_x_40) ;  /* 0x0000000000f4b947 */ /* 0x000fea0003800000 */
[C---:B------:R-:W-:Y:S02]  /*05b0*/  LOP3.LUT R16, R0.reuse, 0xf, RZ, 0xc0, !PT ;  /* 0x0000000f00107812 */ /* 0x040fe400078ec0ff */
[----:B------:R-:W-:Y:S02]  /*05c0*/  LEA.HI R15, R0, UR4, RZ, 0x1c ;  /* 0x00000004000f7c11 */ /* 0x000fe4000f8fe0ff */
[----:B------:R-:W-:-:S04]  /*05d0*/  LEA R10, R2, R16, 0x4 ;  /* 0x00000010020a7211 */ /* 0x000fc800078e20ff */
[----:B------:R-:W-:-:S04]  /*05e0*/  ISETP.GE.U32.AND P0, PT, R10, UR9, PT ;  /* 0x000000090a007c0c */ /* 0x000fc8000bf06070 */
[----:B------:R-:W-:-:S13]  /*05f0*/  ISETP.GE.U32.OR P0, PT, R15, UR7, P0 ;  /* 0x000000070f007c0c */ /* 0x000fda0008706470 */
[----:B------:R-:W0:Y:S01]  /*0600*/  @!P0 LDC.64 R12, c[0x0][0x388] ;  /* 0x0000e200ff0c8b82 */ /* 0x000e220000000a00 */
[----:B------:R-:W-:-:S05]  /*0610*/  @!P0 IMAD R10, R15, UR9, R10 ;  /* 0x000000090f0a8c24 */ /* 0x000fca000f8e020a */
[----:B------:R-:W-:-:S04]  /*0620*/  @!P0 IADD3 R10, P1, PT, R10, UR10, RZ ;  /* 0x0000000a0a0a8c10 */ /* 0x000fc8000ff3e0ff */
[----:B------:R-:W-:Y:S02]  /*0630*/  @!P0 IADD3.X R14, PT, PT, RZ, RZ, RZ, P1, !PT ;  /* 0x000000ffff0e8210 */ /* 0x000fe40000ffe4ff */
[----:B0-----:R-:W-:-:S04]  /*0640*/  @!P0 LEA R12, P1, R10, R12, 0x2 ;  /* 0x0000000c0a0c8211 */ /* 0x001fc800078210ff */
[----:B------:R-:W-:Y:S01]  /*0650*/  @!P0 LEA.HI.X R13, R10, R13, R14, 0x2, P1 ;  /* 0x0000000d0a0d8211 */ /* 0x000fe200008f140e */
[----:B------:R-:W-:-:S06]  /*0660*/  HFMA2 R14, -RZ, RZ, 0, 0 ;  /* 0x00000000ff0e7431 */ /* 0x000fcc00000001ff */
        /* <DEDUP_REMOVED lines=12> */
[----:B0-----:R-:W-:Y:S02]  /*0730*/  LEA.HI R15, R40, UR4, RZ, 0x1c ;  /* 0x00000004280f7c11 */ /* 0x001fe4000f8fe0ff */
        /* <DEDUP_REMOVED lines=13> */
[----:B------:R-:W-:Y:S01]  /*0810*/  MOV R22, R5 ;  /* 0x0000000500167202 */ /* 0x000fe20000000f00 */
[----:B------:R-:W-:-:S05]  /*0820*/  IMAD R15, R15, 0x44, R10 ;  /* 0x000000440f0f7824 */ /* 0x000fca00078e020a */
[----:B------:R-:W-:-:S05]  /*0830*/  LEA R15, R16, R15, 0x2 ;  /* 0x0000000f100f7211 */ /* 0x000fca00078e10ff */
[----:B--2---:R1:W-:Y:S01]  /*0840*/  STS [R15], R14 ;  /* 0x0000000e0f007388 */ /* 0x0043e20000000800 */
[----:B------:R-:W-:Y:S05]  /*0850*/  @!P0 BRA `(.L_x_40) ;  /* 0x0000000000488947 */ /* 0x000fea0003800000 */
[C---:B------:R-:W-:Y:S02]  /*0860*/  LOP3.LUT R16, R5.reuse, 0xf, RZ, 0xc0, !PT ;  /* 0x0000000f05107812 */ /* 0x040fe400078ec0ff */
[----:B-1----:R-:W-:Y:S02]  /*0870*/  LEA.HI R15, R5, UR4, RZ, 0x1c ;  /* 0x00000004050f7c11 */ /* 0x002fe4000f8fe0ff */
        /* <DEDUP_REMOVED lines=11> */
[----:B------:R-:W-:Y:S02]  /*0930*/  SHF.R.U32.HI R15, RZ, 0x4, R5 ;  /* 0x00000004ff0f7819 */ /* 0x000fe40000011605 */
[----:B------:R-:W-:-:S03]  /*0940*/  IADD3 R22, PT, PT, R5, UR14, RZ ;  /* 0x0000000e05167c10 */ /* 0x000fc6000fffe0ff */
[----:B------:R-:W-:-:S05]  /*0950*/  IMAD R15, R15, 0x44, R10 ;  /* 0x000000440f0f7824 */ /* 0x000fca00078e020a */
[----:B------:R-:W-:-:S05]  /*0960*/  LEA R15, R16, R15, 0x2 ;  /* 0x0000000f100f7211 */ /* 0x000fca00078e10ff */
[----:B--2---:R2:W-:Y:S02]  /*0970*/  STS [R15], R14 ;  /* 0x0000000e0f007388 */ /* 0x0045e40000000800 */
.L_x_40:
[----:B------:R-:W-:Y:S05]  /*0980*/  BSYNC.RECONVERGENT B0 ;  /* 0x0000000000007941 */ /* 0x000fea0003800200 */
.L_x_39:
[----:B------:R-:W-:Y:S01]  /*0990*/  ISETP.GE.U32.AND P4, PT, R7, 0x3, PT ;  /* 0x000000030700780c */ /* 0x000fe20003f86070 */
[----:B------:R-:W-:-:S12]  /*09a0*/  BSSY.RECONVERGENT B0, `(.L_x_41) ;  /* 0x0000058000007945 */ /* 0x000fd80003800200 */
[----:B------:R-:W-:Y:S05]  /*09b0*/  @!P4 BRA `(.L_x_42) ;  /* 0x000000040058c947 */ /* 0x000fea0003800000 */
[----:B------:R-:W-:Y:S02]  /*09c0*/  MOV R21, UR14 ;  /* 0x0000000e00157c02 */ /* 0x000fe40008000f00 */
[----:B------:R-:W-:Y:S02]  /*09d0*/  MOV R13, UR14 ;  /* 0x0000000e000d7c02 */ /* 0x000fe40008000f00 */
[----:B------:R-:W-:Y:S01]  /*09e0*/  IADD3 R20, PT, PT, R22, UR14, RZ ;  /* 0x0000000e16147c10 */ /* 0x000fe2000fffe0ff */
[----:B------:R-:W-:Y:S01]  /*09f0*/  IMAD R21, R21, 0x3, R22 ;  /* 0x0000000315157824 */ /* 0x000fe200078e0216 */
[----:B------:R-:W-:-:S07]  /*0a00*/  LEA R10, R13, R22, 0x1 ;  /* 0x000000160d0a7211 */ /* 0x000fce00078e08ff */
.L_x_43:
[----:B0-----:R-:W-:Y:S02]  /*0a10*/  LOP3.LUT R33, R22, 0xf, RZ, 0xc0, !PT ;  /* 0x0000000f16217812 */ /* 0x001fe400078ec0ff */
[----:B------:R-:W-:Y:S02]  /*0a20*/  SHF.R.U32.HI R24, RZ, 0x4, R22 ;  /* 0x00000004ff187819 */ /* 0x000fe40000011616 */
[----:B------:R-:W-:Y:S02]  /*0a30*/  LEA R13, R2, R33, 0x4 ;  /* 0x00000021020d7211 */ /* 0x000fe400078e20ff */
[----:B------:R-:W-:Y:S02]  /*0a40*/  IADD3 R12, PT, PT, R24, UR4, RZ ;  /* 0x00000004180c7c10 */ /* 0x000fe4000fffe0ff */
[----:B------:R-:W-:Y:S02]  /*0a50*/  ISETP.GE.U32.AND P1, PT, R13, UR9, PT ;  /* 0x000000090d007c0c */ /* 0x000fe4000bf26070 */
[----:B------:R-:W-:-:S02]  /*0a60*/  LOP3.LUT R27, R20, 0xf, RZ, 0xc0, !PT ;  /* 0x0000000f141b7812 */ /* 0x000fc400078ec0ff */
[----:B------:R-:W-:Y:S02]  /*0a70*/  ISETP.GE.U32.OR P1, PT, R12, UR7, P1 ;  /* 0x000000070c007c0c */ /* 0x000fe40008f26470 */
[----:B------:R-:W-:Y:S02]  /*0a80*/  SHF.R.U32.HI R23, RZ, 0x4, R20 ;  /* 0x00000004ff177819 */ /* 0x000fe40000011614 */
[----:B------:R-:W-:Y:S02]  /*0a90*/  LEA R26, R2, R27, 0x4 ;  /* 0x0000001b021a7211 */ /* 0x000fe400078e20ff */
[----:B------:R-:W-:Y:S02]  /*0aa0*/  IADD3 R19, PT, PT, R23, UR4, RZ ;  /* 0x0000000417137c10 */ /* 0x000fe4000fffe0ff */
[----:B------:R-:W-:Y:S02]  /*0ab0*/  ISETP.GE.U32.AND P0, PT, R26, UR9, PT ;  /* 0x000000091a007c0c */ /* 0x000fe4000bf06070 */
[----:B------:R-:W-:-:S02]  /*0ac0*/  LOP3.LUT R25, R10, 0xf, RZ, 0xc0, !PT ;  /* 0x0000000f0a197812 */ /* 0x000fc400078ec0ff */
[----:B------:R-:W-:Y:S01]  /*0ad0*/  ISETP.GE.U32.OR P0, PT, R19, UR7, P0 ;  /* 0x0000000713007c0c */ /* 0x000fe20008706470 */
[----:B012---:R-:W0:Y:S01]  /*0ae0*/  @!P1 LDC.64 R14, c[0x0][0x388] ;  /* 0x0000e200ff0e9b82 */ /* 0x007e220000000a00 */
[----:B------:R-:W-:Y:S01]  /*0af0*/  @!P1 IMAD R12, R12, UR9, R13 ;  /* 0x000000090c0c9c24 */ /* 0x000fe2000f8e020d */
[----:B------:R-:W-:Y:S02]  /*0b00*/  LEA R44, R2, R25, 0x4 ;  /* 0x00000019022c7211 */ /* 0x000fe400078e20ff */
[----:B------:R-:W-:Y:S02]  /*0b10*/  MOV R32, RZ ;  /* 0x000000ff00207202 */ /* 0x000fe40000000f00 */
[----:B------:R-:W-:Y:S02]  /*0b20*/  @!P1 IADD3 R16, P2, PT, R12, UR10, RZ ;  /* 0x0000000a0c109c10 */ /* 0x000fe4000ff5e0ff */
[----:B------:R-:W-:Y:S02]  /*0b30*/  LOP3.LUT R35, R21, 0xf, RZ, 0xc0, !PT ;  /* 0x0000000f15237812 */ /* 0x000fe400078ec0ff */
[----:B------:R-:W-:-:S02]  /*0b40*/  @!P1 IADD3.X R17, PT, PT, RZ, RZ, RZ, P2, !PT ;  /* 0x000000ffff119210 */ /* 0x000fc400017fe4ff */
[----:B------:R-:W1:Y:S01]  /*0b50*/  @!P0 LDC.64 R12, c[0x0][0x388] ;  /* 0x0000e200ff0c8b82 */ /* 0x000e620000000a00 */
[----:B------:R-:W-:Y:S02]  /*0b60*/  LEA R45, R2, R35, 0x4 ;  /* 0x00000023022d7211 */ /* 0x000fe400078e20ff */
[----:B------:R-:W-:Y:S02]  /*0b70*/  SHF.R.U32.HI R34, RZ, 0x4, R21 ;  /* 0x00000004ff227819 */ /* 0x000fe40000011615 */
[C---:B0-----:R-:W-:Y:S01]  /*0b80*/  @!P1 LEA R18, P2, R16.reuse, R14, 0x2 ;  /* 0x0000000e10129211 */ /* 0x041fe200078410ff */
[----:B------:R-:W-:Y:S01]  /*0b90*/  @!P0 IMAD R14, R19, UR9, R26 ;  /* 0x00000009130e8c24 */ /* 0x000fe2000f8e021a */
[----:B------:R-:W-:Y:S02]  /*0ba0*/  SHF.R.U32.HI R26, RZ, 0x4, R10 ;  /* 0x00000004ff1a7819 */ /* 0x000fe4000001160a */
[----:B------:R-:W-:Y:S02]  /*0bb0*/  @!P1 LEA.HI.X R19, R16, R15, R17, 0x2, P2 ;  /* 0x0000000f10139211 */ /* 0x000fe400010f1411 */
[----:B------:R-:W-:-:S02]  /*0bc0*/  IADD3 R53, PT, PT, R26, UR4, RZ ;  /* 0x000000041a357c10 */ /* 0x000fc4000fffe0ff */
[----:B------:R-:W-:Y:S01]  /*0bd0*/  ISETP.GE.U32.AND P2, PT, R44, UR9, PT ;  /* 0x000000092c007c0c */ /* 0x000fe2000bf46070 */
[----:B------:R0:W2:Y:S01]  /*0be0*/  @!P1 LDG.E.CONSTANT R32, desc[UR12][R18.64] ;  /* 0x0000000c12209981 */ /* 0x0000a2000c1e9900 */
[----:B------:R-:W-:Y:S02]  /*0bf0*/  IADD3 R50, PT, PT, R34, UR4, RZ ;  /* 0x0000000422327c10 */ /* 0x000fe4000fffe0ff */
[----:B------:R-:W-:Y:S02]  /*0c00*/  ISETP.GE.U32.OR P1, PT, R53, UR7, P2 ;  /* 0x0000000735007c0c */ /* 0x000fe40009726470 */
[----:B------:R-:W-:Y:S02]  /*0c10*/  ISETP.GE.U32.AND P2, PT, R45, UR9, PT ;  /* 0x000000092d007c0c */ /* 0x000fe4000bf46070 */
[----:B------:R-:W-:Y:S02]  /*0c20*/  @!P0 IADD3 R17, P5, PT, R14, UR10, RZ ;  /* 0x0000000a0e118c10 */ /* 0x000fe4000ffbe0ff */
[----:B------:R-:W-:Y:S01]  /*0c30*/  ISETP.GE.U32.OR P2, PT, R50, UR7, P2 ;  /* 0x0000000732007c0c */ /* 0x000fe20009746470 */
[----:B0-----:R-:W-:Y:S01]  /*0c40*/  HFMA2 R18, -RZ, RZ, 0, 0 ;  /* 0x00000000ff127431 */ /* 0x001fe200000001ff */
[----:B-1----:R-:W-:-:S02]  /*0c50*/  @!P0 LEA R16, P6, R17, R12, 0x2 ;  /* 0x0000000c11108211 */ /* 0x002fc400078c10ff */
[----:B------:R-:W-:-:S03]  /*0c60*/  @!P0 IADD3.X R12, PT, PT, RZ, RZ, RZ, P5, !PT ;  /* 0x000000ffff0c8210 */ /* 0x000fc60002ffe4ff */
[----:B------:R-:W0:Y:S01]  /*0c70*/  @!P1 LDC.64 R14, c[0x0][0x388] ;  /* 0x0000e200ff0e9b82 */ /* 0x000e220000000a00 */
[----:B------:R-:W-:Y:S01]  /*0c80*/  @!P0 LEA.HI.X R17, R17, R13, R12, 0x2, P6 ;  /* 0x0000000d11118211 */ /* 0x000fe200030f140c */
[----:B------:R-:W-:-:S04]  /*0c90*/  @!P1 IMAD R44, R53, UR9, R44 ;  /* 0x00000009352c9c24 */ /* 0x000fc8000f8e022c */
[----:B------:R1:W3:Y:S02]  /*0ca0*/  @!P0 LDG.E.CONSTANT R18, desc[UR12][R16.64] ;  /* 0x0000000c10128981 */ /* 0x0002e4000c1e9900 */
[----:B------:R-:W4:Y:S01]  /*0cb0*/  @!P2 LDC.64 R12, c[0x0][0x388] ;  /* 0x0000e200ff0cab82 */ /* 0x000f220000000a00 */
[----:B------:R-:W-:Y:S01]  /*0cc0*/  @!P1 IADD3 R44, P0, PT, R44, UR10, RZ ;  /* 0x0000000a2c2c9c10 */ /* 0x000fe2000ff1e0ff */
[----:B------:R-:W-:-:S03]  /*0cd0*/  @!P2 IMAD R45, R50, UR9, R45 ;  /* 0x00000009322dac24 */ /* 0x000fc6000f8e022d */
[----:B------:R-:W-:Y:S02]  /*0ce0*/  @!P1 IADD3.X R19, PT, PT, RZ, RZ, RZ, P0, !PT ;  /* 0x000000ffff139210 */ /* 0x000fe400007fe4ff */
[----:B------:R-:W-:Y:S01]  /*0cf0*/  @!P2 IADD3 R45, P0, PT, R45, UR10, RZ ;  /* 0x0000000a2d2dac10 */ /* 0x000fe2000ff1e0ff */
[----:B-1----:R-:W-:Y:S01]  /*0d00*/  HFMA2 R16, -RZ, RZ, 0, 0 ;  /* 0x00000000ff107431 */ /* 0x002fe200000001ff */
[----:B0-----:R-:W-:-:S04]  /*0d10*/  @!P1 LEA R14, P5, R44, R14, 0x2 ;  /* 0x0000000e2c0e9211 */ /* 0x001fc800078a10ff */
[----:B------:R-:W-:Y:S02]  /*0d20*/  @!P1 LEA.HI.X R15, R44, R15, R19, 0x2, P5 ;  /* 0x0000000f2c0f9211 */ /* 0x000fe400028f1413 */
[----:B------:R-:W-:Y:S02]  /*0d30*/  @!P2 IADD3.X R44, PT, PT, RZ, RZ, RZ, P0, !PT ;  /* 0x000000ffff2ca210 */ /* 0x000fe400007fe4ff */
[C---:B----4-:R-:W-:Y:S02]  /*0d40*/  @!P2 LEA R12, P5, R45.reuse, R12, 0x2 ;  /* 0x0000000c2d0ca211 */ /* 0x050fe400078a10ff */
[----:B------:R-:W-:Y:S02]  /*0d50*/  MOV R19, RZ ;  /* 0x000000ff00137202 */ /* 0x000fe40000000f00 */
[----:B------:R-:W-:-:S04]  /*0d60*/  @!P2 LEA.HI.X R13, R45, R13, R44, 0x2, P5 ;  /* 0x0000000d2d0da211 */ /* 0x000fc800028f142c */
[----:B------:R-:W4:Y:S04]  /*0d70*/  @!P1 LDG.E.CONSTANT R19, desc[UR12][R14.64] ;  /* 0x0000000c0e139981 */ /* 0x000f28000c1e9900 */
[----:B------:R0:W4:Y:S01]  /*0d80*/  @!P2 LDG.E.CONSTANT R16, desc[UR12][R12.64] ;  /* 0x0000000c0c10a981 */ /* 0x000122000c1e9900 */
[----:B------:R-:W1:Y:S01]  /*0d90*/  S2R R44, SR_CgaCtaId ;  /* 0x00000000002c7919 */ /* 0x000e620000008800 */
[----:B------:R-:W-:Y:S02]  /*0da0*/  MOV R17, 0x400 ;  /* 0x0000040000117802 */ /* 0x000fe40000000f00 */
[----:B0-----:R-:W-:Y:S02]  /*0db0*/  MOV R13, UR14 ;  /* 0x0000000e000d7c02 */ /* 0x001fe40008000f00 */
[----:B------:R-:W-:-:S02]  /*0dc0*/  MOV R15, UR14 ;  /* 0x0000000e000f7c02 */ /* 0x000fc40008000f00 */
[----:B------:R-:W-:Y:S02]  /*0dd0*/  IADD3 R22, PT, PT, R13, UR14, R22 ;  /* 0x0000000e0d167c10 */ /* 0x000fe4000fffe016 */
[----:B-1----:R-:W-:-:S05]  /*0de0*/  LEA R17, R44, R17, 0x18 ;  /* 0x000000112c117211 */ /* 0x002fca00078ec0ff */
        /* <DEDUP_REMOVED lines=8> */
[----:B------:R-:W-:-:S04]  /*0e70*/  IADD3 R22, PT, PT, R15, UR14, R22 ;  /* 0x0000000e0f167c10 */ /* 0x000fc8000fffe016 */
[----:B------:R-:W-:Y:S02]  /*0e80*/  ISETP.GE.U32.AND P0, PT, R22, 0x400, PT ;  /* 0x000004001600780c */ /* 0x000fe40003f06070 */
[----:B------:R-:W-:Y:S02]  /*0e90*/  MOV R12, UR14 ;  /* 0x0000000e000c7c02 */ /* 0x000fe40008000f00 */
[----:B------:R-:W-:Y:S02]  /*0ea0*/  LEA R10, R13, R10, 0x2 ;  /* 0x0000000a0d0a7211 */ /* 0x000fe400078e10ff */
[----:B------:R-:W-:Y:S02]  /*0eb0*/  LEA R21, R12, R21, 0x2 ;  /* 0x000000150c157211 */ /* 0x000fe400078e10ff */
[----:B------:R-:W-:Y:S01]  /*0ec0*/  LEA R20, R15, R20, 0x2 ;  /* 0x000000140f147211 */ /* 0x000fe200078e10ff */
[----:B--2---:R0:W-:Y:S04]  /*0ed0*/  STS [R33], R32 ;  /* 0x0000002021007388 */ /* 0x0041e80000000800 */
[----:B---3--:R0:W-:Y:S04]  /*0ee0*/  STS [R27], R18 ;  /* 0x000000121b007388 */ /* 0x0081e80000000800 */
[----:B----4-:R0:W-:Y:S04]  /*0ef0*/  STS [R26], R19 ;  /* 0x000000131a007388 */ /* 0x0101e80000000800 */
[----:B------:R0:W-:Y:S01]  /*0f00*/  STS [R35], R16 ;  /* 0x0000001023007388 */ /* 0x0001e20000000800 */
[----:B------:R-:W-:Y:S05]  /*0f10*/  @!P0 BRA `(.L_x_43) ;  /* 0xfffffff800bc8947 */ /* 0x000fea000383ffff */
.L_x_42:
[----:B------:R-:W-:Y:S05]  /*0f20*/  BSYNC.RECONVERGENT B0 ;  /* 0x0000000000007941 */ /* 0x000fea0003800200 */
.L_x_41:
[----:B------:R-:W-:Y:S01]  /*0f30*/  BSSY.RECONVERGENT B0, `(.L_x_44) ;  /* 0x0000043000007945 */ /* 0x000fe20003800200 */
[----:B012---:R-:W-:-:S03]  /*0f40*/  MOV R14, R0 ;  /* 0x00000000000e7202 */ /* 0x007fc60000000f00 */
[----:B------:R-:W-:Y:S05]  /*0f50*/  @!P3 BRA `(.L_x_45) ;  /* 0x000000040000b947 */ /* 0x000fea0003800000 */
[----:B------:R-:W-:Y:S01]  /*0f60*/  SHF.R.U32.HI R19, RZ, 0x6, R0 ;  /* 0x00000006ff137819 */ /* 0x000fe20000011600 */
[----:B------:R-:W-:Y:S01]  /*0f70*/  HFMA2 R15, -RZ, RZ, 0, 0 ;  /* 0x00000000ff0f7431 */ /* 0x000fe200000001ff */
[----:B------:R-:W-:Y:S02]  /*0f80*/  ISETP.GE.U32.AND P0, PT, R3, UR8, PT ;  /* 0x0000000803007c0c */ /* 0x000fe4000bf06070 */
[----:B------:R-:W-:-:S04]  /*0f90*/  LEA R10, R2, R19, 0x4 ;  /* 0x00000013020a7211 */ /* 0x000fc800078e20ff */
[----:B------:R-:W-:-:S13]  /*0fa0*/  ISETP.GE.U32.OR P0, PT, R10, UR9, P0 ;  /* 0x000000090a007c0c */ /* 0x000fda0008706470 */
[----:B------:R-:W0:Y:S01]  /*0fb0*/  @!P0 LDC.64 R12, c[0x0][0x390] ;  /* 0x0000e400ff0c8b82 */ /* 0x000e220000000a00 */
[----:B------:R-:W-:-:S05]  /*0fc0*/  @!P0 IMAD R10, R10, UR8, R3 ;  /* 0x000000080a0a8c24 */ /* 0x000fca000f8e0203 */
[----:B------:R-:W-:-:S04]  /*0fd0*/  @!P0 IADD3 R10, P1, PT, R10, UR11, RZ ;  /* 0x0000000b0a0a8c10 */ /* 0x000fc8000ff3e0ff */
[----:B------:R-:W-:Y:S02]  /*0fe0*/  @!P0 IADD3.X R14, PT, PT, RZ, RZ, RZ, P1, !PT ;  /* 0x000000ffff0e8210 */ /* 0x000fe40000ffe4ff */
[----:B0-----:R-:W-:-:S04]  /*0ff0*/  @!P0 LEA R12, P1, R10, R12, 0x2 ;  /* 0x0000000c0a0c8211 */ /* 0x001fc800078210ff */
[----:B------:R-:W-:-:S05]  /*1000*/  @!P0 LEA.HI.X R13, R10, R13, R14, 0x2, P1 ;  /* 0x0000000d0a0d8211 */ /* 0x000fca00008f140e */
[----:B------:R-:W2:Y:S01]  /*1010*/  @!P0 LDG.E.CONSTANT R15, desc[UR12][R12.64] ;  /* 0x0000000c0c0f8981 */ /* 0x000ea2000c1e9900 */
[----:B------:R-:W-:Y:S02]  /*1020*/  MOV R10, 0x400 ;  /* 0x00000400000a7802 */ /* 0x000fe40000000f00 */
[----:B------:R-:W-:Y:S01]  /*1030*/  ISETP.NE.AND P0, PT, R6, RZ, PT ;  /* 0x000000ff0600720c */ /* 0x000fe20003f05270 */
[----:B------:R-:W0:Y:S01]  /*1040*/  S2R R17, SR_CgaCtaId ;  /* 0x0000000000117919 */ /* 0x000e220000008800 */
[----:B------:R-:W-:-:S04]  /*1050*/  IADD3 R10, PT, PT, R10, 0x1100, RZ ;  /* 0x000011000a0a7810 */ /* 0x000fc80007ffe0ff */
[----:B0-----:R-:W-:Y:S02]  /*1060*/  LEA R10, R17, R10, 0x18 ;  /* 0x0000000a110a7211 */ /* 0x001fe400078ec0ff */
[----:B------:R-:W-:-:S03]  /*1070*/  SHF.L.U32 R17, R0, 0x2, RZ ;  /* 0x0000000200117819 */ /* 0x000fc600000006ff */
[----:B------:R-:W-:Y:S01]  /*1080*/  IMAD R14, R19, 0x104, R10 ;  /* 0x00000104130e7824 */ /* 0x000fe200078e020a */
[----:B------:R-:W-:-:S04]  /*1090*/  LOP3.LUT R17, R17, 0xfc, RZ, 0xc0, !PT ;  /* 0x000000fc11117812 */ /* 0x000fc800078ec0ff */
[----:B------:R-:W-:Y:S02]  /*10a0*/  IADD3 R16, PT, PT, R14, R17, RZ ;  /* 0x000000110e107210 */ /* 0x000fe40007ffe0ff */
[----:B------:R-:W-:-:S03]  /*10b0*/  MOV R14, R40 ;  /* 0x00000028000e7202 */ /* 0x000fc60000000f00 */
[----:B--2---:R0:W-:Y:S01]  /*10c0*/  STS [R16], R15 ;  /* 0x0000000f10007388 */ /* 0x0041e20000000800 */
[----:B------:R-:W-:Y:S05]  /*10d0*/  @!P0 BRA `(.L_x_45) ;  /* 0x0000000000a08947 */ /* 0x000fea0003800000 */
[----:B------:R-:W-:Y:S02]  /*10e0*/  SHF.R.U32.HI R17, RZ, 0x6, R40 ;  /* 0x00000006ff117819 */ /* 0x000fe40000011628 */
[----:B------:R-:W-:Y:S02]  /*10f0*/  ISETP.GE.U32.AND P0, PT, R4, UR8, PT ;  /* 0x0000000804007c0c */ /* 0x000fe4000bf06070 */
[----:B0-----:R-:W-:-:S04]  /*1100*/  LEA R15, R2, R17, 0x4 ;  /* 0x00000011020f7211 */ /* 0x001fc800078e20ff */
        /* <DEDUP_REMOVED lines=12> */
[----:B------:R-:W-:-:S04]  /*11d0*/  LOP3.LUT R17, R16, 0xfc, RZ, 0xc0, !PT ;  /* 0x000000fc10117812 */ /* 0x000fc800078ec0ff */
[----:B------:R-:W-:Y:S02]  /*11e0*/  IADD3 R16, PT, PT, R14, R17, RZ ;  /* 0x000000110e107210 */ /* 0x000fe40007ffe0ff */
[----:B------:R-:W-:-:S03]  /*11f0*/  MOV R14, R5 ;  /* 0x00000005000e7202 */ /* 0x000fc60000000f00 */
[----:B--2---:R1:W-:Y:S02]  /*1200*/  STS [R16], R15 ;  /* 0x0000000f10007388 */ /* 0x0043e40000000800 */
[----:B------:R-:W-:Y:S05]  /*1210*/  @!P0 BRA `(.L_x_45) ;  /* 0x0000000000508947 */ /* 0x000fea0003800000 */
[----:B------:R-:W-:Y:S02]  /*1220*/  LOP3.LUT R12, R5, 0x3f, RZ, 0xc0, !PT ;  /* 0x0000003f050c7812 */ /* 0x000fe400078ec0ff */
[----:B------:R-:W-:Y:S02]  /*1230*/  SHF.R.U32.HI R17, RZ, 0x6, R5 ;  /* 0x00000006ff117819 */ /* 0x000fe40000011605 */
[----:B------:R-:W-:Y:S02]  /*1240*/  IADD3 R14, PT, PT, R12, UR5, RZ ;  /* 0x000000050c0e7c10 */ /* 0x000fe4000fffe0ff */
[----:B-1----:R-:W-:Y:S02]  /*1250*/  LEA R15, R2, R17, 0x4 ;  /* 0x00000011020f7211 */ /* 0x002fe400078e20ff */
        /* <DEDUP_REMOVED lines=10> */
[----:B------:R-:W-:Y:S01]  /*1300*/  SHF.L.U32 R14, R5, 0x2, RZ ;  /* 0x00000002050e7819 */ /* 0x000fe200000006ff */
[----:B------:R-:W-:-:S03]  /*1310*/  IMAD R10, R17, 0x104, R10 ;  /* 0x00000104110a7824 */ /* 0x000fc600078e020a */
[----:B------:R-:W-:Y:S02]  /*1320*/  LOP3.LUT R17, R14, 0xfc, RZ, 0xc0, !PT ;  /* 0x000000fc0e117812 */ /* 0x000fe400078ec0ff */
[----:B------:R-:W-:Y:S02]  /*1330*/  IADD3 R14, PT, PT, R5, UR14, RZ ;  /* 0x0000000e050e7c10 */ /* 0x000fe4000fffe0ff */
[----:B------:R-:W-:-:S05]  /*1340*/  IADD3 R10, PT, PT, R10, R17, RZ ;  /* 0x000000110a0a7210 */ /* 0x000fca0007ffe0ff */
[----:B--2---:R2:W-:Y:S02]  /*1350*/  STS [R10], R15 ;  /* 0x0000000f0a007388 */ /* 0x0045e40000000800 */
.L_x_45:
[----:B------:R-:W-:Y:S05]  /*1360*/  BSYNC.RECONVERGENT B0 ;  /* 0x0000000000007941 */ /* 0x000fea0003800200 */
.L_x_44:
[----:B------:R-:W-:Y:S04]  /*1370*/  BSSY.RECONVERGENT B0, `(.L_x_46) ;  /* 0x000004f000007945 */ /* 0x000fe80003800200 */
[----:B------:R-:W-:Y:S05]  /*1380*/  @!P4 BRA `(.L_x_47) ;  /* 0x000000040034c947 */ /* 0x000fea0003800000 */
.L_x_48:
[----:B------:R-:W-:Y:S02]  /*1390*/  LOP3.LUT R26, R14, 0x3f, RZ, 0xc0, !PT ;  /* 0x0000003f0e1a7812 */ /* 0x000fe400078ec0ff */
[----:B---3--:R-:W-:Y:S02]  /*13a0*/  SHF.R.U32.HI R25, RZ, 0x6, R14 ;  /* 0x00000006ff197819 */ /* 0x008fe4000001160e */
[----:B------:R-:W-:Y:S02]  /*13b0*/  IADD3 R13, PT, PT, R26, UR5, RZ ;  /* 0x000000051a0d7c10 */ /* 0x000fe4000fffe0ff */
[----:B------:R-:W-:Y:S02]  /*13c0*/  LEA R12, R2, R25, 0x4 ;  /* 0x00000019020c7211 */ /* 0x000fe400078e20ff */
[----:B------:R-:W-:Y:S02]  /*13d0*/  ISETP.GE.U32.AND P0, PT, R13, UR8, PT ;  /* 0x000000080d007c0c */ /* 0x000fe4000bf06070 */
[----:B--2---:R-:W-:-:S02]  /*13e0*/  IADD3 R10, PT, PT, R14, UR14, RZ ;  /* 0x0000000e0e0a7c10 */ /* 0x004fc4000fffe0ff */
[----:B------:R-:W-:Y:S02]  /*13f0*/  ISETP.GE.U32.OR P0, PT, R12, UR9, P0 ;  /* 0x000000090c007c0c */ /* 0x000fe40008706470 */
[C---:B------:R-:W-:Y:S02]  /*1400*/  LOP3.LUT R24, R10.reuse, 0x3f, RZ, 0xc0, !PT ;  /* 0x0000003f0a187812 */ /* 0x040fe400078ec0ff */
[----:B------:R-:W-:Y:S02]  /*1410*/  IADD3 R21, PT, PT, R10, UR14, RZ ;  /* 0x0000000e0a157c10 */ /* 0x000fe4000fffe0ff */
[----:B------:R-:W-:Y:S02]  /*1420*/  SHF.R.U32.HI R23, RZ, 0x6, R10 ;  /* 0x00000006ff177819 */ /* 0x000fe4000001160a */
[----:B------:R-:W-:Y:S02]  /*1430*/  IADD3 R50, PT, PT, R24, UR5, RZ ;  /* 0x0000000518327c10 */ /* 0x000fe4000fffe0ff */
[----:B------:R-:W-:-:S02]  /*1440*/  IADD3 R10, PT, PT, R21, UR14, RZ ;  /* 0x0000000e150a7c10 */ /* 0x000fc4000fffe0ff */
[----:B------:R-:W-:Y:S01]  /*1450*/  LEA R45, R2, R23, 0x4 ;  /* 0x00000017022d7211 */ /* 0x000fe200078e20ff */
[----:B01----:R-:W0:Y:S01]  /*1460*/  @!P0 LDC.64 R14, c[0x0][0x390] ;  /* 0x0000e400ff0e8b82 */ /* 0x003e220000000a00 */
[----:B------:R-:W-:Y:S01]  /*1470*/  ISETP.GE.U32.AND P1, PT, R50, UR8, PT ;  /* 0x0000000832007c0c */ /* 0x000fe2000bf26070 */
[----:B------:R-:W-:Y:S01]  /*1480*/  @!P0 IMAD R12, R12, UR8, R13 ;  /* 0x000000080c0c8c24 */ /* 0x000fe2000f8e020d */
[----:B------:R-:W-:Y:S02]  /*1490*/  LOP3.LUT R20, R10, 0x3f, RZ, 0xc0, !PT ;  /* 0x0000003f0a147812 */ /* 0x000fe400078ec0ff */
[----:B------:R-:W-:Y:S02]  /*14a0*/  LOP3.LUT R22, R21, 0x3f, RZ, 0xc0, !PT ;  /* 0x0000003f15167812 */ /* 0x000fe400078ec0ff */
[----:B------:R-:W-:Y:S02]  /*14b0*/  ISETP.GE.U32.OR P1, PT, R45, UR9, P1 ;  /* 0x000000092d007c0c */ /* 0x000fe40008f26470 */
[----:B------:R-:W-:-:S02]  /*14c0*/  SHF.R.U32.HI R27, RZ, 0x6, R10 ;  /* 0x00000006ff1b7819 */ /* 0x000fc4000001160a */
[----:B------:R-:W-:Y:S02]  /*14d0*/  IADD3 R33, PT, PT, R20, UR5, RZ ;  /* 0x0000000514217c10 */ /* 0x000fe4000fffe0ff */
[----:B------:R-:W-:Y:S02]  /*14e0*/  SHF.R.U32.HI R21, RZ, 0x6, R21 ;  /* 0x00000006ff157819 */ /* 0x000fe40000011615 */
[----:B------:R-:W-:Y:S02]  /*14f0*/  IADD3 R35, PT, PT, R22, UR5, RZ ;  /* 0x0000000516237c10 */ /* 0x000fe4000fffe0ff */
[C---:B------:R-:W-:Y:S02]  /*1500*/  LEA R34, R2.reuse, R27, 0x4 ;  /* 0x0000001b02227211 */ /* 0x040fe400078e20ff */
[----:B------:R-:W-:Y:S01]  /*1510*/  ISETP.GE.U32.AND P3, PT, R33, UR8, PT ;  /* 0x0000000821007c0c */ /* 0x000fe2000bf66070 */
[----:B------:R-:W-:Y:S01]  /*1520*/  @!P1 IMAD R45, R45, UR8, R50 ;  /* 0x000000082d2d9c24 */ /* 0x000fe2000f8e0232 */
[----:B------:R-:W-:-:S02]  /*1530*/  LEA R44, R2, R21, 0x4 ;  /* 0x00000015022c7211 */ /* 0x000fc400078e20ff */
[----:B------:R-:W-:Y:S02]  /*1540*/  ISETP.GE.U32.AND P2, PT, R35, UR8, PT ;  /* 0x0000000823007c0c */ /* 0x000fe4000bf46070 */
[----:B------:R-:W-:Y:S02]  /*1550*/  ISETP.GE.U32.OR P3, PT, R34, UR9, P3 ;  /* 0x0000000922007c0c */ /* 0x000fe40009f66470 */
[----:B------:R-:W-:Y:S02]  /*1560*/  @!P0 IADD3 R16, P4, PT, R12, UR11, RZ ;  /* 0x0000000b0c108c10 */ /* 0x000fe4000ff9e0ff */
[----:B------:R-:W-:Y:S01]  /*1570*/  ISETP.GE.U32.OR P2, PT, R44, UR9, P2 ;  /* 0x000000092c007c0c */ /* 0x000fe20009746470 */
[----:B------:R-:W1:Y:S01]  /*1580*/  @!P1 LDC.64 R12, c[0x0][0x390] ;  /* 0x0000e400ff0c9b82 */ /* 0x000e620000000a00 */
[----:B------:R-:W-:Y:S02]  /*1590*/  @!P0 IADD3.X R17, PT, PT, RZ, RZ, RZ, P4, !PT ;  /* 0x000000ffff118210 */ /* 0x000fe400027fe4ff */
[----:B0-----:R-:W-:-:S02]  /*15a0*/  @!P0 LEA R18, P4, R16, R14, 0x2 ;  /* 0x0000000e10128211 */ /* 0x001fc400078810ff */
[----:B------:R-:W-:Y:S02]  /*15b0*/  MOV R32, RZ ;  /* 0x000000ff00207202 */ /* 0x000fe40000000f00 */
[----:B------:R-:W-:Y:S02]  /*15c0*/  @!P0 LEA.HI.X R19, R16, R15, R17, 0x2, P4 ;  /* 0x0000000f10138211 */ /* 0x000fe400020f1411 */
[----:B------:R-:W0:Y:S03]  /*15d0*/  @!P3 LDC.64 R16, c[0x0][0x390] ;  /* 0x0000e400ff10bb82 */ /* 0x000e260000000a00 */
[----:B------:R2:W3:Y:S01]  /*15e0*/  @!P0 LDG.E.CONSTANT R32, desc[UR12][R18.64] ;  /* 0x0000000c12208981 */ /* 0x0004e2000c1e9900 */
[----:B------:R-:W-:Y:S01]  /*15f0*/  @!P1 IADD3 R45, P0, PT, R45, UR11, RZ ;  /* 0x0000000b2d2d9c10 */ /* 0x000fe2000ff1e0ff */
[----:B------:R-:W-:Y:S02]  /*1600*/  @!P3 IMAD R33, R34, UR8, R33 ;  /* 0x000000082221bc24 */ /* 0x000fe4000f8e0221 */
[----:B------:R-:W-:Y:S01]  /*1610*/  @!P2 IMAD R35, R44, UR8, R35 ;  /* 0x000000082c23ac24 */ /* 0x000fe2000f8e0223 */
[----:B------:R-:W4:Y:S01]  /*1620*/  @!P2 LDC.64 R14, c[0x0][0x390] ;  /* 0x0000e400ff0eab82 */ /* 0x000f220000000a00 */
[----:B------:R-:W-:-:S03]  /*1630*/  @!P1 IADD3.X R34, PT, PT, RZ, RZ, RZ, P0, !PT ;  /* 0x000000ffff229210 */ /* 0x000fc600007fe4ff */
[----:B------:R-:W-:Y:S02]  /*1640*/  @!P2 IADD3 R35, P0, PT, R35, UR11, RZ ;  /* 0x0000000b2323ac10 */ /* 0x000fe4000ff1e0ff */
[C---:B-1----:R-:W-:Y:S02]  /*1650*/  @!P1 LEA R12, P4, R45.reuse, R12, 0x2 ;  /* 0x0000000c2d0c9211 */ /* 0x042fe400078810ff */
[----:B--2---:R-:W-:Y:S02]  /*1660*/  @!P2 IADD3.X R18, PT, PT, RZ, RZ, RZ, P0, !PT ;  /* 0x000000ffff12a210 */ /* 0x004fe400007fe4ff */
[----:B------:R-:W-:Y:S02]  /*1670*/  @!P1 LEA.HI.X R13, R45, R13, R34, 0x2, P4 ;  /* 0x0000000d2d0d9211 */ /* 0x000fe400020f1422 */
[----:B------:R-:W-:-:S04]  /*1680*/  @!P3 IADD3 R33, P4, PT, R33, UR11, RZ ;  /* 0x0000000b2121bc10 */ /* 0x000fc8000ff9e0ff */
[----:B0-----:R-:W-:Y:S02]  /*1690*/  @!P3 LEA R16, P5, R33, R16, 0x2 ;  /* 0x000000102110b211 */ /* 0x001fe400078a10ff */
[----:B------:R-:W-:-:S04]  /*16a0*/  @!P3 IADD3.X R34, PT, PT, RZ, RZ, RZ, P4, !PT ;  /* 0x000000ffff22b210 */ /* 0x000fc800027fe4ff */
[----:B------:R-:W-:Y:S01]  /*16b0*/  @!P3 LEA.HI.X R17, R33, R17, R34, 0x2, P5 ;  /* 0x000000112111b211 */ /* 0x000fe200028f1422 */
[----:B------:R-:W-:Y:S01]  /*16c0*/  HFMA2 R33, -RZ, RZ, 0, 0 ;  /* 0x00000000ff217431 */ /* 0x000fe200000001ff */
[----:B----4-:R-:W-:-:S04]  /*16d0*/  @!P2 LEA R14, P0, R35, R14, 0x2 ;  /* 0x0000000e230ea211 */ /* 0x010fc800078010ff */
[----:B------:R-:W-:Y:S02]  /*16e0*/  @!P2 LEA.HI.X R15, R35, R15, R18, 0x2, P0 ;  /* 0x0000000f230fa211 */ /* 0x000fe400000f1412 */
[----:B------:R-:W-:-:S03]  /*16f0*/  CS2R R18, SRZ ;  /* 0x0000000000127805 */ /* 0x000fc6000001ff00 */
[----:B------:R0:W2:Y:S04]  /*1700*/  @!P2 LDG.E.CONSTANT R33, desc[UR12][R14.64] ;  /* 0x0000000c0e21a981 */ /* 0x0000a8000c1e9900 */
[----:B------:R-:W4:Y:S04]  /*1710*/  @!P1 LDG.E.CONSTANT R18, desc[UR12][R12.64] ;  /* 0x0000000c0c129981 */ /* 0x000f28000c1e9900 */
[----:B------:R-:W2:Y:S01]  /*1720*/  @!P3 LDG.E.CONSTANT R19, desc[UR12][R16.64] ;  /* 0x0000000c1013b981 */ /* 0x000ea2000c1e9900 */
[----:B------:R-:W1:Y:S01]  /*1730*/  S2R R35, SR_CgaCtaId ;  /* 0x0000000000237919 */ /* 0x000e620000008800 */
[----:B------:R-:W-:-:S04]  /*1740*/  MOV R34, 0x400 ;  /* 0x0000040000227802 */ /* 0x000fc80000000f00 */
[----:B------:R-:W-:Y:S02]  /*1750*/  IADD3 R34, PT, PT, R34, 0x1100, RZ ;  /* 0x0000110022227810 */ /* 0x000fe40007ffe0ff */
[----:B0-----:R-:W-:Y:S02]  /*1760*/  IADD3 R14, PT, PT, R10, UR14, RZ ;  /* 0x0000000e0a0e7c10 */ /* 0x001fe4000fffe0ff */
        /* <DEDUP_REMOVED lines=9> */
[----:B------:R-:W-:Y:S01]  /*1800*/  ISETP.GE.U32.AND P0, PT, R14, 0x400, PT ;  /* 0x000004000e00780c */ /* 0x000fe20003f06070 */
[----:B---3--:R3:W-:Y:S04]  /*1810*/  STS [R25], R32 ;  /* 0x0000002019007388 */ /* 0x0087e80000000800 */
[----:B----4-:R3:W-:Y:S04]  /*1820*/  STS [R23], R18 ;  /* 0x0000001217007388 */ /* 0x0107e80000000800 */
[----:B--2---:R3:W-:Y:S04]  /*1830*/  STS [R22], R33 ;  /* 0x0000002116007388 */ /* 0x0047e80000000800 */
[----:B------:R3:W-:Y:S01]  /*1840*/  STS [R20], R19 ;  /* 0x0000001314007388 */ /* 0x0007e20000000800 */
[----:B------:R-:W-:Y:S05]  /*1850*/  @!P0 BRA `(.L_x_48) ;  /* 0xfffffff800cc8947 */ /* 0x000fea000383ffff */
.L_x_47:
[----:B------:R-:W-:Y:S05]  /*1860*/  BSYNC.RECONVERGENT B0 ;  /* 0x0000000000007941 */ /* 0x000fea0003800200 */
.L_x_46:
[----:B------:R-:W4:Y:S01]  /*1870*/  S2R R13, SR_CgaCtaId ;  /* 0x00000000000d7919 */ /* 0x000f220000008800 */
[----:B--2---:R-:W-:Y:S01]  /*1880*/  MOV R10, 0x400 ;  /* 0x00000400000a7802 */ /* 0x004fe20000000f00 */
[----:B------:R-:W-:Y:S01]  /*1890*/  UIADD3 UR6, UPT, UPT, UR9, 0xf, URZ ;  /* 0x0000000f09067890 */ /* 0x000fe2000fffe0ff */
[----:B------:R-:W-:Y:S01]  /*18a0*/  IADD3 R2, PT, PT, R2, 0x1, RZ ;  /* 0x0000000102027810 */ /* 0x000fe20007ffe0ff */
[----:B------:R-:W-:Y:S01]  /*18b0*/  BAR.SYNC.DEFER_BLOCKING 0x0 ;  /* 0x0000000000007b1d */ /* 0x000fe20000010000 */
[----:B------:R-:W-:Y:S01]  /*18c0*/  IADD3 R12, PT, PT, R10, 0x1100, RZ ;  /* 0x000011000a0c7810 */ /* 0x000fe20007ffe0ff */
[----:B------:R-:W-:-:S06]  /*18d0*/  USHF.R.U32.HI UR6, URZ, 0x4, UR6 ;  /* 0x00000004ff067899 */ /* 0x000fcc0008011606 */
[----:B------:R-:W-:Y:S02]  /*18e0*/  ISETP.NE.AND P0, PT, R2, UR6, PT ;  /* 0x0000000602007c0c */ /* 0x000fe4000bf05270 */
[C---:B----4-:R-:W-:Y:S02]  /*18f0*/  LEA R45, R13.reuse, R10, 0x18 ;  /* 0x0000000a0d2d7211 */ /* 0x050fe400078ec0ff */
[----:B------:R-:W-:-:S03]  /*1900*/  LEA R12, R13, R12, 0x18 ;  /* 0x0000000c0d0c7211 */ /* 0x000fc600078ec0ff */
[----:B------:R-:W-:Y:S01]  /*1910*/  IMAD R45, R42, 0x44, R45 ;  /* 0x000000442a2d7824 */ /* 0x000fe200078e022d */
[----:B------:R-:W-:-:S04]  /*1920*/  LEA R44, R41, R12, 0x2 ;  /* 0x0000000c292c7211 */ /* 0x000fc800078e10ff */
[----:B---3--:R-:W-:Y:S04]  /*1930*/  LDS.128 R24, [R45+0x40] ;  /* 0x000040002d187984 */ /* 0x008fe80000000c00 */
[----:B------:R-:W2:Y:S04]  /*1940*/  LDS.128 R32, [R44] ;  /* 0x000000002c207984 */ /* 0x000ea80000000c00 */
[----:B01----:R-:W0:Y:S04]  /*1950*/  LDS.128 R16, [R45+0x80] ;  /* 0x000080002d107984 */ /* 0x003e280000000c00 */
[----:B------:R-:W1:Y:S04]  /*1960*/  LDS.128 R12, [R45] ;  /* 0x000000002d0c7984 */ /* 0x000e680000000c00 */
[----:B------:R-:W3:Y:S01]  /*1970*/  LDS.128 R20, [R45+0xc0] ;  /* 0x0000c0002d147984 */ /* 0x000ee20000000c00 */
[C---:B--2---:R-:W-:Y:S01]  /*1980*/  FFMA R24, R32.reuse, R25, R29 ;  /* 0x0000001920187223 */ /* 0x044fe2000000001d */
[C---:B------:R-:W-:Y:S01]  /*1990*/  FFMA R53, R25.reuse, R33, R28 ;  /* 0x0000002119357223 */ /* 0x040fe2000000001c */
[C---:B------:R-:W-:Y:S01]  /*19a0*/  FFMA R50, R25.reuse, R34, R31 ;  /* 0x0000002219327223 */ /* 0x040fe2000000001f */
[----:B------:R-:W-:Y:S01]  /*19b0*/  FFMA R25, R25, R35, R30 ;  /* 0x0000002319197223 */ /* 0x000fe2000000001e */
[----:B0-----:R-:W-:Y:S01]  /*19c0*/  FFMA R52, R32, R18, R9 ;  /* 0x0000001220347223 */ /* 0x001fe20000000009 */
[----:B------:R-:W0:Y:S01]  /*19d0*/  LDS.128 R28, [R44+0x100] ;  /* 0x000100002c1c7984 */ /* 0x000e220000000c00 */
[C---:B------:R-:W-:Y:S01]  /*19e0*/  FFMA R51, R18.reuse, R33, R51 ;  /* 0x0000002112337223 */ /* 0x040fe20000000033 */
[C---:B------:R-:W-:Y:S01]  /*19f0*/  FFMA R39, R18.reuse, R34, R39 ;  /* 0x0000002212277223 */ /* 0x040fe20000000027 */
[----:B------:R-:W-:Y:S01]  /*1a00*/  FFMA R17, R18, R35, R46 ;  /* 0x0000002312117223 */ /* 0x000fe2000000002e */
[C---:B-1----:R-:W-:Y:S01]  /*1a10*/  FFMA R46, R12.reuse, R32, R49 ;  /* 0x000000200c2e7223 */ /* 0x042fe20000000031 */
[----:B------:R-:W1:Y:S01]  /*1a20*/  LDS R18, [R44+0x110] ;  /* 0x000110002c127984 */ /* 0x000e620000000800 */
[C---:B------:R-:W-:Y:S01]  /*1a30*/  FFMA R49, R12.reuse, R33, R8 ;  /* 0x000000210c317223 */ /* 0x040fe20000000008 */
[C---:B------:R-:W-:Y:S01]  /*1a40*/  FFMA R48, R12.reuse, R35, R48 ;  /* 0x000000230c307223 */ /* 0x040fe20000000030 */
[-C--:B------:R-:W-:Y:S01]  /*1a50*/  FFMA R47, R12, R34.reuse, R47 ;  /* 0x000000220c2f7223 */ /* 0x080fe2000000002f */
[C---:B---3--:R-:W-:Y:S01]  /*1a60*/  FFMA R12, R23.reuse, R33, R36 ;  /* 0x00000021170c7223 */ /* 0x048fe20000000024 */
[C---:B------:R-:W-:Y:S01]  /*1a70*/  FFMA R34, R23.reuse, R34, R37 ;  /* 0x0000002217227223 */ /* 0x040fe20000000025 */
[----:B------:R-:W-:Y:S01]  /*1a80*/  FFMA R35, R23, R35, R38 ;  /* 0x0000002317237223 */ /* 0x000fe20000000026 */
[----:B0-----:R-:W-:Y:S01]  /*1a90*/  FFMA R28, R32, R23, R11 ;  /* 0x00000017201c7223 */ /* 0x001fe2000000000b */
[----:B------:R-:W-:Y:S01]  /*1aa0*/  FFMA R46, R29, R13, R46 ;  /* 0x0000000d1d2e7223 */ /* 0x000fe2000000002e */
[----:B------:R-:W0:Y:S01]  /*1ab0*/  LDS.128 R8, [R45+0xd0] ;  /* 0x0000d0002d087984 */ /* 0x000e220000000c00 */
[C---:B------:R-:W-:Y:S01]  /*1ac0*/  FFMA R49, R13.reuse, R30, R49 ;  /* 0x0000001e0d317223 */ /* 0x040fe20000000031 */
[----:B------:R-:W-:Y:S01]  /*1ad0*/  FFMA R47, R13, R31, R47 ;  /* 0x0000001f0d2f7223 */ /* 0x000fe2000000002f */
[----:B-1----:R-:W-:Y:S01]  /*1ae0*/  FFMA R54, R18, R13, R48 ;  /* 0x0000000d12367223 */ /* 0x002fe20000000030 */
[----:B------:R-:W1:Y:S01]  /*1af0*/  LDS.64 R22, [R44+0x208] ;  /* 0x000208002c167984 */ /* 0x000e620000000a00 */
[-C--:B------:R-:W-:Y:S01]  /*1b00*/  FFMA R48, R31, R19.reuse, R39 ;  /* 0x000000131f307223 */ /* 0x080fe20000000027 */
[-C--:B------:R-:W-:Y:S01]  /*1b10*/  FFMA R13, R29, R26.reuse, R24 ;  /* 0x0000001a1d0d7223 */ /* 0x080fe20000000018 */
[-C--:B------:R-:W-:Y:S01]  /*1b20*/  FFMA R24, R30, R26.reuse, R53 ;  /* 0x0000001a1e187223 */ /* 0x080fe20000000035 */
[----:B------:R-:W2:Y:S01]  /*1b30*/  LDS.64 R32, [R44+0x210] ;  /* 0x000210002c207984 */ /* 0x000ea20000000a00 */
[-C--:B------:R-:W-:Y:S01]  /*1b40*/  FFMA R53, R31, R26.reuse, R50 ;  /* 0x0000001a1f357223 */ /* 0x080fe20000000032 */
[CC--:B------:R-:W-:Y:S01]  /*1b50*/  FFMA R50, R18.reuse, R19.reuse, R17 ;  /* 0x0000001312327223 */ /* 0x0c0fe20000000011 */
[----:B------:R-:W-:Y:S01]  /*1b60*/  FFMA R26, R18, R26, R25 ;  /* 0x0000001a121a7223 */ /* 0x000fe20000000019 */
[----:B------:R-:W3:Y:S01]  /*1b70*/  LDS.128 R36, [R45+0x90] ;  /* 0x000090002d247984 */ /* 0x000ee20000000c00 */
[CC--:B------:R-:W-:Y:S01]  /*1b80*/  FFMA R25, R29.reuse, R19.reuse, R52 ;  /* 0x000000131d197223 */ /* 0x0c0fe20000000034 */
[----:B------:R-:W-:Y:S01]  /*1b90*/  FFMA R51, R30, R19, R51 ;  /* 0x000000131e337223 */ /* 0x000fe20000000033 */
[----:B0-----:R-:W-:Y:S01]  /*1ba0*/  FFMA R17, R29, R8, R28 ;  /* 0x000000081d117223 */ /* 0x001fe2000000001c */
[C---:B------:R-:W-:Y:S01]  /*1bb0*/  FFMA R12, R8.reuse, R30, R12 ;  /* 0x0000001e080c7223 */ /* 0x040fe2000000000c */
[----:B------:R-:W-:Y:S01]  /*1bc0*/  FFMA R55, R8, R31, R34 ;  /* 0x0000001f08377223 */ /* 0x000fe20000000022 */
[----:B------:R-:W-:Y:S01]  /*1bd0*/  FFMA R34, R18, R8, R35 ;  /* 0x0000000812227223 */ /* 0x000fe20000000023 */
[----:B------:R-:W0:Y:S01]  /*1be0*/  LDS.128 R28, [R44+0x310] ;  /* 0x000310002c1c7984 */ /* 0x000e220000000c00 */
[CC--:B-1----:R-:W-:Y:S01]  /*1bf0*/  FFMA R52, R22.reuse, R9.reuse, R17 ;  /* 0x0000000916347223 */ /* 0x0c2fe20000000011 */
[C---:B------:R-:W-:Y:S01]  /*1c00*/  FFMA R17, R23.reuse, R9, R12 ;  /* 0x0000000917117223 */ /* 0x040fe2000000000c */
[-C--:B------:R-:W-:Y:S01]  /*1c10*/  FFMA R8, R22, R27.reuse, R13 ;  /* 0x0000001b16087223 */ /* 0x080fe2000000000d */
[----:B------:R-:W1:Y:S01]  /*1c20*/  LDS R35, [R44+0x30c] ;  /* 0x00030c002c237984 */ /* 0x000e620000000800 */
[C---:B--2---:R-:W-:Y:S01]  /*1c30*/  FFMA R18, R32.reuse, R14, R47 ;  /* 0x0000000e20127223 */ /* 0x044fe2000000002f */
[-C--:B------:R-:W-:Y:S01]  /*1c40*/  FFMA R19, R23, R27.reuse, R24 ;  /* 0x0000001b17137223 */ /* 0x080fe20000000018 */
[-C--:B------:R-:W-:Y:S01]  /*1c50*/  FFMA R53, R32, R27.reuse, R53 ;  /* 0x0000001b20357223 */ /* 0x080fe20000000035 */
[C---:B------:R-:W-:Y:S01]  /*1c60*/  FFMA R47, R33.reuse, R27, R26 ;  /* 0x0000001b212f7223 */ /* 0x040fe2000000001a */
[----:B---3--:R-:W-:Y:S01]  /*1c70*/  FFMA R12, R22, R36, R25 ;  /* 0x00000024160c7223 */ /* 0x008fe20000000019 */
[----:B------:R-:W-:Y:S01]  /*1c80*/  FFMA R57, R14, R33, R54 ;  /* 0x000000210e397223 */ /* 0x000fe20000000036 */
[----:B------:R-:W2:Y:S01]  /*1c90*/  LDS.128 R24, [R45+0x50] ;  /* 0x000050002d187984 */ /* 0x000ea20000000c00 */
[----:B------:R-:W-:Y:S01]  /*1ca0*/  FFMA R54, R32, R9, R55 ;  /* 0x0000000920367223 */ /* 0x000fe20000000037 */
[----:B------:R-:W-:Y:S01]  /*1cb0*/  FFMA R46, R22, R14, R46 ;  /* 0x0000000e162e7223 */ /* 0x000fe2000000002e */
[----:B------:R-:W-:Y:S01]  /*1cc0*/  FFMA R49, R14, R23, R49 ;  /* 0x000000170e317223 */ /* 0x000fe20000000031 */
[----:B------:R-:W-:Y:S01]  /*1cd0*/  FFMA R9, R33, R9, R34 ;  /* 0x0000000921097223 */ /* 0x000fe20000000022 */
[----:B------:R-:W-:Y:S01]  /*1ce0*/  FFMA R13, R36, R23, R51 ;  /* 0x00000017240d7223 */ /* 0x000fe20000000033 */
[----:B------:R-:W-:Y:S01]  /*1cf0*/  FFMA R48, R32, R36, R48 ;  /* 0x0000002420307223 */ /* 0x000fe20000000030 */
[----:B------:R-:W-:Y:S01]  /*1d00*/  FFMA R33, R36, R33, R50 ;  /* 0x0000002124217223 */ /* 0x000fe20000000032 */
[C---:B0-----:R-:W-:Y:S01]  /*1d10*/  FFMA R22, R28.reuse, R15, R49 ;  /* 0x0000000f1c167223 */ /* 0x041fe20000000031 */
[C---:B------:R-:W-:Y:S01]  /*1d20*/  FFMA R23, R15.reuse, R29, R18 ;  /* 0x0000001d0f177223 */ /* 0x040fe20000000012 */
[----:B------:R-:W-:Y:S01]  /*1d30*/  FFMA R18, R15, R30, R57 ;  /* 0x0000001e0f127223 */ /* 0x000fe20000000039 */
[----:B------:R-:W-:Y:S01]  /*1d40*/  FFMA R36, R28, R37, R13 ;  /* 0x000000251c247223 */ /* 0x000fe2000000000d */
[C---:B-1----:R-:W-:Y:S01]  /*1d50*/  FFMA R51, R35.reuse, R15, R46 ;  /* 0x0000000f23337223 */ /* 0x042fe2000000002e */
[-C--:B------:R-:W-:Y:S01]  /*1d60*/  FFMA R55, R35, R37.reuse, R12 ;  /* 0x0000002523377223 */ /* 0x080fe2000000000c */
[-C--:B------:R-:W-:Y:S01]  /*1d70*/  FFMA R49, R29, R37.reuse, R48 ;  /* 0x000000251d317223 */ /* 0x080fe20000000030 */
[----:B------:R-:W-:Y:S01]  /*1d80*/  FFMA R46, R30, R37, R33 ;  /* 0x000000251e2e7223 */ /* 0x000fe20000000021 */
[-C--:B------:R-:W-:Y:S01]  /*1d90*/  FFMA R37, R35, R10.reuse, R52 ;  /* 0x0000000a23257223 */ /* 0x080fe20000000034 */
[-C--:B------:R-:W-:Y:S01]  /*1da0*/  FFMA R48, R28, R10.reuse, R17 ;  /* 0x0000000a1c307223 */ /* 0x080fe20000000011 */
[-C--:B------:R-:W-:Y:S01]  /*1db0*/  FFMA R57, R29, R10.reuse, R54 ;  /* 0x0000000a1d397223 */ /* 0x080fe20000000036 */
[----:B------:R-:W-:Y:S01]  /*1dc0*/  FFMA R10, R30, R10, R9 ;  /* 0x0000000a1e0a7223 */ /* 0x000fe20000000009 */
[-C--:B--2---:R-:W-:Y:S01]  /*1dd0*/  FFMA R9, R35, R24.reuse, R8 ;  /* 0x0000001823097223 */ /* 0x084fe20000000008 */
[----:B------:R-:W0:Y:S01]  /*1de0*/  LDS.128 R12, [R44+0x410] ;  /* 0x000410002c0c7984 */ /* 0x000e220000000c00 */
[----:B------:R-:W-:Y:S01]  /*1df0*/  FFMA R8, R28, R24, R19 ;  /* 0x000000181c087223 */ /* 0x000fe20000000013 */
[C---:B------:R-:W-:Y:S01]  /*1e00*/  FFMA R53, R24.reuse, R29, R53 ;  /* 0x0000001d18357223 */ /* 0x040fe20000000035 */
[----:B------:R-:W-:Y:S01]  /*1e10*/  FFMA R52, R24, R30, R47 ;  /* 0x0000001e18347223 */ /* 0x000fe2000000002f */
[----:B------:R-:W1:Y:S04]  /*1e20*/  LDS.128 R32, [R45+0x10] ;  /* 0x000010002d207984 */ /* 0x000e680000000c00 */
[----:B------:R-:W-:Y:S04]  /*1e30*/  LDS.128 R28, [R44+0x510] ;  /* 0x000510002c1c7984 */ /* 0x000fe80000000c00 */
[----:B------:R-:W2:Y:S01]  /*1e40*/  LDS R17, [R44+0x520] ;  /* 0x000520002c117984 */ /* 0x000ea20000000800 */
[-C--:B0-----:R-:W-:Y:S01]  /*1e50*/  FFMA R50, R12, R25.reuse, R9 ;  /* 0x000000190c327223 */ /* 0x081fe20000000009 */
[-C--:B------:R-:W-:Y:S01]  /*1e60*/  FFMA R47, R13, R25.reuse, R8 ;  /* 0x000000190d2f7223 */ /* 0x080fe20000000008 */
[-C--:B------:R-:W-:Y:S01]  /*1e70*/  FFMA R24, R14, R25.reuse, R53 ;  /* 0x000000190e187223 */ /* 0x080fe20000000035 */
[----:B------:R-:W-:Y:S01]  /*1e80*/  FFMA R52, R15, R25, R52 ;  /* 0x000000190f347223 */ /* 0x000fe20000000034 */
[----:B-1----:R-:W-:Y:S01]  /*1e90*/  FFMA R18, R32, R15, R18 ;  /* 0x0000000f20127223 */ /* 0x002fe20000000012 */
[-C--:B------:R-:W-:Y:S01]  /*1ea0*/  FFMA R25, R13, R38.reuse, R36 ;  /* 0x000000260d197223 */ /* 0x080fe20000000024 */
[----:B------:R-:W-:Y:S01]  /*1eb0*/  FFMA R56, R12, R11, R37 ;  /* 0x0000000b0c387223 */ /* 0x000fe20000000025 */
[----:B------:R-:W-:Y:S01]  /*1ec0*/  FFMA R22, R32, R13, R22 ;  /* 0x0000000d20167223 */ /* 0x000fe20000000016 */
[-C--:B------:R-:W-:Y:S01]  /*1ed0*/  FFMA R54, R12, R38.reuse, R55 ;  /* 0x000000260c367223 */ /* 0x080fe20000000037 */
[CC--:B------:R-:W-:Y:S01]  /*1ee0*/  FFMA R36, R14.reuse, R38.reuse, R49 ;  /* 0x000000260e247223 */ /* 0x0c0fe20000000031 */
[----:B------:R-:W-:Y:S01]  /*1ef0*/  FFMA R46, R15, R38, R46 ;  /* 0x000000260f2e7223 */ /* 0x000fe2000000002e */
[-C--:B------:R-:W-:Y:S01]  /*1f00*/  FFMA R37, R13, R11.reuse, R48 ;  /* 0x0000000b0d257223 */ /* 0x080fe20000000030 */
[-C--:B------:R-:W-:Y:S01]  /*1f10*/  FFMA R38, R14, R11.reuse, R57 ;  /* 0x0000000b0e267223 */ /* 0x080fe20000000039 */
[----:B------:R-:W-:Y:S01]  /*1f20*/  FFMA R48, R15, R11, R10 ;  /* 0x0000000b0f307223 */ /* 0x000fe2000000000a */
[-C--:B--2---:R-:W-:Y:S01]  /*1f30*/  FFMA R28, R17, R33.reuse, R18 ;  /* 0x00000021111c7223 */ /* 0x084fe20000000012 */
[----:B------:R-:W0:Y:S01]  /*1f40*/  LDS.128 R8, [R45+0xe0] ;  /* 0x0000e0002d087984 */ /* 0x000e220000000c00 */
[C---:B------:R-:W-:Y:S01]  /*1f50*/  FFMA R12, R32.reuse, R12, R51 ;  /* 0x0000000c200c7223 */ /* 0x040fe20000000033 */
[----:B------:R-:W-:Y:S01]  /*1f60*/  FFMA R14, R32, R14, R23 ;  /* 0x0000000e200e7223 */ /* 0x000fe20000000017 */
[----:B------:R-:W-:Y:S01]  /*1f70*/  FFMA R51, R33, R30, R22 ;  /* 0x0000001e21337223 */ /* 0x000fe20000000016 */
[----:B------:R-:W1:Y:S01]  /*1f80*/  LDS.64 R18, [R44+0x618] ;  /* 0x000618002c127984 */ /* 0x000e620000000a00 */
[CC--:B------:R-:W-:Y:S01]  /*1f90*/  FFMA R32, R30.reuse, R26.reuse, R47 ;  /* 0x0000001a1e207223 */ /* 0x0c0fe2000000002f */
[----:B------:R-:W-:Y:S01]  /*1fa0*/  FFMA R53, R29, R33, R12 ;  /* 0x000000211d357223 */ /* 0x000fe2000000000c */
[----:B------:R-:W-:Y:S01]  /*1fb0*/  FFMA R49, R33, R31, R14 ;  /* 0x0000001f21317223 */ /* 0x000fe2000000000e */
[----:B------:R-:W2:Y:S01]  /*1fc0*/  LDS.64 R22, [R44+0x620] ;  /* 0x000620002c167984 */ /* 0x000ea20000000a00 */
[-C--:B------:R-:W-:Y:S01]  /*1fd0*/  FFMA R33, R29, R26.reuse, R50 ;  /* 0x0000001a1d217223 */ /* 0x080fe20000000032 */
[-C--:B------:R-:W-:Y:S01]  /*1fe0*/  FFMA R55, R31, R26.reuse, R24 ;  /* 0x0000001a1f377223 */ /* 0x080fe20000000018 */
[-C--:B------:R-:W-:Y:S01]  /*1ff0*/  FFMA R59, R29, R39.reuse, R54 ;  /* 0x000000271d3b7223 */ /* 0x080fe20000000036 */
[----:B------:R-:W3:Y:S01]  /*2000*/  LDS.128 R12, [R45+0xa0] ;  /* 0x0000a0002d0c7984 */ /* 0x000ee20000000c00 */
[-C--:B------:R-:W-:Y:S01]  /*2010*/  FFMA R47, R30, R39.reuse, R25 ;  /* 0x000000271e2f7223 */ /* 0x080fe20000000019 */
[-C--:B------:R-:W-:Y:S01]  /*2020*/  FFMA R57, R31, R39.reuse, R36 ;  /* 0x000000271f397223 */ /* 0x080fe20000000024 */
[C---:B------:R-:W-:Y:S01]  /*2030*/  FFMA R52, R17.reuse, R26, R52 ;  /* 0x0000001a11347223 */ /* 0x040fe20000000034 */
[----:B------:R-:W-:Y:S01]  /*2040*/  FFMA R46, R17, R39, R46 ;  /* 0x00000027112e7223 */ /* 0x000fe2000000002e */
[----:B0-----:R-:W-:Y:S01]  /*2050*/  FFMA R29, R29, R8, R56 ;  /* 0x000000081d1d7223 */ /* 0x001fe20000000038 */
[C---:B------:R-:W-:Y:S01]  /*2060*/  FFMA R30, R8.reuse, R30, R37 ;  /* 0x0000001e081e7223 */ /* 0x040fe20000000025 */
[----:B------:R-:W-:Y:S01]  /*2070*/  FFMA R31, R8, R31, R38 ;  /* 0x0000001f081f7223 */ /* 0x000fe20000000026 */
[----:B------:R-:W-:Y:S01]  /*2080*/  FFMA R24, R17, R8, R48 ;  /* 0x0000000811187223 */ /* 0x000fe20000000030 */
[----:B------:R-:W0:Y:S01]  /*2090*/  LDS.128 R36, [R44+0x720] ;  /* 0x000720002c247984 */ /* 0x000e220000000c00 */
[C---:B-1----:R-:W-:Y:S01]  /*20a0*/  FFMA R17, R19.reuse, R27, R32 ;  /* 0x0000001b13117223 */ /* 0x042fe20000000020 */
[-C--:B------:R-:W-:Y:S01]  /*20b0*/  FFMA R8, R18, R34.reuse, R53 ;  /* 0x0000002212087223 */ /* 0x080fe20000000035 */
[----:B------:R-:W-:Y:S01]  /*20c0*/  FFMA R51, R34, R19, R51 ;  /* 0x0000001322337223 */ /* 0x000fe20000000033 */
[----:B------:R-:W1:Y:S01]  /*20d0*/  LDS R32, [R44+0x71c] ;  /* 0x00071c002c207984 */ /* 0x000e620000000800 */
[----:B--2---:R-:W-:Y:S01]  /*20e0*/  FFMA R48, R22, R34, R49 ;  /* 0x0000002216307223 */ /* 0x004fe20000000031 */
[----:B------:R-:W-:Y:S01]  /*20f0*/  FFMA R53, R34, R23, R28 ;  /* 0x0000001722357223 */ /* 0x000fe2000000001c */
[-C--:B------:R-:W-:Y:S01]  /*2100*/  FFMA R61, R18, R9.reuse, R29 ;  /* 0x00000009123d7223 */ /* 0x080fe2000000001d */
[-C--:B------:R-:W-:Y:S01]  /*2110*/  FFMA R34, R19, R9.reuse, R30 ;  /* 0x0000000913227223 */ /* 0x080fe2000000001e */
[----:B------:R-:W-:Y:S01]  /*2120*/  FFMA R50, R22, R9, R31 ;  /* 0x0000000916327223 */ /* 0x000fe2000000001f */
[-C--:B------:R-:W-:Y:S01]  /*2130*/  FFMA R33, R18, R27.reuse, R33 ;  /* 0x0000001b12217223 */ /* 0x080fe20000000021 */
[-C--:B------:R-:W-:Y:S01]  /*2140*/  FFMA R55, R22, R27.reuse, R55 ;  /* 0x0000001b16377223 */ /* 0x080fe20000000037 */
[C---:B------:R-:W-:Y:S01]  /*2150*/  FFMA R49, R23.reuse, R27, R52 ;  /* 0x0000001b17317223 */ /* 0x040fe20000000034 */
[----:B------:R-:W-:Y:S01]  /*2160*/  FFMA R9, R23, R9, R24 ;  /* 0x0000000917097223 */ /* 0x000fe20000000018 */
[----:B------:R-:W2:Y:S01]  /*2170*/  LDS.128 R28, [R44+0x820] ;  /* 0x000820002c1c7984 */ /* 0x000ea20000000c00 */
[-C--:B---3--:R-:W-:Y:S01]  /*2180*/  FFMA R52, R18, R12.reuse, R59 ;  /* 0x0000000c12347223 */ /* 0x088fe2000000003b */
[----:B------:R-:W-:Y:S01]  /*2190*/  FFMA R22, R22, R12, R57 ;  /* 0x0000000c16167223 */ /* 0x000fe20000000039 */
[C---:B------:R-:W-:Y:S01]  /*21a0*/  FFMA R59, R12.reuse, R19, R47 ;  /* 0x000000130c3b7223 */ /* 0x040fe2000000002f */
[----:B------:R-:W3:Y:S01]  /*21b0*/  LDS.128 R24, [R45+0x60] ;  /* 0x000060002d187984 */ /* 0x000ee20000000c00 */
[----:B------:R-:W-:Y:S01]  /*21c0*/  FFMA R57, R12, R23, R46 ;  /* 0x000000170c397223 */ /* 0x000fe2000000002e */
[----:B0-----:R-:W-:Y:S01]  /*21d0*/  FFMA R12, R36, R35, R51 ;  /* 0x00000023240c7223 */ /* 0x001fe20000000033 */
[----:B------:R-:W-:-:S02]  /*21e0*/  FFMA R23, R37, R13, R22 ;  /* 0x0000000d25177223 */ /* 0x000fc40000000016 */
[----:B------:R-:W-:Y:S01]  /*21f0*/  FFMA R22, R38, R13, R57 ;  /* 0x0000000d26167223 */ /* 0x000fe20000000039 */
[-C--:B------:R-:W-:Y:S01]  /*2200*/  FFMA R46, R36, R10.reuse, R34 ;  /* 0x0000000a242e7223 */ /* 0x080fe20000000022 */
[C---:B-1----:R-:W-:Y:S01]  /*2210*/  FFMA R51, R32.reuse, R35, R8 ;  /* 0x0000002320337223 */ /* 0x042fe20000000008 */
[-C--:B------:R-:W-:Y:S01]  /*2220*/  FFMA R47, R32, R13.reuse, R52 ;  /* 0x0000000d202f7223 */ /* 0x080fe20000000034 */
[----:B------:R-:W-:Y:S01]  /*2230*/  FFMA R8, R36, R13, R59 ;  /* 0x0000000d24087223 */ /* 0x000fe2000000003b */
[-C--:B------:R-:W-:Y:S01]  /*2240*/  FFMA R61, R32, R10.reuse, R61 ;  /* 0x0000000a203d7223 */ /* 0x080fe2000000003d */
[-C--:B------:R-:W-:Y:S01]  /*2250*/  FFMA R13, R37, R10.reuse, R50 ;  /* 0x0000000a250d7223 */ /* 0x080fe20000000032 */
[----:B------:R-:W-:Y:S01]  /*2260*/  FFMA R10, R38, R10, R9 ;  /* 0x0000000a260a7223 */ /* 0x000fe20000000009 */
[CC--:B------:R-:W-:Y:S01]  /*2270*/  FFMA R19, R35.reuse, R37.reuse, R48 ;  /* 0x0000002523137223 */ /* 0x0c0fe20000000030 */
[----:B------:R-:W-:Y:S01]  /*2280*/  FFMA R18, R35, R38, R53 ;  /* 0x0000002623127223 */ /* 0x000fe20000000035 */
[----:B------:R-:W-:Y:S01]  /*2290*/  LDS R50, [R44+0x930] ;  /* 0x000930002c327984 */ /* 0x000fe20000000800 */
[-C--:B--2---:R-:W-:Y:S01]  /*22a0*/  FFMA R52, R28, R14.reuse, R47 ;  /* 0x0000000e1c347223 */ /* 0x084fe2000000002f */
[-C--:B------:R-:W-:Y:S01]  /*22b0*/  FFMA R47, R29, R14.reuse, R8 ;  /* 0x0000000e1d2f7223 */ /* 0x080fe20000000008 */
[-C--:B------:R-:W-:Y:S01]  /*22c0*/  FFMA R54, R30, R14.reuse, R23 ;  /* 0x0000000e1e367223 */ /* 0x080fe20000000017 */
[----:B------:R-:W-:Y:S01]  /*22d0*/  FFMA R53, R31, R14, R22 ;  /* 0x0000000e1f357223 */ /* 0x000fe20000000016 */
[-C--:B---3--:R-:W-:Y:S01]  /*22e0*/  FFMA R9, R32, R24.reuse, R33 ;  /* 0x0000001820097223 */ /* 0x088fe20000000021 */
[----:B------:R-:W-:Y:S01]  /*22f0*/  FFMA R36, R36, R24, R17 ;  /* 0x0000001824247223 */ /* 0x000fe20000000011 */
[----:B------:R-:W0:Y:S01]  /*2300*/  LDS.128 R32, [R45+0x20] ;  /* 0x000020002d207984 */ /* 0x000e220000000c00 */
[C---:B------:R-:W-:Y:S01]  /*2310*/  FFMA R55, R24.reuse, R37, R55 ;  /* 0x0000002518377223 */ /* 0x040fe20000000037 */
[----:B------:R-:W-:Y:S01]  /*2320*/  FFMA R38, R24, R38, R49 ;  /* 0x0000002618267223 */ /* 0x000fe20000000031 */
[-C--:B------:R-:W-:Y:S01]  /*2330*/  FFMA R48, R28, R25.reuse, R9 ;  /* 0x000000191c307223 */ /* 0x080fe20000000009 */
[-C--:B------:R-:W-:Y:S01]  /*2340*/  FFMA R17, R29, R25.reuse, R36 ;  /* 0x000000191d117223 */ /* 0x080fe20000000024 */
[-C--:B------:R-:W-:Y:S01]  /*2350*/  FFMA R24, R30, R25.reuse, R55 ;  /* 0x000000191e187223 */ /* 0x080fe20000000037 */
[----:B------:R-:W-:Y:S01]  /*2360*/  FFMA R25, R31, R25, R38 ;  /* 0x000000191f197223 */ /* 0x000fe20000000026 */
[-C--:B------:R-:W-:Y:S01]  /*2370*/  FFMA R49, R29, R11.reuse, R46 ;  /* 0x0000000b1d317223 */ /* 0x080fe2000000002e */
[----:B------:R-:W1:Y:S01]  /*2380*/  LDS.128 R36, [R44+0x920] ;  /* 0x000920002c247984 */ /* 0x000e620000000c00 */
[-C--:B------:R-:W-:Y:S01]  /*2390*/  FFMA R14, R28, R11.reuse, R61 ;  /* 0x0000000b1c0e7223 */ /* 0x080fe2000000003d */
[-C--:B------:R-:W-:Y:S01]  /*23a0*/  FFMA R46, R30, R11.reuse, R13 ;  /* 0x0000000b1e2e7223 */ /* 0x080fe2000000000d */
[----:B------:R-:W-:Y:S01]  /*23b0*/  FFMA R55, R31, R11, R10 ;  /* 0x0000000b1f377223 */ /* 0x000fe2000000000a */
[----:B------:R-:W-:Y:S04]  /*23c0*/  LDS.64 R22, [R44+0xa30] ;  /* 0x000a30002c167984 */ /* 0x000fe80000000a00 */
[----:B------:R-:W2:Y:S01]  /*23d0*/  LDS.128 R8, [R45+0xf0] ;  /* 0x0000f0002d087984 */ /* 0x000ea20000000c00 */
[C---:B0-----:R-:W-:Y:S01]  /*23e0*/  FFMA R30, R32.reuse, R30, R19 ;  /* 0x0000001e201e7223 */ /* 0x041fe20000000013 */
[C---:B------:R-:W-:Y:S01]  /*23f0*/  FFMA R13, R32.reuse, R31, R18 ;  /* 0x0000001f200d7223 */ /* 0x040fe20000000012 */
[C---:B------:R-:W-:Y:S01]  /*2400*/  FFMA R28, R32.reuse, R28, R51 ;  /* 0x0000001c201c7223 */ /* 0x040fe20000000033 */
[----:B------:R-:W0:Y:S01]  /*2410*/  LDS.64 R18, [R44+0xa28] ;  /* 0x000a28002c127984 */ /* 0x000e220000000a00 */
[----:B------:R-:W-:-:S02]  /*2420*/  FFMA R12, R32, R29, R12 ;  /* 0x0000001d200c7223 */ /* 0x000fc4000000000c */
[----:B-1----:R-:W-:Y:S02]  /*2430*/  FFMA R51, R37, R33, R28 ;  /* 0x0000002125337223 */ /* 0x002fe4000000001c */
[C---:B------:R-:W-:Y:S01]  /*2440*/  FFMA R31, R33.reuse, R38, R12 ;  /* 0x00000026211f7223 */ /* 0x040fe2000000000c */
[----:B------:R-:W-:Y:S01]  /*2450*/  FFMA R29, R33, R39, R30 ;  /* 0x00000027211d7223 */ /* 0x000fe2000000001e */
        /* <DEDUP_REMOVED lines=9> */
[----:B--2---:R-:W-:Y:S01]  /*24f0*/  FFMA R37, R37, R8, R14 ;  /* 0x0000000825257223 */ /* 0x004fe2000000000e */
[C---:B------:R-:W-:Y:S01]  /*2500*/  FFMA R38, R8.reuse, R38, R49 ;  /* 0x0000002608267223 */ /* 0x040fe20000000031 */
[----:B------:R-:W1:Y:S01]  /*2510*/  LDS.128 R12, [R45+0xb0] ;  /* 0x0000b0002d0c7984 */ /* 0x000e620000000c00 */
[----:B------:R-:W-:Y:S01]  /*2520*/  FFMA R39, R8, R39, R46 ;  /* 0x0000002708277223 */ /* 0x000fe2000000002e */
[----:B------:R-:W-:Y:S01]  /*2530*/  FFMA R50, R50, R8, R55 ;  /* 0x0000000832327223 */ /* 0x000fe20000000037 */
[-C--:B------:R-:W-:Y:S01]  /*2540*/  FFMA R48, R22, R34.reuse, R29 ;  /* 0x0000002216307223 */ /* 0x080fe2000000001d */
[----:B------:R-:W-:Y:S01]  /*2550*/  FFMA R59, R34, R23, R28 ;  /* 0x00000017223b7223 */ /* 0x000fe2000000001c */
[-C--:B------:R-:W-:Y:S01]  /*2560*/  FFMA R17, R22, R27.reuse, R17 ;  /* 0x0000001b16117223 */ /* 0x080fe20000000011 */
[----:B------:R-:W-:Y:S01]  /*2570*/  FFMA R55, R23, R27, R26 ;  /* 0x0000001b17377223 */ /* 0x000fe2000000001a */
[----:B0-----:R-:W-:Y:S01]  /*2580*/  FFMA R53, R34, R19, R31 ;  /* 0x0000001322357223 */ /* 0x001fe2000000001f */
[C---:B------:R-:W-:Y:S01]  /*2590*/  FFMA R8, R18.reuse, R34, R51 ;  /* 0x0000002212087223 */ /* 0x040fe20000000033 */
[----:B------:R-:W0:Y:S01]  /*25a0*/  LDS.128 R28, [R44+0xb30] ;  /* 0x000b30002c1c7984 */ /* 0x000e220000000c00 */
[-C--:B------:R-:W-:Y:S01]  /*25b0*/  FFMA R52, R18, R9.reuse, R37 ;  /* 0x0000000912347223 */ /* 0x080fe20000000025 */
[-C--:B------:R-:W-:Y:S01]  /*25c0*/  FFMA R37, R19, R9.reuse, R38 ;  /* 0x0000000913257223 */ /* 0x080fe20000000026 */
[-C--:B------:R-:W-:Y:S01]  /*25d0*/  FFMA R38, R22, R9.reuse, R39 ;  /* 0x0000000916267223 */ /* 0x080fe20000000027 */
[----:B------:R-:W2:Y:S01]  /*25e0*/  LDS R51, [R44+0xb2c] ;  /* 0x000b2c002c337984 */ /* 0x000ea20000000800 */
[----:B------:R-:W-:Y:S01]  /*25f0*/  FFMA R9, R23, R9, R50 ;  /* 0x0000000917097223 */ /* 0x000fe20000000032 */
[CC--:B------:R-:W-:Y:S01]  /*2600*/  FFMA R46, R18.reuse, R27.reuse, R33 ;  /* 0x0000001b122e7223 */ /* 0x0c0fe20000000021 */
[----:B------:R-:W-:Y:S01]  /*2610*/  FFMA R49, R19, R27, R32 ;  /* 0x0000001b13317223 */ /* 0x000fe20000000020 */
[-C--:B-1----:R-:W-:Y:S01]  /*2620*/  FFMA R50, R18, R12.reuse, R25 ;  /* 0x0000000c12327223 */ /* 0x082fe20000000019 */
[----:B------:R-:W-:Y:S01]  /*2630*/  FFMA R47, R12, R19, R47 ;  /* 0x000000130c2f7223 */ /* 0x000fe2000000002f */
[----:B------:R-:W1:Y:S01]  /*2640*/  LDS.128 R24, [R45+0x70] ;  /* 0x000070002d187984 */ /* 0x000e620000000c00 */
[----:B------:R-:W-:Y:S01]  /*2650*/  FFMA R22, R22, R12, R57 ;  /* 0x0000000c16167223 */ /* 0x000fe20000000039 */
[----:B0-----:R-:W-:Y:S01]  /*2660*/  FFMA R31, R12, R23, R36 ;  /* 0x000000170c1f7223 */ /* 0x001fe20000000024 */
[C---:B------:R-:W-:Y:S01]  /*2670*/  FFMA R12, R28.reuse, R35, R53 ;  /* 0x000000231c0c7223 */ /* 0x040fe20000000035 */
[C---:B------:R-:W-:Y:S01]  /*2680*/  FFMA R19, R35.reuse, R29, R48 ;  /* 0x0000001d23137223 */ /* 0x040fe20000000030 */
[----:B------:R-:W-:Y:S01]  /*2690*/  FFMA R18, R35, R30, R59 ;  /* 0x0000001e23127223 */ /* 0x000fe2000000003b */
[----:B--2---:R-:W-:Y:S01]  /*26a0*/  FFMA R23, R51, R35, R8 ;  /* 0x0000002333177223 */ /* 0x004fe20000000008 */
[CC--:B------:R-:W-:Y:S01]  /*26b0*/  FFMA R48, R28.reuse, R10.reuse, R37 ;  /* 0x0000000a1c307223 */ /* 0x0c0fe20000000025 */
[----:B------:R-:W0:Y:S01]  /*26c0*/  LDS.128 R32, [R44+0xc30] ;  /* 0x000c30002c207984 */ /* 0x000e220000000c00 */
[CC--:B------:R-:W-:Y:S01]  /*26d0*/  FFMA R57, R29.reuse, R10.reuse, R38 ;  /* 0x0000000a1d397223 */ /* 0x0c0fe20000000026 */
[-C--:B------:R-:W-:Y:S01]  /*26e0*/  FFMA R8, R28, R13.reuse, R47 ;  /* 0x0000000d1c087223 */ /* 0x080fe2000000002f */
[-C--:B------:R-:W-:Y:S01]  /*26f0*/  FFMA R47, R29, R13.reuse, R22 ;  /* 0x0000000d1d2f7223 */ /* 0x080fe20000000016 */
[----:B------:R-:W2:Y:S01]  /*2700*/  LDS.128 R36, [R45+0x30] ;  /* 0x000030002d247984 */ /* 0x000ea20000000c00 */
[CC--:B------:R-:W-:Y:S01]  /*2710*/  FFMA R53, R51.reuse, R13.reuse, R50 ;  /* 0x0000000d33357223 */ /* 0x0c0fe20000000032 */
[C---:B------:R-:W-:Y:S01]  /*2720*/  FFMA R22, R30.reuse, R13, R31 ;  /* 0x0000000d1e167223 */ /* 0x040fe2000000001f */
[CC--:B------:R-:W-:Y:S01]  /*2730*/  FFMA R13, R51.reuse, R10.reuse, R52 ;  /* 0x0000000a330d7223 */ /* 0x0c0fe20000000034 */
[----:B------:R-:W-:Y:S01]  /*2740*/  FFMA R10, R30, R10, R9 ;  /* 0x0000000a1e0a7223 */ /* 0x000fe20000000009 */
[-C--:B-1----:R-:W-:Y:S01]  /*2750*/  FFMA R51, R51, R24.reuse, R46 ;  /* 0x0000001833337223 */ /* 0x082fe2000000002e */
[----:B------:R-:W-:Y:S01]  /*2760*/  FFMA R46, R28, R24, R49 ;  /* 0x000000181c2e7223 */ /* 0x000fe20000000031 */
[C---:B------:R-:W-:Y:S01]  /*2770*/  FFMA R9, R24.reuse, R29, R17 ;  /* 0x0000001d18097223 */ /* 0x040fe20000000011 */
[----:B------:R-:W-:Y:S01]  /*2780*/  FFMA R54, R24, R30, R55 ;  /* 0x0000001e18367223 */ /* 0x000fe20000000037 */
[----:B------:R-:W1:Y:S04]  /*2790*/  LDS R17, [R44+0xd40] ;  /* 0x000d40002c117984 */ /* 0x000e680000000800 */
[----:B------:R-:W3:Y:S01]  /*27a0*/  LDS.128 R28, [R44+0xd30] ;  /* 0x000d30002c1c7984 */ /* 0x000ee20000000c00 */
[-C--:B0-----:R-:W-:Y:S01]  /*27b0*/  FFMA R49, R33, R25.reuse, R46 ;  /* 0x0000001921317223 */ /* 0x081fe2000000002e */
[-C--:B------:R-:W-:Y:S01]  /*27c0*/  FFMA R52, R32, R25.reuse, R51 ;  /* 0x0000001920347223 */ /* 0x080fe20000000033 */
[CC--:B------:R-:W-:Y:S01]  /*27d0*/  FFMA R50, R34.reuse, R25.reuse, R9 ;  /* 0x0000001922327223 */ /* 0x0c0fe20000000009 */
[----:B------:R-:W-:Y:S01]  /*27e0*/  FFMA R54, R35, R25, R54 ;  /* 0x0000001923367223 */ /* 0x000fe20000000036 */
[-C--:B------:R-:W-:Y:S01]  /*27f0*/  FFMA R46, R34, R14.reuse, R47 ;  /* 0x0000000e222e7223 */ /* 0x080fe2000000002f */
[CC--:B------:R-:W-:Y:S01]  /*2800*/  FFMA R24, R32.reuse, R14.reuse, R53 ;  /* 0x0000000e20187223 */ /* 0x0c0fe20000000035 */
[-C--:B------:R-:W-:Y:S01]  /*2810*/  FFMA R25, R33, R14.reuse, R8 ;  /* 0x0000000e21197223 */ /* 0x080fe20000000008 */
[----:B------:R-:W-:Y:S01]  /*2820*/  FFMA R22, R35, R14, R22 ;  /* 0x0000000e23167223 */ /* 0x000fe20000000016 */
[-C--:B------:R-:W-:Y:S01]  /*2830*/  FFMA R47, R33, R11.reuse, R48 ;  /* 0x0000000b212f7223 */ /* 0x080fe20000000030 */
[-C--:B------:R-:W-:Y:S01]  /*2840*/  FFMA R14, R32, R11.reuse, R13 ;  /* 0x0000000b200e7223 */ /* 0x080fe2000000000d */
[-C--:B------:R-:W-:Y:S01]  /*2850*/  FFMA R48, R34, R11.reuse, R57 ;  /* 0x0000000b22307223 */ /* 0x080fe20000000039 */
[----:B------:R-:W-:Y:S01]  /*2860*/  FFMA R56, R35, R11, R10 ;  /* 0x0000000b23387223 */ /* 0x000fe2000000000a */
[C---:B--2---:R-:W-:Y:S01]  /*2870*/  FFMA R32, R36.reuse, R32, R23 ;  /* 0x0000002024207223 */ /* 0x044fe20000000017 */
[----:B------:R0:W2:Y:S01]  /*2880*/  LDS.128 R8, [R45+0x100] ;  /* 0x000100002d087984 */ /* 0x0000a20000000c00 */
[C---:B------:R-:W-:Y:S01]  /*2890*/  FFMA R58, R36.reuse, R33, R12 ;  /* 0x00000021243a7223 */ /* 0x040fe2000000000c */
[C---:B------:R-:W-:Y:S01]  /*28a0*/  FFMA R34, R36.reuse, R34, R19 ;  /* 0x0000002224227223 */ /* 0x040fe20000000013 */
[----:B------:R-:W-:Y:S01]  /*28b0*/  FFMA R36, R36, R35, R18 ;  /* 0x0000002324247223 */ /* 0x000fe20000000012 */
[----:B------:R-:W4:Y:S01]  /*28c0*/  LDS.64 R12, [R44+0xe38] ;  /* 0x000e38002c0c7984 */ /* 0x000f220000000a00 */
[C---:B-1----:R-:W-:Y:S01]  /*28d0*/  FFMA R54, R17.reuse, R26, R54 ;  /* 0x0000001a11367223 */ /* 0x042fe20000000036 */
[----:B------:R-:W-:-:S02]  /*28e0*/  FFMA R22, R17, R15, R22 ;  /* 0x0000000f11167223 */ /* 0x000fc40000000016 */
[----:B------:R-:W1:Y:S01]  /*28f0*/  LDS.64 R18, [R44+0xe40] ;  /* 0x000e40002c127984 */ /* 0x000e620000000a00 */
[----:B---3--:R-:W-:Y:S01]  /*2900*/  FFMA R51, R29, R37, R32 ;  /* 0x000000251d337223 */ /* 0x008fe20000000020 */
[----:B------:R-:W-:Y:S01]  /*2910*/  FFMA R53, R37, R31, R34 ;  /* 0x0000001f25357223 */ /* 0x000fe20000000022 */
[C---:B------:R-:W-:Y:S01]  /*2920*/  FFMA R28, R30.reuse, R26, R49 ;  /* 0x0000001a1e1c7223 */ /* 0x040fe20000000031 */
[----:B------:R-:W3:Y:S01]  /*2930*/  LDS R23, [R44+0xf3c] ;  /* 0x000f3c002c177984 */ /* 0x000ee20000000800 */
[-C--:B0-----:R-:W-:Y:S01]  /*2940*/  FFMA R45, R29, R15.reuse, R24 ;  /* 0x0000000f1d2d7223 */ /* 0x081fe20000000018 */
[----:B------:R-:W-:Y:S01]  /*2950*/  FFMA R55, R37, R30, R58 ;  /* 0x0000001e25377223 */ /* 0x000fe2000000003a */
[-C--:B------:R-:W-:Y:S01]  /*2960*/  FFMA R52, R29, R26.reuse, R52 ;  /* 0x0000001a1d347223 */ /* 0x080fe20000000034 */
[----:B------:R-:W0:Y:S01]  /*2970*/  LDS.128 R32, [R44+0xf40] ;  /* 0x000f40002c207984 */ /* 0x000e220000000c00 */
[----:B------:R-:W-:Y:S01]  /*2980*/  FFMA R50, R31, R26, R50 ;  /* 0x0000001a1f327223 */ /* 0x000fe20000000032 */
[----:B------:R-:W-:Y:S01]  /*2990*/  FFMA R49, R30, R15, R25 ;  /* 0x0000000f1e317223 */ /* 0x000fe20000000019 */
[----:B------:R-:W-:Y:S01]  /*29a0*/  FFMA R37, R17, R37, R36 ;  /* 0x0000002511257223 */ /* 0x000fe20000000024 */
[----:B------:R-:W-:Y:S01]  /*29b0*/  FFMA R25, R31, R15, R46 ;  /* 0x0000000f1f197223 */ /* 0x000fe2000000002e */
[----:B--2---:R-:W-:Y:S01]  /*29c0*/  FFMA R24, R29, R8, R14 ;  /* 0x000000081d187223 */ /* 0x004fe2000000000e */
[C---:B------:R-:W-:Y:S01]  /*29d0*/  FFMA R30, R8.reuse, R30, R47 ;  /* 0x0000001e081e7223 */ /* 0x040fe2000000002f */
[----:B------:R-:W-:Y:S01]  /*29e0*/  FFMA R48, R8, R31, R48 ;  /* 0x0000001f08307223 */ /* 0x000fe20000000030 */
[----:B------:R-:W-:Y:S01]  /*29f0*/  FFMA R56, R17, R8, R56 ;  /* 0x0000000811387223 */ /* 0x000fe20000000038 */
[C---:B----4-:R-:W-:Y:S01]  /*2a00*/  FFMA R8, R12.reuse, R38, R51 ;  /* 0x000000260c087223 */ /* 0x050fe20000000033 */
[C---:B------:R-:W-:Y:S01]  /*2a10*/  FFMA R29, R12.reuse, R27, R52 ;  /* 0x0000001b0c1d7223 */ /* 0x040fe20000000034 */
[CC--:B------:R-:W-:Y:S01]  /*2a20*/  FFMA R14, R12.reuse, R20.reuse, R45 ;  /* 0x000000140c0e7223 */ /* 0x0c0fe2000000002d */
[----:B------:R-:W-:Y:S01]  /*2a30*/  FFMA R11, R12, R9, R24 ;  /* 0x000000090c0b7223 */ /* 0x000fe20000000018 */
[CC--:B------:R-:W-:Y:S01]  /*2a40*/  FFMA R15, R13.reuse, R27.reuse, R28 ;  /* 0x0000001b0d0f7223 */ /* 0x0c0fe2000000001c */
[----:B-1----:R-:W-:Y:S01]  /*2a50*/  FFMA R50, R18, R27, R50 ;  /* 0x0000001b12327223 */ /* 0x002fe20000000032 */
[----:B------:R-:W-:Y:S01]  /*2a60*/  FFMA R55, R38, R13, R55 ;  /* 0x0000000d26377223 */ /* 0x000fe20000000037 */
[----:B------:R-:W-:Y:S01]  /*2a70*/  FFMA R51, R13, R20, R49 ;  /* 0x000000140d337223 */ /* 0x000fe20000000031 */
[----:B------:R-:W-:Y:S01]  /*2a80*/  FFMA R12, R18, R38, R53 ;  /* 0x00000026120c7223 */ /* 0x000fe20000000035 */
[----:B------:R-:W-:Y:S01]  /*2a90*/  FFMA R37, R38, R19, R37 ;  /* 0x0000001326257223 */ /* 0x000fe20000000025 */
[C---:B------:R-:W-:Y:S01]  /*2aa0*/  FFMA R27, R19.reuse, R27, R54 ;  /* 0x0000001b131b7223 */ /* 0x040fe20000000036 */
[CC--:B------:R-:W-:Y:S01]  /*2ab0*/  FFMA R24, R18.reuse, R20.reuse, R25 ;  /* 0x0000001412187223 */ /* 0x0c0fe20000000019 */
[----:B------:R-:W-:Y:S01]  /*2ac0*/  FFMA R17, R19, R20, R22 ;  /* 0x0000001413117223 */ /* 0x000fe20000000016 */
[-C--:B------:R-:W-:Y:S01]  /*2ad0*/  FFMA R13, R13, R9.reuse, R30 ;  /* 0x000000090d0d7223 */ /* 0x080fe2000000001e */
[-C--:B------:R-:W-:Y:S01]  /*2ae0*/  FFMA R18, R18, R9.reuse, R48 ;  /* 0x0000000912127223 */ /* 0x080fe20000000030 */
[----:B------:R-:W-:Y:S01]  /*2af0*/  FFMA R19, R19, R9, R56 ;  /* 0x0000000913137223 */ /* 0x000fe20000000038 */
[-C--:B---3--:R-:W-:Y:S01]  /*2b00*/  FFMA R49, R23, R39.reuse, R8 ;  /* 0x0000002717317223 */ /* 0x088fe20000000008 */
[C---:B0-----:R-:W-:Y:S01]  /*2b10*/  FFMA R8, R32.reuse, R39, R55 ;  /* 0x0000002720087223 */ /* 0x041fe20000000037 */
[C---:B------:R-:W-:Y:S01]  /*2b20*/  FFMA R47, R39.reuse, R33, R12 ;  /* 0x00000021272f7223 */ /* 0x040fe2000000000c */
[----:B------:R-:W-:Y:S01]  /*2b30*/  FFMA R48, R39, R34, R37 ;  /* 0x0000002227307223 */ /* 0x000fe20000000025 */
[C---:B------:R-:W-:Y:S01]  /*2b40*/  FFMA R29, R23.reuse, R16, R29 ;  /* 0x00000010171d7223 */ /* 0x040fe2000000001d */
[CC--:B------:R-:W-:Y:S01]  /*2b50*/  FFMA R9, R23.reuse, R21.reuse, R14 ;  /* 0x0000001517097223 */ /* 0x0c0fe2000000000e */
        /* <DEDUP_REMOVED lines=12> */
.L_x_38:
[----:B------:R-:W0:Y:S01]  /*2c20*/  LDCU UR6, c[0x0][0x3cc] ;  /* 0x00007980ff0677ac */ /* 0x000e220008000800 */
[----:B------:R-:W1:Y:S01]  /*2c30*/  LDC.64 R2, c[0x0][0x380] ;  /* 0x0000e000ff027b82 */ /* 0x000e620000000a00 */
[----:B------:R-:W-:Y:S02]  /*2c40*/  IADD3 R42, PT, PT, R42, UR4, RZ ;  /* 0x000000042a2a7c10 */ /* 0x000fe4000fffe0ff */
[----:B------:R-:W-:Y:S02]  /*2c50*/  IADD3 R41, PT, PT, R41, UR5, RZ ;  /* 0x0000000529297c10 */ /* 0x000fe4000fffe0ff */
[----:B0-----:R-:W-:Y:S01]  /*2c60*/  FSETP.NEU.AND P0, PT, RZ, UR6, PT ;  /* 0x00000006ff007c0b */ /* 0x001fe2000bf0d000 */
[----:B-1---5:R-:W-:-:S12]  /*2c70*/  IMAD.WIDE.U32 R2, R43, 0x4, R2 ;  /* 0x000000042b027825 */ /* 0x022fd800078e0002 */
[----:B------:R-:W-:Y:S05]  /*2c80*/  @!P0 BRA `(.L_x_50) ;  /* 0x0000000800b08947 */ /* 0x000fea0003800000 */
[----:B------:R-:W-:Y:S01]  /*2c90*/  ISETP.GE.U32.AND P0, PT, R42, UR7, PT ;  /* 0x000000072a007c0c */ /* 0x000fe2000bf06070 */
[----:B------:R-:W-:-:S12]  /*2ca0*/  BSSY.RECONVERGENT B0, `(.L_x_51) ;  /* 0x0000029000007945 */ /* 0x000fd80003800200 */
[----:B------:R-:W-:Y:S05]  /*2cb0*/  @P0 BRA `(.L_x_52) ;  /* 0x00000000009c0947 */ /* 0x000fea0003800000 */
[C---:B------:R-:W-:Y:S01]  /*2cc0*/  ISETP.GE.U32.AND P0, PT, R41.reuse, UR8, PT ;  /* 0x0000000829007c0c */ /* 0x040fe2000bf06070 */
[----:B------:R-:W-:Y:S01]  /*2cd0*/  BSSY.RECONVERGENT B1, `(.L_x_53) ;  /* 0x000000f000017945 */ /* 0x000fe20003800200 */
[C---:B------:R-:W-:Y:S02]  /*2ce0*/  IADD3 R5, PT, PT, R41.reuse, 0x3, RZ ;  /* 0x0000000329057810 */ /* 0x040fe40007ffe0ff */
[----:B------:R-:W-:Y:S02]  /*2cf0*/  IADD3 R4, PT, PT, R41, 0x2, RZ ;  /* 0x0000000229047810 */ /* 0x000fe40007ffe0ff */
[----:B------:R-:W-:Y:S01]  /*2d00*/  ISETP.GE.U32.AND P3, PT, R5, UR8, PT ;  /* 0x0000000805007c0c */ /* 0x000fe2000bf66070 */
[----:B------:R-:W-:Y:S01]  /*2d10*/  IMAD R5, R42, UR8, R41 ;  /* 0x000000082a057c24 */ /* 0x000fe2000f8e0229 */
[----:B------:R-:W-:Y:S02]  /*2d20*/  IADD3 R0, PT, PT, R41, 0x1, RZ ;  /* 0x0000000129007810 */ /* 0x000fe40007ffe0ff */
[----:B------:R-:W-:Y:S01]  /*2d30*/  ISETP.GE.U32.AND P2, PT, R4, UR8, PT ;  /* 0x0000000804007c0c */ /* 0x000fe2000bf46070 */
[----:B------:R-:W-:Y:S01]  /*2d40*/  IMAD.WIDE.U32 R4, R5, 0x4, R2 ;  /* 0x0000000405047825 */ /* 0x000fe200078e0002 */
[----:B------:R-:W-:Y:S01]  /*2d50*/  ISETP.GE.U32.AND P1, PT, R0, UR8, PT ;  /* 0x0000000800007c0c */ /* 0x000fe2000bf26070 */
[----:B------:R-:W-:-:S12]  /*2d60*/  @P0 BRA `(.L_x_54) ;  /* 0x0000000000140947 */ /* 0x000fd80003800000 */
[----:B------:R-:W2:Y:S01]  /*2d70*/  LDG.E R0, desc[UR12][R4.64] ;  /* 0x0000000c04007981 */ /* 0x000ea2000c1e1900 */
[----:B------:R-:W0:Y:S01]  /*2d80*/  LDCU UR4, c[0x0][0x3c8] ;  /* 0x00007900ff0477ac */ /* 0x000e220008000800 */
[----:B--2---:R-:W-:-:S04]  /*2d90*/  FMUL R0, R0, UR6 ;  /* 0x0000000600007c20 */ /* 0x004fc80008400000 */
[----:B0-----:R-:W-:-:S05]  /*2da0*/  FFMA R49, R49, UR4, R0 ;  /* 0x0000000431317c23 */ /* 0x001fca0008000000 */
[----:B------:R0:W-:Y:S02]  /*2db0*/  STG.E desc[UR12][R4.64], R49 ;  /* 0x0000003104007986 */ /* 0x0001e4000c10190c */
.L_x_54:
[----:B------:R-:W-:Y:S05]  /*2dc0*/  BSYNC.RECONVERGENT B1 ;  /* 0x0000000000017941 */ /* 0x000fea0003800200 */
.L_x_53:
[----:B------:R-:W-:Y:S04]  /*2dd0*/  BSSY.RECONVERGENT B1, `(.L_x_55) ;  /* 0x0000007000017945 */ /* 0x000fe80003800200 */
[----:B------:R-:W-:Y:S05]  /*2de0*/  @P1 BRA `(.L_x_56) ;  /* 0x0000000000141947 */ /* 0x000fea0003800000 */
[----:B------:R-:W2:Y:S01]  /*2df0*/  LDG.E R0, desc[UR12][R4.64+0x4] ;  /* 0x0000040c04007981 */ /* 0x000ea2000c1e1900 */
[----:B------:R-:W1:Y:S01]  /*2e00*/  LDCU UR4, c[0x0][0x3c8] ;  /* 0x00007900ff0477ac */ /* 0x000e620008000800 */
[----:B--2---:R-:W-:-:S04]  /*2e10*/  FMUL R7, R0, UR6 ;  /* 0x0000000600077c20 */ /* 0x004fc80008400000 */
[----:B-1----:R-:W-:-:S05]  /*2e20*/  FFMA R7, R8, UR4, R7 ;  /* 0x0000000408077c23 */ /* 0x002fca0008000007 */
[----:B------:R1:W-:Y:S02]  /*2e30*/  STG.E desc[UR12][R4.64+0x4], R7 ;  /* 0x0000040704007986 */ /* 0x0003e4000c10190c */
.L_x_56:
[----:B------:R-:W-:Y:S05]  /*2e40*/  BSYNC.RECONVERGENT B1 ;  /* 0x0000000000017941 */ /* 0x000fea0003800200 */
.L_x_55:
[----:B------:R-:W-:Y:S04]  /*2e50*/  BSSY.RECONVERGENT B1, `(.L_x_57) ;  /* 0x0000007000017945 */ /* 0x000fe80003800200 */
[----:B------:R-:W-:Y:S05]  /*2e60*/  @P2 BRA `(.L_x_58) ;  /* 0x0000000000142947 */ /* 0x000fea0003800000 */
[----:B------:R-:W2:Y:S01]  /*2e70*/  LDG.E R0, desc[UR12][R4.64+0x8] ;  /* 0x0000080c04007981 */ /* 0x000ea2000c1e1900 */
[----:B------:R-:W3:Y:S01]  /*2e80*/  LDCU UR4, c[0x0][0x3c8] ;  /* 0x00007900ff0477ac */ /* 0x000ee20008000800 */
[----:B--2---:R-:W-:-:S04]  /*2e90*/  FMUL R0, R0, UR6 ;  /* 0x0000000600007c20 */ /* 0x004fc80008400000 */
[----:B---3--:R-:W-:-:S05]  /*2ea0*/  FFMA R47, R47, UR4, R0 ;  /* 0x000000042f2f7c23 */ /* 0x008fca0008000000 */
[----:B------:R2:W-:Y:S02]  /*2eb0*/  STG.E desc[UR12][R4.64+0x8], R47 ;  /* 0x0000082f04007986 */ /* 0x0005e4000c10190c */
.L_x_58:
[----:B------:R-:W-:Y:S05]  /*2ec0*/  BSYNC.RECONVERGENT B1 ;  /* 0x0000000000017941 */ /* 0x000fea0003800200 */
.L_x_57:
[----:B------:R-:W-:Y:S05]  /*2ed0*/  @P3 BRA `(.L_x_52) ;  /* 0x0000000000143947 */ /* 0x000fea0003800000 */
[----:B------:R-:W1:Y:S01]  /*2ee0*/  LDG.E R0, desc[UR12][R4.64+0xc] ;  /* 0x00000c0c04007981 */ /* 0x000e62000c1e1900 */
[----:B------:R-:W3:Y:S01]  /*2ef0*/  LDCU UR4, c[0x0][0x3c8] ;  /* 0x00007900ff0477ac */ /* 0x000ee20008000800 */
[----:B-1----:R-:W-:-:S04]  /*2f00*/  FMUL R7, R0, UR6 ;  /* 0x0000000600077c20 */ /* 0x002fc80008400000 */
[----:B---3--:R-:W-:-:S05]  /*2f10*/  FFMA R7, R48, UR4, R7 ;  /* 0x0000000430077c23 */ /* 0x008fca0008000007 */
[----:B------:R3:W-:Y:S02]  /*2f20*/  STG.E desc[UR12][R4.64+0xc], R7 ;  /* 0x00000c0704007986 */ /* 0x0007e4000c10190c */
.L_x_52:
[----:B------:R-:W-:Y:S05]  /*2f30*/  BSYNC.RECONVERGENT B0 ;  /* 0x0000000000007941 */ /* 0x000fea0003800200 */
.L_x_51:
[C---:B------:R-:W-:Y:S01]  /*2f40*/  IADD3 R0, PT, PT, R42.reuse, 0x1, RZ ;  /* 0x000000012a007810 */ /* 0x040fe20007ffe0ff */
[----:B------:R-:W-:Y:S01]  /*2f50*/  BSSY.RECONVERGENT B0, `(.L_x_59) ;  /* 0x0000029000007945 */ /* 0x000fe20003800200 */
[----:B------:R-:W-:Y:S02]  /*2f60*/  IADD3 R10, PT, PT, R42, 0x2, RZ ;  /* 0x000000022a0a7810 */ /* 0x000fe40007ffe0ff */
[----:B------:R-:W-:Y:S02]  /*2f70*/  ISETP.GE.U32.AND P0, PT, R0, UR7, PT ;  /* 0x0000000700007c0c */ /* 0x000fe4000bf06070 */
[----:B------:R-:W-:-:S11]  /*2f80*/  ISETP.GE.U32.AND P1, PT, R10, UR7, PT ;  /* 0x000000070a007c0c */ /* 0x000fd6000bf26070 */
[----:B------:R-:W-:Y:S05]  /*2f90*/  @P0 BRA `(.L_x_60) ;  /* 0x0000000000900947 */ /* 0x000fea0003800000 */
[----:B------:R-:W-:Y:S01]  /*2fa0*/  ISETP.GE.U32.AND P0, PT, R41, UR8, PT ;  /* 0x0000000829007c0c */ /* 0x000fe2000bf06070 */
[----:B------:R-:W-:-:S12]  /*2fb0*/  IMAD R0, R0, UR8, RZ ;  /* 0x0000000800007c24 */ /* 0x000fd8000f8e02ff */
[----:B0123--:R-:W-:Y:S01]  /*2fc0*/  @!P0 IADD3 R5, PT, PT, R41, R0, RZ ;  /* 0x0000000029058210 */ /* 0x00ffe20007ffe0ff */
[----:B------:R-:W0:Y:S04]  /*2fd0*/  @!P0 LDC R8, c[0x0][0x3c8] ;  /* 0x0000f200ff088b82 */ /* 0x000e280000000800 */
[----:B------:R-:W-:-:S05]  /*2fe0*/  @!P0 IMAD.WIDE.U32 R4, R5, 0x4, R2 ;  /* 0x0000000405048825 */ /* 0x000fca00078e0002 */
[----:B------:R-:W2:Y:S01]  /*2ff0*/  @!P0 LDG.E R6, desc[UR12][R4.64] ;  /* 0x0000000c04068981 */ /* 0x000ea2000c1e1900 */
[----:B------:R-:W-:-:S04]  /*3000*/  IADD3 R7, PT, PT, R41, 0x1, RZ ;  /* 0x0000000129077810 */ /* 0x000fc80007ffe0ff */
[----:B------:R-:W-:-:S13]  /*3010*/  ISETP.GE.U32.AND P2, PT, R7, UR8, PT ;  /* 0x0000000807007c0c */ /* 0x000fda000bf46070 */
[----:B------:R-:W-:Y:S01]  /*3020*/  @!P2 IADD3 R7, PT, PT, R0, R7, RZ ;  /* 0x000000070007a210 */ /* 0x000fe20007ffe0ff */
        /* <DEDUP_REMOVED lines=8> */
[----:B------:R-:W-:Y:S01]  /*30b0*/  @!P0 IADD3 R17, PT, PT, R0, R17, RZ ;  /* 0x0000001100118210 */ /* 0x000fe20007ffe0ff */
        /* <DEDUP_REMOVED lines=8> */
[----:B------:R-:W-:Y:S01]  /*3140*/  @!P2 IADD3 R5, PT, PT, R0, R5, RZ ;  /* 0x000000050005a210 */ /* 0x000fe20007ffe0ff */
        /* <DEDUP_REMOVED lines=9> */
.L_x_60:
[----:B------:R-:W-:Y:S05]  /*31e0*/  BSYNC.RECONVERGENT B0 ;  /* 0x0000000000007941 */ /* 0x000fea0003800200 */
.L_x_59:
[----:B------:R-:W-:Y:S04]  /*31f0*/  BSSY.RECONVERGENT B0, `(.L_x_61) ;  /* 0x0000029000007945 */ /* 0x000fe80003800200 */
[----:B------:R-:W-:Y:S05]  /*3200*/  @P1 BRA `(.L_x_62) ;  /* 0x00000000009c1947 */ /* 0x000fea0003800000 */
[----:B------:R-:W-:Y:S01]  /*3210*/  IADD3 R0, PT, PT, R41, 0x1, RZ ;  /* 0x0000000129007810 */ /* 0x000fe20007ffe0ff */
[----:B------:R-:W-:-:S03]  /*3220*/  IMAD R10, R10, UR8, RZ ;  /* 0x000000080a0a7c24 */ /* 0x000fc6000f8e02ff */
[----:B------:R-:W-:Y:S02]  /*3230*/  ISETP.GE.U32.AND P0, PT, R0, UR8, PT ;  /* 0x0000000800007c0c */ /* 0x000fe4000bf06070 */
[----:B01234-:R-:W-:-:S05]  /*3240*/  IADD3 R5, PT, PT, R41, R10, RZ ;  /* 0x0000000a29057210 */ /* 0x01ffca0007ffe0ff */
[----:B------:R-:W-:-:S06]  /*3250*/  IMAD.WIDE.U32 R4, R5, 0x4, R2 ;  /* 0x0000000405047825 */ /* 0x000fcc00078e0002 */
[----:B------:R-:W2:Y:S01]  /*3260*/  @!P0 LDG.E R0, desc[UR12][R4.64+0x4] ;  /* 0x0000040c04008981 */ /* 0x000ea2000c1e1900 */
[----:B------:R-:W0:Y:S01]  /*3270*/  @!P0 LDC R6, c[0x0][0x3c8] ;  /* 0x0000f200ff068b82 */ /* 0x000e220000000800 */
[----:B------:R-:W-:Y:S01]  /*3280*/  IADD3 R7, PT, PT, R41, 0x2, RZ ;  /* 0x0000000229077810 */ /* 0x000fe20007ffe0ff */
[----:B------:R-:W-:Y:S03]  /*3290*/  BSSY.RECONVERGENT B1, `(.L_x_63) ;  /* 0x000000f000017945 */ /* 0x000fe60003800200 */
[----:B------:R-:W-:Y:S02]  /*32a0*/  ISETP.GE.U32.AND P1, PT, R7, UR8, PT ;  /* 0x0000000807007c0c */ /* 0x000fe4000bf26070 */
[----:B------:R-:W-:Y:S01]  /*32b0*/  IADD3 R7, PT, PT, R10, R7, RZ ;  /* 0x000000070a077210 */ /* 0x000fe20007ffe0ff */
[----:B--2---:R-:W-:-:S04]  /*32c0*/  @!P0 FMUL R0, R0, UR6 ;  /* 0x0000000600008c20 */ /* 0x004fc80008400000 */
[----:B0-----:R-:W-:Y:S01]  /*32d0*/  @!P0 FFMA R51, R51, R6, R0 ;  /* 0x0000000633338223 */ /* 0x001fe20000000000 */
[----:B------:R-:W-:-:S04]  /*32e0*/  IADD3 R0, PT, PT, R41, 0x3, RZ ;  /* 0x0000000329007810 */ /* 0x000fc80007ffe0ff */
[----:B------:R0:W-:Y:S01]  /*32f0*/  @!P0 STG.E desc[UR12][R4.64+0x4], R51 ;  /* 0x0000043304008986 */ /* 0x0001e2000c10190c */
[----:B------:R-:W-:Y:S02]  /*3300*/  ISETP.GE.U32.AND P0, PT, R41, UR8, PT ;  /* 0x0000000829007c0c */ /* 0x000fe4000bf06070 */
[----:B------:R-:W-:-:S11]  /*3310*/  ISETP.GE.U32.AND P2, PT, R0, UR8, PT ;  /* 0x0000000800007c0c */ /* 0x000fd6000bf46070 */
[----:B0-----:R-:W-:Y:S05]  /*3320*/  @P0 BRA `(.L_x_64) ;  /* 0x0000000000140947 */ /* 0x001fea0003800000 */
[----:B------:R-:W2:Y:S01]  /*3330*/  LDG.E R0, desc[UR12][R4.64] ;  /* 0x0000000c04007981 */ /* 0x000ea2000c1e1900 */
[----:B------:R-:W0:Y:S01]  /*3340*/  LDCU UR4, c[0x0][0x3c8] ;  /* 0x00007900ff0477ac */ /* 0x000e220008000800 */
[----:B--2---:R-:W-:-:S04]  /*3350*/  FMUL R0, R0, UR6 ;  /* 0x0000000600007c20 */ /* 0x004fc80008400000 */
[----:B0-----:R-:W-:-:S05]  /*3360*/  FFMA R9, R9, UR4, R0 ;  /* 0x0000000409097c23 */ /* 0x001fca0008000000 */
[----:B------:R0:W-:Y:S02]  /*3370*/  STG.E desc[UR12][R4.64], R9 ;  /* 0x0000000904007986 */ /* 0x0001e4000c10190c */
.L_x_64:
[----:B------:R-:W-:Y:S05]  /*3380*/  BSYNC.RECONVERGENT B1 ;  /* 0x0000000000017941 */ /* 0x000fea0003800200 */
.L_x_63:
        /* <DEDUP_REMOVED lines=8> */
.L_x_66:
[----:B------:R-:W-:Y:S05]  /*3410*/  BSYNC.RECONVERGENT B1 ;  /* 0x0000000000017941 */ /* 0x000fea0003800200 */
.L_x_65:
[----:B------:R-:W-:Y:S05]  /*3420*/  @P2 BRA `(.L_x_62) ;  /* 0x0000000000142947 */ /* 0x000fea0003800000 */
[----:B------:R-:W2:Y:S01]  /*3430*/  LDG.E R0, desc[UR12][R4.64+0x4] ;  /* 0x0000040c04007981 */ /* 0x000ea2000c1e1900 */
[----:B------:R-:W1:Y:S01]  /*3440*/  LDCU UR4, c[0x0][0x3c8] ;  /* 0x00007900ff0477ac */ /* 0x000e620008000800 */
[----:B--2---:R-:W-:-:S04]  /*3450*/  FMUL R7, R0, UR6 ;  /* 0x0000000600077c20 */ /* 0x004fc80008400000 */
[----:B-1----:R-:W-:-:S05]  /*3460*/  FFMA R7, R46, UR4, R7 ;  /* 0x000000042e077c23 */ /* 0x002fca0008000007 */
[----:B------:R1:W-:Y:S02]  /*3470*/  STG.E desc[UR12][R4.64+0x4], R7 ;  /* 0x0000040704007986 */ /* 0x0003e4000c10190c */
.L_x_62:
[----:B------:R-:W-:Y:S05]  /*3480*/  BSYNC.RECONVERGENT B0 ;  /* 0x0000000000007941 */ /* 0x000fea0003800200 */
.L_x_61:
[----:B------:R-:W-:-:S04]  /*3490*/  IADD3 R42, PT, PT, R42, 0x3, RZ ;  /* 0x000000032a2a7810 */ /* 0x000fc80007ffe0ff */
[----:B------:R-:W-:-:S13]  /*34a0*/  ISETP.GE.U32.AND P0, PT, R42, UR7, PT ;  /* 0x000000072a007c0c */ /* 0x000fda000bf06070 */
[----:B------:R-:W-:Y:S05]  /*34b0*/  @P0 EXIT ;  /* 0x000000000000094d */ /* 0x000fea0003800000 */
[----:B------:R-:W-:Y:S01]  /*34c0*/  ISETP.GE.U32.AND P0, PT, R41, UR8, PT ;  /* 0x0000000829007c0c */ /* 0x000fe2000bf06070 */
[----:B------:R-:W-:-:S12]  /*34d0*/  IMAD R42, R42, UR8, RZ ;  /* 0x000000082a2a7c24 */ /* 0x000fd8000f8e02ff */
[----:B01234-:R-:W-:Y:S01]  /*34e0*/  @!P0 IADD3 R5, PT, PT, R41, R42, RZ ;  /* 0x0000002a29058210 */ /* 0x01ffe20007ffe0ff */
        /* <DEDUP_REMOVED lines=21> */
[----:B0-----:R-:W-:Y:S01]  /*3640*/  IADD3 R5, PT, PT, R42, R13, RZ ;  /* 0x0000000d2a057210 */ /* 0x001fe20007ffe0ff */
[----:B------:R-:W0:Y:S04]  /*3650*/  LDCU UR4, c[0x0][0x3c8] ;  /* 0x00007900ff0477ac */ /* 0x000e280008000800 */
[----:B------:R-:W-:-:S05]  /*3660*/  IMAD.WIDE.U32 R4, R5, 0x4, R2 ;  /* 0x0000000405047825 */ /* 0x000fca00078e0002 */
[----:B------:R-:W2:Y:S02]  /*3670*/  LDG.E R0, desc[UR12][R4.64] ;  /* 0x0000000c04007981 */ /* 0x000ea4000c1e1900 */
[----:B--2---:R-:W-:-:S04]  /*3680*/  FMUL R0, R0, UR6 ;  /* 0x0000000600007c20 */ /* 0x004fc80008400000 */
[----:B0-----:R-:W-:-:S05]  /*3690*/  FFMA R37, R37, UR4, R0 ;  /* 0x0000000425257c23 */ /* 0x001fca0008000000 */
[----:B------:R1:W-:Y:S02]  /*36a0*/  STG.E desc[UR12][R4.64], R37 ;  /* 0x0000002504007986 */ /* 0x0003e4000c10190c */
.L_x_68:
[----:B------:R-:W-:Y:S05]  /*36b0*/  BSYNC.RECONVERGENT B0 ;  /* 0x0000000000007941 */ /* 0x000fea0003800200 */
.L_x_67:
[----:B------:R-:W-:Y:S05]  /*36c0*/  @P2 EXIT ;  /* 0x000000000000294d */ /* 0x000fea0003800000 */
[----:B01----:R-:W-:Y:S01]  /*36d0*/  IADD3 R5, PT, PT, R42, R41, RZ ;  /* 0x000000292a057210 */ /* 0x003fe20007ffe0ff */
[----:B------:R-:W0:Y:S04]  /*36e0*/  LDCU UR4, c[0x0][0x3c8] ;  /* 0x00007900ff0477ac */ /* 0x000e280008000800 */
[----:B------:R-:W-:-:S05]  /*36f0*/  IMAD.WIDE.U32 R2, R5, 0x4, R2 ;  /* 0x0000000405027825 */ /* 0x000fca00078e0002 */
[----:B------:R-:W2:Y:S02]  /*3700*/  LDG.E R0, desc[UR12][R2.64] ;  /* 0x0000000c02007981 */ /* 0x000ea4000c1e1900 */
[----:B--2---:R-:W-:-:S04]  /*3710*/  FMUL R5, R0, UR6 ;  /* 0x0000000600057c20 */ /* 0x004fc80008400000 */
[----:B0-----:R-:W-:-:S05]  /*3720*/  FFMA R5, R38, UR4, R5 ;  /* 0x0000000426057c23 */ /* 0x001fca0008000005 */
[----:B------:R-:W-:Y:S01]  /*3730*/  STG.E desc[UR12][R2.64], R5 ;  /* 0x0000000502007986 */ /* 0x000fe2000c10190c */
[----:B------:R-:W-:Y:S05]  /*3740*/  EXIT ;  /* 0x000000000000794d */ /* 0x000fea0003800000 */
.L_x_50:
[C---:B------:R-:W-:Y:S01]  /*3750*/  ISETP.GE.U32.AND P3, PT, R42.reuse, UR7, PT ;  /* 0x000000072a007c0c */ /* 0x040fe2000bf66070 */
[----:B------:R-:W-:Y:S01]  /*3760*/  BSSY.RECONVERGENT B0, `(.L_x_69) ;  /* 0x000001d000007945 */ /* 0x000fe20003800200 */
[C---:B------:R-:W-:Y:S02]  /*3770*/  IADD3 R12, PT, PT, R42.reuse, 0x1, RZ ;  /* 0x000000012a0c7810 */ /* 0x040fe40007ffe0ff */
[C---:B------:R-:W-:Y:S02]  /*3780*/  IADD3 R6, PT, PT, R42.reuse, 0x2, RZ ;  /* 0x000000022a067810 */ /* 0x040fe40007ffe0ff */
[----:B------:R-:W-:Y:S02]  /*3790*/  IADD3 R0, PT, PT, R42, 0x3, RZ ;  /* 0x000000032a007810 */ /* 0x000fe40007ffe0ff */
[----:B------:R-:W-:Y:S02]  /*37a0*/  ISETP.GE.U32.AND P0, PT, R12, UR7, PT ;  /* 0x000000070c007c0c */ /* 0x000fe4000bf06070 */
[----:B------:R-:W-:-:S02]  /*37b0*/  ISETP.GE.U32.AND P1, PT, R6, UR7, PT ;  /* 0x0000000706007c0c */ /* 0x000fc4000bf26070 */
[----:B------:R-:W-:Y:S01]  /*37c0*/  ISETP.GE.U32.AND P2, PT, R0, UR7, PT ;  /* 0x0000000700007c0c */ /* 0x000fe2000bf46070 */
[----:B------:R-:W-:-:S12]  /*37d0*/  @P3 BRA `(.L_x_70) ;  /* 0x0000000000543947 */ /* 0x000fd80003800000 */
[C---:B------:R-:W-:Y:S02]  /*37e0*/  IADD3 R4, PT, PT, R41.reuse, 0x1, RZ ;  /* 0x0000000129047810 */ /* 0x040fe40007ffe0ff */
[C---:B------:R-:W-:Y:S02]  /*37f0*/  IADD3 R5, PT, PT, R41.reuse, 0x2, RZ ;  /* 0x0000000229057810 */ /* 0x040fe40007ffe0ff */
[C---:B------:R-:W-:Y:S02]  /*3800*/  IADD3 R7, PT, PT, R41.reuse, 0x3, RZ ;  /* 0x0000000329077810 */ /* 0x040fe40007ffe0ff */
[----:B------:R-:W-:Y:S02]  /*3810*/  ISETP.GE.U32.AND P3, PT, R41, UR8, PT ;  /* 0x0000000829007c0c */ /* 0x000fe4000bf66070 */
        /* <DEDUP_REMOVED lines=17> */
.L_x_70:
[----:B------:R-:W-:Y:S05]  /*3930*/  BSYNC.RECONVERGENT B0 ;  /* 0x0000000000007941 */ /* 0x000fea0003800200 */
.L_x_69:
[----:B------:R-:W-:Y:S04]  /*3940*/  BSSY.RECONVERGENT B0, `(.L_x_71) ;  /* 0x000001e000007945 */ /* 0x000fe80003800200 */
[----:B------:R-:W-:Y:S05]  /*3950*/  @P0 BRA `(.L_x_72) ;  /* 0x0000000000700947 */ /* 0x000fea0003800000 */
[C---:B0-----:R-:W-:Y:S01]  /*3960*/  IADD3 R5, PT, PT, R41.reuse, 0x1, RZ ;  /* 0x0000000129057810 */ /* 0x041fe20007ffe0ff */
[----:B------:R-:W-:Y:S01]  /*3970*/  IMAD R12, R12, UR8, RZ ;  /* 0x000000080c0c7c24 */ /* 0x000fe2000f8e02ff */
[C---:B------:R-:W-:Y:S02]  /*3980*/  IADD3 R15, PT, PT, R41.reuse, 0x2, RZ ;  /* 0x00000002290f7810 */ /* 0x040fe40007ffe0ff */
[C---:B------:R-:W-:Y:S02]  /*3990*/  IADD3 R17, PT, PT, R41.reuse, 0x3, RZ ;  /* 0x0000000329117810 */ /* 0x040fe40007ffe0ff */
[----:B------:R-:W-:Y:S02]  /*39a0*/  ISETP.GE.U32.AND P0, PT, R41, UR8, PT ;  /* 0x0000000829007c0c */ /* 0x000fe4000bf06070 */
[----:B------:R-:W-:Y:S02]  /*39b0*/  ISETP.GE.U32.AND P3, PT, R5, UR8, PT ;  /* 0x0000000805007c0c */ /* 0x000fe4000bf66070 */
[----:B------:R-:W-:-:S02]  /*39c0*/  ISETP.GE.U32.AND P4, PT, R15, UR8, PT ;  /* 0x000000080f007c0c */ /* 0x000fc4000bf86070 */
[----:B------:R-:W-:-:S07]  /*39d0*/  ISETP.GE.U32.AND P5, PT, R17, UR8, PT ;  /* 0x0000000811007c0c */ /* 0x000fce000bfa6070 */
[----:B------:R-:W0:Y:S02]  /*39e0*/  @!P0 LDC R4, c[0x0][0x3c8] ;  /* 0x0000f200ff048b82 */ /* 0x000e240000000800 */
[C---:B------:R-:W-:Y:S02]  /*39f0*/  @!P3 IADD3 R13, PT, PT, R12.reuse, R5, RZ ;  /* 0x000000050c0db210 */ /* 0x040fe40007ffe0ff */
[----:B------:R-:W-:Y:S02]  /*3a00*/  @!P0 IADD3 R5, PT, PT, R41, R12, RZ ;  /* 0x0000000c29058210 */ /* 0x000fe40007ffe0ff */
[C---:B------:R-:W-:Y:S02]  /*3a10*/  @!P4 IADD3 R15, PT, PT, R12.reuse, R15, RZ ;  /* 0x0000000f0c0fc210 */ /* 0x040fe40007ffe0ff */
[----:B------:R-:W1:Y:S01]  /*3a20*/  @!P3 LDC R7, c[0x0][0x3c8] ;  /* 0x0000f200ff07bb82 */ /* 0x000e620000000800 */
[----:B------:R-:W-:Y:S01]  /*3a30*/  @!P5 IADD3 R17, PT, PT, R12, R17, RZ ;  /* 0x000000110c11d210 */ /* 0x000fe20007ffe0ff */
[----:B------:R-:W-:-:S04]  /*3a40*/  @!P3 IMAD.WIDE.U32 R12, R13, 0x4, R2 ;  /* 0x000000040d0cb825 */ /* 0x000fc800078e0002 */
[--C-:B------:R-:W-:Y:S02]  /*3a50*/  @!P4 IMAD.WIDE.U32 R14, R15, 0x4, R2.reuse ;  /* 0x000000040f0ec825 */ /* 0x100fe400078e0002 */
[----:B------:R-:W2:Y:S02]  /*3a60*/  @!P4 LDC R8, c[0x0][0x3c8] ;  /* 0x0000f200ff08cb82 */ /* 0x000ea40000000800 */
[----:B------:R-:W-:-:S06]  /*3a70*/  @!P5 IMAD.WIDE.U32 R16, R17, 0x4, R2 ;  /* 0x000000041110d825 */ /* 0x000fcc00078e0002 */
[----:B------:R-:W3:Y:S01]  /*3a80*/  @!P5 LDC R19, c[0x0][0x3c8] ;  /* 0x0000f200ff13db82 */ /* 0x000ee20000000800 */
[----:B0-----:R-:W-:Y:S01]  /*3a90*/  @!P0 FMUL R29, R29, R4 ;  /* 0x000000041d1d8220 */ /* 0x001fe20000400000 */
[----:B------:R-:W-:-:S05]  /*3aa0*/  @!P0 IMAD.WIDE.U32 R4, R5, 0x4, R2 ;  /* 0x0000000405048825 */ /* 0x000fca00078e0002 */
[----:B------:R4:W-:Y:S01]  /*3ab0*/  @!P0 STG.E desc[UR12][R4.64], R29 ;  /* 0x0000001d04008986 */ /* 0x0009e2000c10190c */
[----:B-1----:R-:W-:-:S05]  /*3ac0*/  @!P3 FMUL R7, R28, R7 ;  /* 0x000000071c07b220 */ /* 0x002fca0000400000 */
[----:B------:R4:W-:Y:S01]  /*3ad0*/  @!P3 STG.E desc[UR12][R12.64], R7 ;  /* 0x000000070c00b986 */ /* 0x0009e2000c10190c */
[----:B--2---:R-:W-:-:S05]  /*3ae0*/  @!P4 FMUL R31, R31, R8 ;  /* 0x000000081f1fc220 */ /* 0x004fca0000400000 */
[----:B------:R4:W-:Y:S01]  /*3af0*/  @!P4 STG.E desc[UR12][R14.64], R31 ;  /* 0x0000001f0e00c986 */ /* 0x0009e2000c10190c */
[----:B---3--:R-:W-:-:S05]  /*3b00*/  @!P5 FMUL R19, R30, R19 ;  /* 0x000000131e13d220 */ /* 0x008fca0000400000 */
[----:B------:R4:W-:Y:S02]  /*3b10*/  @!P5 STG.E desc[UR12][R16.64], R19 ;  /* 0x000000131000d986 */ /* 0x0009e4000c10190c */
.L_x_72:
[----:B------:R-:W-:Y:S05]  /*3b20*/  BSYNC.RECONVERGENT B0 ;  /* 0x0000000000007941 */ /* 0x000fea0003800200 */
.L_x_71:
[----:B------:R-:W-:Y:S04]  /*3b30*/  BSSY.RECONVERGENT B0, `(.L_x_73) ;  /* 0x000001a000007945 */ /* 0x000fe80003800200 */
[----:B------:R-:W-:Y:S05]  /*3b40*/  @P1 BRA `(.L_x_74) ;  /* 0x0000000000601947 */ /* 0x000fea0003800000 */
[C---:B0---4-:R-:W-:Y:S01]  /*3b50*/  IADD3 R4, PT, PT, R41.reuse, 0x1, RZ ;  /* 0x0000000129047810 */ /* 0x051fe20007ffe0ff */
[----:B------:R-:W-:Y:S01]  /*3b60*/  IMAD R6, R6, UR8, RZ ;  /* 0x0000000806067c24 */ /* 0x000fe2000f8e02ff */
[C---:B------:R-:W-:Y:S02]  /*3b70*/  IADD3 R7, PT, PT, R41.reuse, 0x2, RZ ;  /* 0x0000000229077810 */ /* 0x040fe40007ffe0ff */
[----:B------:R-:W-:Y:S02]  /*3b80*/  ISETP.GE.U32.AND P1, PT, R4, UR8, PT ;  /* 0x0000000804007c0c */ /* 0x000fe4000bf26070 */
[C---:B------:R-:W-:Y:S02]  /*3b90*/  IADD3 R4, PT, PT, R41.reuse, 0x3, RZ ;  /* 0x0000000329047810 */ /* 0x040fe40007ffe0ff */
[----:B------:R-:W-:Y:S02]  /*3ba0*/  ISETP.GE.U32.AND P0, PT, R41, UR8, PT ;  /* 0x0000000829007c0c */ /* 0x000fe4000bf06070 */
[----:B------:R-:W-:-:S02]  /*3bb0*/  ISETP.GE.U32.AND P3, PT, R7, UR8, PT ;  /* 0x0000000807007c0c */ /* 0x000fc4000bf66070 */
[----:B------:R-:W-:Y:S02]  /*3bc0*/  ISETP.GE.U32.AND P4, PT, R4, UR8, PT ;  /* 0x0000000804007c0c */ /* 0x000fe4000bf86070 */
[----:B------:R-:W-:Y:S02]  /*3bd0*/  IADD3 R5, PT, PT, R41, R6, RZ ;  /* 0x0000000629057210 */ /* 0x000fe40007ffe0ff */
[----:B------:R-:W-:Y:S01]  /*3be0*/  IADD3 R7, PT, PT, R6, R7, RZ ;  /* 0x0000000706077210 */ /* 0x000fe20007ffe0ff */
[----:B------:R-:W0:Y:S04]  /*3bf0*/  @!P1 LDC R8, c[0x0][0x3c8] ;  /* 0x0000f200ff089b82 */ /* 0x000e280000000800 */
[----:B------:R-:W-:-:S04]  /*3c00*/  IMAD.WIDE.U32 R6, R7, 0x4, R2 ;  /* 0x0000000407067825 */ /* 0x000fc800078e0002 */
        /* <DEDUP_REMOVED lines=12> */
.L_x_74:
[----:B------:R-:W-:Y:S05]  /*3cd0*/  BSYNC.RECONVERGENT B0 ;  /* 0x0000000000007941 */ /* 0x000fea0003800200 */
.L_x_73:
[----:B------:R-:W-:Y:S05]  /*3ce0*/  @P2 EXIT ;  /* 0x000000000000294d */ /* 0x000fea0003800000 */
[C---:B-1----:R-:W-:Y:S01]  /*3cf0*/  IADD3 R9, PT, PT, R41.reuse, 0x2, RZ ;  /* 0x0000000229097810 */ /* 0x042fe20007ffe0ff */
[----:B------:R-:W-:Y:S01]  /*3d00*/  IMAD R0, R0, UR8, RZ ;  /* 0x0000000800007c24 */ /* 0x000fe2000f8e02ff */
[C---:B0---4-:R-:W-:Y:S02]  /*3d10*/  IADD3 R7, PT, PT, R41.reuse, 0x1, RZ ;  /* 0x0000000129077810 */ /* 0x051fe40007ffe0ff */
[----:B------:R-:W-:Y:S02]  /*3d20*/  ISETP.GE.U32.AND P0, PT, R41, UR8, PT ;  /* 0x0000000829007c0c */ /* 0x000fe4000bf06070 */
[----:B------:R-:W-:Y:S02]  /*3d30*/  ISETP.GE.U32.AND P2, PT, R9, UR8, PT ;  /* 0x0000000809007c0c */ /* 0x000fe4000bf46070 */
[----:B------:R-:W-:Y:S02]  /*3d40*/  ISETP.GE.U32.AND P1, PT, R7, UR8, PT ;  /* 0x0000000807007c0c */ /* 0x000fe4000bf26070 */
[----:B------:R-:W-:-:S04]  /*3d50*/  IADD3 R15, PT, PT, R41, 0x3, RZ ;  /* 0x00000003290f7810 */ /* 0x000fc80007ffe0ff */
[----:B------:R-:W-:-:S03]  /*3d60*/  ISETP.GE.U32.AND P3, PT, R15, UR8, PT ;  /* 0x000000080f007c0c */ /* 0x000fc6000bf66070 */
[----:B------:R-:W0:Y:S01]  /*3d70*/  @!P0 LDC R4, c[0x0][0x3c8] ;  /* 0x0000f200ff048b82 */ /* 0x000e220000000800 */
[----:B------:R-:W-:Y:S02]  /*3d80*/  @!P0 IADD3 R5, PT, PT, R41, R0, RZ ;  /* 0x0000000029058210 */ /* 0x000fe40007ffe0ff */
[C---:B------:R-:W-:Y:S02]  /*3d90*/  @!P2 IADD3 R9, PT, PT, R0.reuse, R9, RZ ;  /* 0x000000090009a210 */ /* 0x040fe40007ffe0ff */
[----:B------:R-:W-:-:S03]  /*3da0*/  @!P1 IADD3 R7, PT, PT, R0, R7, RZ ;  /* 0x0000000700079210 */ /* 0x000fc60007ffe0ff */
[----:B------:R-:W1:Y:S01]  /*3db0*/  @!P2 LDC R6, c[0x0][0x3c8] ;  /* 0x0000f200ff06ab82 */ /* 0x000e620000000800 */
[----:B------:R-:W-:-:S07]  /*3dc0*/  @!P2 IMAD.WIDE.U32 R8, R9, 0x4, R2 ;  /* 0x000000040908a825 */ /* 0x000fce00078e0002 */
        /* <DEDUP_REMOVED lines=11> */
[----:B------:R-:W-:-:S05]  /*3e80*/  IADD3 R15, PT, PT, R0, R15, RZ ;  /* 0x0000000f000f7210 */ /* 0x000fca0007ffe0ff */
[----:B------:R-:W-:-:S04]  /*3e90*/  IMAD.WIDE.U32 R2, R15, 0x4, R2 ;  /* 0x000000040f027825 */ /* 0x000fc800078e0002 */
[----:B0-----:R-:W-:-:S05]  /*3ea0*/  FMUL R5, R38, UR4 ;  /* 0x0000000426057c20 */ /* 0x001fca0008400000 */
[----:B------:R-:W-:Y:S01]  /*3eb0*/  STG.E desc[UR12][R2.64], R5 ;  /* 0x0000000502007986 */ /* 0x000fe2000c10190c */
[----:B------:R-:W-:Y:S05]  /*3ec0*/  EXIT ;  /* 0x000000000000794d */ /* 0x000fea0003800000 */
.L_x_75:
        /* <DEDUP_REMOVED lines=11> */
.L_x_153:


//--------------------- .text.steel_batched_gemm_array_kernel --------------------------
	.section	.text.steel_batched_gemm_array_kernel,"ax",@progbits
	.align	128
        .global         steel_batched_gemm_array_kernel
        .type           steel_batched_gemm_array_kernel,@function
        .size           steel_batched_gemm_array_kernel,(.L_x_154 - steel_batched_gemm_array_kernel)
        .other          steel_batched_gemm_array_kernel,@"STO_CUDA_ENTRY STV_DEFAULT"
steel_batched_gemm_array_kernel:
.text.steel_batched_gemm_array_kernel:
[----:B------:R-:W-:Y:S01]  /*0000*/  LDC R1, c[0x0][0x37c] ;  /* 0x0000df00ff017b82 */ /* 0x000fe20000000800 */
[----:B------:R-:W0:Y:S01]  /*0010*/  S2R R3, SR_CTAID.Z ;  /* 0x0000000000037919 */ /* 0x000e220000002700 */
[----:B------:R-:W0:Y:S02]  /*0020*/  LDCU UR4, c[0x0][0x3ac] ;  /* 0x00007580ff0477ac */ /* 0x000e240008000800 */
[----:B0-----:R-:W-:-:S13]  /*0030*/  ISETP.GE.U32.AND P0, PT, R3, UR4, PT ;  /* 0x0000000403007c0c */ /* 0x001fda000bf06070 */
[----:B------:R-:W-:Y:S05]  /*0040*/  @P0 EXIT ;  /* 0x000000000000094d */ /* 0x000fea0003800000 */
[----:B------:R-:W0:Y:S01]  /*0050*/  LDC.64 R52, c[0x0][0x380] ;  /* 0x0000e000ff347b82 */ /* 0x000e220000000a00 */
[----:B------:R-:W1:Y:S01]  /*0060*/  LDCU.64 UR6, c[0x0][0x358] ;  /* 0x00006b00ff0677ac */ /* 0x000e620008000a00 */
[----:B------:R-:W2:Y:S01]  /*0070*/  S2R R0, SR_TID.X ;  /* 0x0000000000007919 */ /* 0x000ea20000002100 */
[----:B------:R-:W3:Y:S05]  /*0080*/  LDCU UR5, c[0x0][0x3a8] ;  /* 0x00007500ff0577ac */ /* 0x000eea0008000800 */
[----:B------:R-:W4:Y:S08]  /*0090*/  LDC.64 R56, c[0x0][0x388] ;  /* 0x0000e200ff387b82 */ /* 0x000f300000000a00 */
[----:B------:R-:W4:Y:S01]  /*00a0*/  LDC.64 R54, c[0x0][0x390] ;  /* 0x0000e400ff367b82 */ /* 0x000f220000000a00 */
[----:B0-----:R-:W-:-:S06]  /*00b0*/  IMAD.WIDE.U32 R52, R3, 0x8, R52 ;  /* 0x0000000803347825 */ /* 0x001fcc00078e0034 */
[----:B-1----:R-:W5:Y:S01]  /*00c0*/  LDG.E.64.CONSTANT R52, desc[UR6][R52.64] ;  /* 0x0000000634347981 */ /* 0x002f62000c1e9b00 */
[----:B------:R-:W0:Y:S01]  /*00d0*/  S2UR UR4, SR_CTAID.Y ;  /* 0x00000000000479c3 */ /* 0x000e220000002600 */
[----:B---3--:R-:W-:Y:S01]  /*00e0*/  UIADD3 UR5, UPT, UPT, UR5, 0xf, URZ ;  /* 0x0000000f05057890 */ /* 0x008fe2000fffe0ff */
[----:B------:R-:W-:Y:S01]  /*00f0*/  HFMA2 R61, -RZ, RZ, 0, 0 ;  /* 0x00000000ff3d7431 */ /* 0x000fe200000001ff */
[----:B------:R-:W1:Y:S01]  /*0100*/  S2R R2, SR_CTAID.X ;  /* 0x0000000000027919 */ /* 0x000e620000002500 */
[----:B--2---:R-:W-:Y:S01]  /*0110*/  SHF.R.U32.HI R48, RZ, 0x2, R0 ;  /* 0x00000002ff307819 */ /* 0x004fe20000011600 */
[----:B------:R-:W-:Y:S01]  /*0120*/  UISETP.GE.U32.AND UP0, UPT, UR5, 0x10, UPT ;  /* 0x000000100500788c */ /* 0x000fe2000bf06070 */
[----:B------:R-:W-:Y:S01]  /*0130*/  SHF.L.U32 R45, R0, 0x2, RZ ;  /* 0x00000002002d7819 */ /* 0x000fe200000006ff */
[----:B------:R-:W-:Y:S02]  /*0140*/  HFMA2 R51, -RZ, RZ, 0, 0 ;  /* 0x00000000ff337431 */ /* 0x000fe400000001ff */
[----:B----4-:R-:W-:Y:S01]  /*0150*/  IMAD.WIDE.U32 R56, R3, 0x8, R56 ;  /* 0x0000000803387825 */ /* 0x010fe200078e0038 */
[----:B------:R-:W-:-:S02]  /*0160*/  CS2R R16, SRZ ;  /* 0x0000000000107805 */ /* 0x000fc4000001ff00 */
[----:B------:R-:W-:Y:S02]  /*0170*/  CS2R R18, SRZ ;  /* 0x0000000000127805 */ /* 0x000fe4000001ff00 */
[----:B------:R-:W-:Y:S01]  /*0180*/  CS2R R46, SRZ ;  /* 0x00000000002e7805 */ /* 0x000fe2000001ff00 */
[----:B------:R-:W-:Y:S01]  /*0190*/  IMAD.WIDE.U32 R54, R3, 0x8, R54 ;  /* 0x0000000803367825 */ /* 0x000fe200078e0036 */
[----:B------:R-:W-:Y:S02]  /*01a0*/  MOV R58, RZ ;  /* 0x000000ff003a7202 */ /* 0x000fe40000000f00 */
[----:B------:R-:W-:Y:S02]  /*01b0*/  CS2R R34, SRZ ;  /* 0x0000000000227805 */ /* 0x000fe4000001ff00 */
[----:B------:R-:W-:Y:S02]  /*01c0*/  CS2R R40, SRZ ;  /* 0x0000000000287805 */ /* 0x000fe4000001ff00 */
[----:B------:R-:W-:-:S02]  /*01d0*/  MOV R43, RZ ;  /* 0x000000ff002b7202 */ /* 0x000fc40000000f00 */
[----:B------:R-:W-:Y:S02]  /*01e0*/  CS2R R32, SRZ ;  /* 0x0000000000207805 */ /* 0x000fe4000001ff00 */
[----:B------:R-:W-:Y:S02]  /*01f0*/  LOP3.LUT R48, R48, 0xfc, RZ, 0xc0, !PT ;  /* 0x000000fc30307812 */ /* 0x000fe400078ec0ff */
[----:B------:R-:W-:Y:S01]  /*0200*/  LOP3.LUT R45, R45, 0x3c, RZ, 0xc0, !PT ;  /* 0x0000003c2d2d7812 */ /* 0x000fe200078ec0ff */
[----:B0-----:R-:W-:Y:S01]  /*0210*/  USHF.L.U32 UR4, UR4, 0x6, URZ ;  /* 0x0000000604047899 */ /* 0x001fe200080006ff */
[----:B------:R-:W-:Y:S11]  /*0220*/  BRA.U !UP0, `(.L_x_76) ;  /* 0x00000025085c7547 */ /* 0x000ff6000b800000 */
[----:B------:R-:W5:Y:S04]  /*0230*/  LDG.E.64.CONSTANT R56, desc[UR6][R56.64] ;  /* 0x0000000638387981 */ /* 0x000f68000c1e9b00 */
[----:B------:R-:W5:Y:S01]  /*0240*/  LDG.E.64.CONSTANT R54, desc[UR6][R54.64] ;  /* 0x0000000636367981 */ /* 0x000f62000c1e9b00 */
[----:B------:R-:W0:Y:S01]  /*0250*/  LDC R5, c[0x0][0x360] ;  /* 0x0000d800ff057b82 */ /* 0x000e220000000800 */
[----:B------:R-:W-:Y:S01]  /*0260*/  MOV R6, RZ ;  /* 0x000000ff00067202 */ /* 0x000fe20000000f00 */
[----:B------:R-:W-:Y:S01]  /*0270*/  USHF.R.U32.HI UR5, URZ, 0x4, UR5 ;  /* 0x00000004ff057899 */ /* 0x000fe20008011605 */
[----:B------:R-:W-:Y:S01]  /*0280*/  MOV R16, RZ ;  /* 0x000000ff00107202 */ /* 0x000fe20000000f00 */
[----:B0-----:R-:W0:Y:S01]  /*0290*/  I2F.U32.RP R8, R5 ;  /* 0x0000000500087306 */ /* 0x001e220000209000 */
[----:B------:R-:W-:-:S02]  /*02a0*/  IADD3 R44, PT, PT, R0, R5, RZ ;  /* 0x00000005002c7210 */ /* 0x000fc40007ffe0ff */
[----:B------:R-:W-:Y:S02]  /*02b0*/  ISETP.NE.U32.AND P2, PT, R5, RZ, PT ;  /* 0x000000ff0500720c */ /* 0x000fe40003f45070 */
[C---:B------:R-:W-:Y:S02]  /*02c0*/  ISETP.GE.U32.AND P0, PT, R44.reuse, 0x400, PT ;  /* 0x000004002c00780c */ /* 0x040fe40003f06070 */
[C---:B------:R-:W-:Y:S02]  /*02d0*/  VIMNMX.U32 R3, PT, PT, R44.reuse, 0x400, !PT ;  /* 0x000004002c037848 */ /* 0x040fe40007fe0000 */
[----:B------:R-:W-:Y:S01]  /*02e0*/  LOP3.LUT R11, R44, 0x3f, RZ, 0xc0, !PT ;  /* 0x0000003f2c0b7812 */ /* 0x000fe200078ec0ff */
[----:B0-----:R-:W0:Y:S02]  /*02f0*/  MUFU.RCP R8, R8 ;  /* 0x0000000800087308 */ /* 0x001e240000001000 */
[----:B0-----:R-:W-:-:S06]  /*0300*/  IADD3 R7, PT, PT, R8, 0xffffffe, RZ ;  /* 0x0ffffffe08077810 */ /* 0x001fcc0007ffe0ff */
[----:B------:R-:W0:Y:S02]  /*0310*/  F2I.FTZ.U32.TRUNC.NTZ R7, R7 ;  /* 0x0000000700077305 */ /* 0x000e24000021f000 */
[----:B0-----:R-:W-:-:S05]  /*0320*/  IADD3 R4, PT, PT, RZ, -R7, RZ ;  /* 0x80000007ff047210 */ /* 0x001fca0007ffe0ff */
[----:B------:R-:W-:Y:S01]  /*0330*/  IMAD R9, R4, R5, RZ ;  /* 0x0000000504097224 */ /* 0x000fe200078e02ff */
[----:B------:R-:W-:-:S03]  /*0340*/  SEL R4, RZ, 0x1, P0 ;  /* 0x00000001ff047807 */ /* 0x000fc60000000000 */
[----:B------:R-:W-:Y:S01]  /*0350*/  IMAD.HI.U32 R9, R7, R9, R6 ;  /* 0x0000000907097227 */ /* 0x000fe200078e0006 */
[----:B------:R-:W-:-:S05]  /*0360*/  IADD3 R6, PT, PT, R3, -R44, -R4 ;  /* 0x8000002c03067210 */ /* 0x000fca0007ffe804 */
[----:B------:R-:W-:Y:S01]  /*0370*/  IMAD.HI.U32 R7, R9, R6, RZ ;  /* 0x0000000609077227 */ /* 0x000fe200078e00ff */
[----:B------:R-:W-:-:S04]  /*0380*/  LOP3.LUT R9, R0, 0x3f, RZ, 0xc0, !PT ;  /* 0x0000003f00097812 */ /* 0x000fc800078ec0ff */
[----:B------:R-:W-:-:S05]  /*0390*/  IADD3 R3, PT, PT, -R7, RZ, RZ ;  /* 0x000000ff07037210 */ /* 0x000fca0007ffe1ff */
[----:B------:R-:W-:Y:S01]  /*03a0*/  IMAD R6, R5, R3, R6 ;  /* 0x0000000305067224 */ /* 0x000fe200078e0206 */
[----:B------:R-:W-:-:S04]  /*03b0*/  MOV R3, RZ ;  /* 0x000000ff00037202 */ /* 0x000fc80000000f00 */
[----:B------:R-:W-:-:S13]  /*03c0*/  ISETP.GE.U32.AND P0, PT, R6, R5, PT ;  /* 0x000000050600720c */ /* 0x000fda0003f06070 */
[-C--:B------:R-:W-:Y:S02]  /*03d0*/  @P0 IADD3 R6, PT, PT, R6, -R5.reuse, RZ ;  /* 0x8000000506060210 */ /* 0x080fe40007ffe0ff */
[----:B------:R-:W-:Y:S02]  /*03e0*/  @P0 IADD3 R7, PT, PT, R7, 0x1, RZ ;  /* 0x0000000107070810 */ /* 0x000fe40007ffe0ff */
[----:B------:R-:W-:Y:S02]  /*03f0*/  ISETP.GE.U32.AND P1, PT, R6, R5, PT ;  /* 0x000000050600720c */ /* 0x000fe40003f26070 */
[----:B-1----:R-:W-:-:S11]  /*0400*/  LEA R6, R2, R9, 0x6 ;  /* 0x0000000902067211 */ /* 0x002fd600078e30ff */
[----:B------:R-:W-:Y:S02]  /*0410*/  @P1 IADD3 R7, PT, PT, R7, 0x1, RZ ;  /* 0x0000000107071810 */ /* 0x000fe40007ffe0ff */
[----:B------:R-:W-:-:S04]  /*0420*/  @!P2 LOP3.LUT R7, RZ, R5, RZ, 0x33, !PT ;  /* 0x00000005ff07a212 */ /* 0x000fc800078e33ff */
[----:B------:R-:W-:Y:S02]  /*0430*/  IADD3 R7, PT, PT, R4, R7, RZ ;  /* 0x0000000704077210 */ /* 0x000fe40007ffe0ff */
[----:B------:R-:W-:-:S07]  /*0440*/  LEA R4, R2, R11, 0x6 ;  /* 0x0000000b02047211 */ /* 0x000fce00078e30ff */
.L_x_87:
[----:B------:R-:W-:Y:S01]  /*0450*/  LOP3.LUT R25, R7, 0x3, RZ, 0xc0, !PT ;  /* 0x0000000307197812 */ /* 0x000fe200078ec0ff */
[----:B------:R-:W-:Y:S01]  /*0460*/  BSSY.RECONVERGENT B0, `(.L_x_77) ;  /* 0x0000037000007945 */ /* 0x000fe20003800200 */
[----:B------:R-:W-:Y:S02]  /*0470*/  MOV R20, R0 ;  /* 0x0000000000147202 */ /* 0x000fe40000000f00 */
[----:B------:R-:W-:-:S13]  /*0480*/  ISETP.NE.AND P3, PT, R25, 0x3, PT ;  /* 0x000000031900780c */ /* 0x000fda0003f65270 */
[----:B------:R-:W-:Y:S05]  /*0490*/  @!P3 BRA `(.L_x_78) ;  /* 0x0000000000ccb947 */ /* 0x000fea0003800000 */
[----:B------:R-:W0:Y:S01]  /*04a0*/  LDC R10, c[0x0][0x3a8] ;  /* 0x0000ea00ff0a7b82 */ /* 0x000e220000000800 */
[C---:B------:R-:W-:Y:S01]  /*04b0*/  LOP3.LUT R20, R0.reuse, 0xf, RZ, 0xc0, !PT ;  /* 0x0000000f00147812 */ /* 0x040fe200078ec0ff */
[----:B------:R-:W-:Y:S01]  /*04c0*/  HFMA2 R12, -RZ, RZ, 0, 0 ;  /* 0x00000000ff0c7431 */ /* 0x000fe200000001ff */
[----:B------:R-:W-:Y:S02]  /*04d0*/  LEA.HI R8, R0, UR4, RZ, 0x1c ;  /* 0x0000000400087c11 */ /* 0x000fe4000f8fe0ff */
[----:B------:R-:W-:-:S03]  /*04e0*/  LEA R9, R3, R20, 0x4 ;  /* 0x0000001403097211 */ /* 0x000fc600078e20ff */
[----:B------:R-:W1:Y:S01]  /*04f0*/  LDC R11, c[0x0][0x3a0] ;  /* 0x0000e800ff0b7b82 */ /* 0x000e620000000800 */
[----:B0-----:R-:W-:-:S04]  /*0500*/  ISETP.GE.U32.AND P0, PT, R9, R10, PT ;  /* 0x0000000a0900720c */ /* 0x001fc80003f06070 */
[----:B-1----:R-:W-:-:S13]  /*0510*/  ISETP.GE.U32.OR P0, PT, R8, R11, P0 ;  /* 0x0000000b0800720c */ /* 0x002fda0000706470 */
[----:B------:R-:W-:-:S04]  /*0520*/  @!P0 IMAD R9, R8, R10, R9 ;  /* 0x0000000a08098224 */ /* 0x000fc800078e0209 */
[----:B-----5:R-:W-:-:S05]  /*0530*/  @!P0 IMAD.WIDE.U32 R8, R9, 0x4, R56 ;  /* 0x0000000409088825 */ /* 0x020fca00078e0038 */
[----:B------:R-:W2:Y:S01]  /*0540*/  @!P0 LDG.E R12, desc[UR6][R8.64] ;  /* 0x00000006080c8981 */ /* 0x000ea2000c1e1900 */
[----:B------:R-:W-:Y:S02]  /*0550*/  MOV R14, 0x400 ;  /* 0x00000400000e7802 */ /* 0x000fe40000000f00 */
[----:B------:R-:W-:Y:S01]  /*0560*/  SHF.R.U32.HI R13, RZ, 0x4, R0 ;  /* 0x00000004ff0d7819 */ /* 0x000fe20000011600 */
[----:B------:R-:W0:Y:S01]  /*0570*/  S2R R15, SR_CgaCtaId ;  /* 0x00000000000f7919 */ /* 0x000e220000008800 */
[----:B------:R-:W-:Y:S02]  /*0580*/  ISETP.NE.AND P0, PT, R25, RZ, PT ;  /* 0x000000ff1900720c */ /* 0x000fe40003f05270 */
[----:B0-----:R-:W-:-:S05]  /*0590*/  LEA R14, R15, R14, 0x18 ;  /* 0x0000000e0f0e7211 */ /* 0x001fca00078ec0ff */
[----:B------:R-:W-:-:S05]  /*05a0*/  IMAD R13, R13, 0x44, R14 ;  /* 0x000000440d0d7824 */ /* 0x000fca00078e020e */
[----:B------:R-:W-:Y:S02]  /*05b0*/  LEA R13, R20, R13, 0x2 ;  /* 0x0000000d140d7211 */ /* 0x000fe400078e10ff */
[----:B------:R-:W-:-:S03]  /*05c0*/  MOV R20, R44 ;  /* 0x0000002c00147202 */ /* 0x000fc60000000f00 */
[----:B--2---:R0:W-:Y:S01]  /*05d0*/  STS [R13], R12 ;  /* 0x0000000c0d007388 */ /* 0x0041e20000000800 */
[----:B------:R-:W-:Y:S05]  /*05e0*/  @!P0 BRA `(.L_x_78) ;  /* 0x0000000000788947 */ /* 0x000fea0003800000 */
[C---:B------:R-:W-:Y:S02]  /*05f0*/  LOP3.LUT R20, R44.reuse, 0xf, RZ, 0xc0, !PT ;  /* 0x0000000f2c147812 */ /* 0x040fe400078ec0ff */
[----:B------:R-:W-:Y:S02]  /*0600*/  LEA.HI R8, R44, UR4, RZ, 0x1c ;  /* 0x000000042c087c11 */ /* 0x000fe4000f8fe0ff */
[----:B------:R-:W-:Y:S02]  /*0610*/  LEA R9, R3, R20, 0x4 ;  /* 0x0000001403097211 */ /* 0x000fe400078e20ff */
[----:B0-----:R-:W-:Y:S02]  /*0620*/  MOV R12, RZ ;  /* 0x000000ff000c7202 */ /* 0x001fe40000000f00 */
[----:B------:R-:W-:-:S04]  /*0630*/  ISETP.GE.U32.AND P0, PT, R9, R10, PT ;  /* 0x0000000a0900720c */ /* 0x000fc80003f06070 */
[----:B------:R-:W-:-:S13]  /*0640*/  ISETP.GE.U32.OR P0, PT, R8, R11, P0 ;  /* 0x0000000b0800720c */ /* 0x000fda0000706470 */
[----:B------:R-:W-:-:S04]  /*0650*/  @!P0 IMAD R9, R8, R10, R9 ;  /* 0x0000000a08098224 */ /* 0x000fc800078e0209 */
[----:B------:R-:W-:-:S05]  /*0660*/  @!P0 IMAD.WIDE.U32 R8, R9, 0x4, R56 ;  /* 0x0000000409088825 */ /* 0x000fca00078e0038 */
[----:B------:R-:W2:Y:S01]  /*0670*/  @!P0 LDG.E R12, desc[UR6][R8.64] ;  /* 0x00000006080c8981 */ /* 0x000ea2000c1e1900 */
[----:B------:R-:W-:Y:S02]  /*0680*/  SHF.R.U32.HI R13, RZ, 0x4, R44 ;  /* 0x00000004ff0d7819 */ /* 0x000fe4000001162c */
[----:B------:R-:W-:-:S03]  /*0690*/  ISETP.NE.AND P0, PT, R25, 0x1, PT ;  /* 0x000000011900780c */ /* 0x000fc60003f05270 */
[----:B------:R-:W-:-:S05]  /*06a0*/  IMAD R13, R13, 0x44, R14 ;  /* 0x000000440d0d7824 */ /* 0x000fca00078e020e */
[----:B------:R-:W-:Y:S02]  /*06b0*/  LEA R13, R20, R13, 0x2 ;  /* 0x0000000d140d7211 */ /* 0x000fe400078e10ff */
[----:B------:R-:W-:-:S03]  /*06c0*/  IADD3 R20, PT, PT, R44, R5, RZ ;  /* 0x000000052c147210 */ /* 0x000fc60007ffe0ff */
[----:B--2---:R1:W-:Y:S01]  /*06d0*/  STS [R13], R12 ;  /* 0x0000000c0d007388 */ /* 0x0043e20000000800 */
[----:B------:R-:W-:Y:S05]  /*06e0*/  @!P0 BRA `(.L_x_78) ;  /* 0x0000000000388947 */ /* 0x000fea0003800000 */
[C---:B-1----:R-:W-:Y:S02]  /*06f0*/  LOP3.LUT R12, R20.reuse, 0xf, RZ, 0xc0, !PT ;  /* 0x0000000f140c7812 */ /* 0x042fe400078ec0ff */
[----:B------:R-:W-:Y:S02]  /*0700*/  LEA.HI R8, R20, UR4, RZ, 0x1c ;  /* 0x0000000414087c11 */ /* 0x000fe4000f8fe0ff */
[----:B------:R-:W-:-:S04]  /*0710*/  LEA R9, R3, R12, 0x4 ;  /* 0x0000000c03097211 */ /* 0x000fc800078e20ff */
[----:B------:R-:W-:-:S04]  /*0720*/  ISETP.GE.U32.AND P0, PT, R9, R10, PT ;  /* 0x0000000a0900720c */ /* 0x000fc80003f06070 */
[----:B------:R-:W-:-:S13]  /*0730*/  ISETP.GE.U32.OR P0, PT, R8, R11, P0 ;  /* 0x0000000b0800720c */ /* 0x000fda0000706470 */
[----:B------:R-:W-:Y:S02]  /*0740*/  @!P0 IMAD R9, R8, R10, R9 ;  /* 0x0000000a08098224 */ /* 0x000fe400078e0209 */
[----:B------:R-:W-:Y:S02]  /*0750*/  HFMA2 R10, -RZ, RZ, 0, 0 ;  /* 0x00000000ff0a7431 */ /* 0x000fe400000001ff */
[----:B------:R-:W-:-:S05]  /*0760*/  @!P0 IMAD.WIDE.U32 R8, R9, 0x4, R56 ;  /* 0x0000000409088825 */ /* 0x000fca00078e0038 */
[----:B------:R-:W2:Y:S01]  /*0770*/  @!P0 LDG.E R10, desc[UR6][R8.64] ;  /* 0x00000006080a8981 */ /* 0x000ea2000c1e1900 */
[----:B------:R-:W-:Y:S02]  /*0780*/  SHF.R.U32.HI R11, RZ, 0x4, R20 ;  /* 0x00000004ff0b7819 */ /* 0x000fe40000011614 */
[----:B------:R-:W-:-:S03]  /*0790*/  IADD3 R20, PT, PT, R20, R5, RZ ;  /* 0x0000000514147210 */ /* 0x000fc60007ffe0ff */
[----:B------:R-:W-:-:S05]  /*07a0*/  IMAD R11, R11, 0x44, R14 ;  /* 0x000000440b0b7824 */ /* 0x000fca00078e020e */
[----:B------:R-:W-:-:S05]  /*07b0*/  LEA R11, R12, R11, 0x2 ;  /* 0x0000000b0c0b7211 */ /* 0x000fca00078e10ff */
[----:B--2---:R2:W-:Y:S02]  /*07c0*/  STS [R11], R10 ;  /* 0x0000000a0b007388 */ /* 0x0045e40000000800 */
.L_x_78:
[----:B------:R-:W-:Y:S05]  /*07d0*/  BSYNC.RECONVERGENT B0 ;  /* 0x0000000000007941 */ /* 0x000fea0003800200 */
.L_x_77:
        /* <DEDUP_REMOVED lines=8> */
.L_x_81:
[----:B0-----:R-:W-:Y:S02]  /*0860*/  LOP3.LUT R38, R20, 0xf, RZ, 0xc0, !PT ;  /* 0x0000000f14267812 */ /* 0x001fe400078ec0ff */
[----:B------:R-:W-:Y:S02]  /*0870*/  LOP3.LUT R36, R26, 0xf, RZ, 0xc0, !PT ;  /* 0x0000000f1a247812 */ /* 0x000fe400078ec0ff */
[----:B------:R-:W-:Y:S02]  /*0880*/  LOP3.LUT R30, R22, 0xf, RZ, 0xc0, !PT ;  /* 0x0000000f161e7812 */ /* 0x000fe400078ec0ff */
[----:B------:R-:W-:Y:S02]  /*0890*/  LOP3.LUT R28, R24, 0xf, RZ, 0xc0, !PT ;  /* 0x0000000f181c7812 */ /* 0x000fe400078ec0ff */
[----:B------:R-:W-:Y:S02]  /*08a0*/  SHF.R.U32.HI R42, RZ, 0x4, R20 ;  /* 0x00000004ff2a7819 */ /* 0x000fe40000011614 */
[----:B------:R-:W-:-:S02]  /*08b0*/  LEA R8, R3, R38, 0x4 ;  /* 0x0000002603087211 */ /* 0x000fc400078e20ff */
[----:B------:R-:W-:Y:S02]  /*08c0*/  SHF.R.U32.HI R39, RZ, 0x4, R26 ;  /* 0x00000004ff277819 */ /* 0x000fe4000001161a */
[C---:B--2---:R-:W-:Y:S02]  /*08d0*/  LEA R10, R3.reuse, R36, 0x4 ;  /* 0x00000024030a7211 */ /* 0x044fe400078e20ff */
[----:B------:R-:W-:Y:S02]  /*08e0*/  SHF.R.U32.HI R23, RZ, 0x4, R22 ;  /* 0x00000004ff177819 */ /* 0x000fe40000011616 */
[C---:B01----:R-:W-:Y:S02]  /*08f0*/  LEA R12, R3.reuse, R30, 0x4 ;  /* 0x0000001e030c7211 */ /* 0x043fe400078e20ff */
[----:B------:R-:W-:Y:S02]  /*0900*/  SHF.R.U32.HI R27, RZ, 0x4, R24 ;  /* 0x00000004ff1b7819 */ /* 0x000fe40000011618 */
[----:B------:R-:W-:-:S02]  /*0910*/  LEA R50, R3, R28, 0x4 ;  /* 0x0000001c03327211 */ /* 0x000fc400078e20ff */
[----:B------:R-:W-:Y:S02]  /*0920*/  IADD3 R15, PT, PT, R42, UR4, RZ ;  /* 0x000000042a0f7c10 */ /* 0x000fe4000fffe0ff */
[----:B---3--:R-:W-:Y:S02]  /*0930*/  ISETP.GE.U32.AND P0, PT, R8, UR8, PT ;  /* 0x0000000808007c0c */ /* 0x008fe4000bf06070 */
[----:B------:R-:W-:Y:S02]  /*0940*/  IADD3 R13, PT, PT, R39, UR4, RZ ;  /* 0x00000004270d7c10 */ /* 0x000fe4000fffe0ff */
[----:B------:R-:W-:Y:S02]  /*0950*/  ISETP.GE.U32.AND P2, PT, R10, UR8, PT ;  /* 0x000000080a007c0c */ /* 0x000fe4000bf46070 */
[----:B------:R-:W-:Y:S02]  /*0960*/  IADD3 R11, PT, PT, R23, UR4, RZ ;  /* 0x00000004170b7c10 */ /* 0x000fe4000fffe0ff */
[----:B------:R-:W-:-:S02]  /*0970*/  ISETP.GE.U32.AND P5, PT, R12, UR8, PT ;  /* 0x000000080c007c0c */ /* 0x000fc4000bfa6070 */
[----:B------:R-:W-:Y:S02]  /*0980*/  IADD3 R9, PT, PT, R27, UR4, RZ ;  /* 0x000000041b097c10 */ /* 0x000fe4000fffe0ff */
[----:B------:R-:W-:Y:S02]  /*0990*/  ISETP.GE.U32.AND P1, PT, R50, UR8, PT ;  /* 0x0000000832007c0c */ /* 0x000fe4000bf26070 */
[----:B----4-:R-:W-:Y:S02]  /*09a0*/  ISETP.GE.U32.OR P0, PT, R15, UR9, P0 ;  /* 0x000000090f007c0c */ /* 0x010fe40008706470 */
[----:B------:R-:W-:Y:S02]  /*09b0*/  ISETP.GE.U32.OR P2, PT, R13, UR9, P2 ;  /* 0x000000090d007c0c */ /* 0x000fe40009746470 */
[----:B------:R-:W-:Y:S02]  /*09c0*/  ISETP.GE.U32.OR P5, PT, R11, UR9, P5 ;  /* 0x000000090b007c0c */ /* 0x000fe4000afa6470 */
[----:B------:R-:W-:Y:S01]  /*09d0*/  ISETP.GE.U32.OR P1, PT, R9, UR9, P1 ;  /* 0x0000000909007c0c */ /* 0x000fe20008f26470 */
[----:B------:R-:W-:Y:S01]  /*09e0*/  HFMA2 R37, -RZ, RZ, 0, 0 ;  /* 0x00000000ff257431 */ /* 0x000fe200000001ff */
[----:B------:R-:W-:Y:S01]  /*09f0*/  MOV R21, RZ ;  /* 0x000000ff00157202 */ /* 0x000fe20000000f00 */
[----:B------:R-:W-:-:S04]  /*0a00*/  HFMA2 R29, -RZ, RZ, 0, 0 ;  /* 0x00000000ff1d7431 */ /* 0x000fc800000001ff */
[----:B------:R-:W-:Y:S02]  /*0a10*/  @!P0 IMAD R15, R15, UR8, R8 ;  /* 0x000000080f0f8c24 */ /* 0x000fe4000f8e0208 */
[----:B------:R-:W-:Y:S02]  /*0a20*/  @!P2 IMAD R13, R13, UR8, R10 ;  /* 0x000000080d0dac24 */ /* 0x000fe4000f8e020a */
[----:B------:R-:W-:Y:S02]  /*0a30*/  @!P5 IMAD R11, R11, UR8, R12 ;  /* 0x000000080b0bdc24 */ /* 0x000fe4000f8e020c */
[----:B------:R-:W-:Y:S01]  /*0a40*/  @!P1 IMAD R9, R9, UR8, R50 ;  /* 0x0000000809099c24 */ /* 0x000fe2000f8e0232 */
[----:B------:R-:W-:Y:S01]  /*0a50*/  MOV R31, RZ ;  /* 0x000000ff001f7202 */ /* 0x000fe20000000f00 */
[----:B-----5:R-:W-:-:S04]  /*0a60*/  @!P0 IMAD.WIDE.U32 R14, R15, 0x4, R56 ;  /* 0x000000040f0e8825 */ /* 0x020fc800078e0038 */
[--C-:B------:R-:W-:Y:S01]  /*0a70*/  @!P2 IMAD.WIDE.U32 R12, R13, 0x4, R56.reuse ;  /* 0x000000040d0ca825 */ /* 0x100fe200078e0038 */
[----:B------:R0:W2:Y:S03]  /*0a80*/  @!P0 LDG.E R21, desc[UR6][R14.64] ;  /* 0x000000060e158981 */ /* 0x0000a6000c1e1900 */
[--C-:B------:R-:W-:Y:S01]  /*0a90*/  @!P5 IMAD.WIDE.U32 R10, R11, 0x4, R56.reuse ;  /* 0x000000040b0ad825 */ /* 0x100fe200078e0038 */
[----:B------:R-:W3:Y:S03]  /*0aa0*/  @!P2 LDG.E R37, desc[UR6][R12.64] ;  /* 0x000000060c25a981 */ /* 0x000ee6000c1e1900 */
[----:B------:R-:W-:Y:S01]  /*0ab0*/  @!P1 IMAD.WIDE.U32 R8, R9, 0x4, R56 ;  /* 0x0000000409089825 */ /* 0x000fe200078e0038 */
[----:B------:R-:W4:Y:S04]  /*0ac0*/  @!P5 LDG.E R31, desc[UR6][R10.64] ;  /* 0x000000060a1fd981 */ /* 0x000f28000c1e1900 */
[----:B------:R-:W4:Y:S01]  /*0ad0*/  @!P1 LDG.E R29, desc[UR6][R8.64] ;  /* 0x00000006081d9981 */ /* 0x000f22000c1e1900 */
[----:B------:R-:W1:Y:S01]  /*0ae0*/  S2R R49, SR_CgaCtaId ;  /* 0x0000000000317919 */ /* 0x000e620000008800 */
[----:B0-----:R-:W-:-:S02]  /*0af0*/  MOV R14, 0x400 ;  /* 0x00000400000e7802 */ /* 0x001fc40000000f00 */
[----:B------:R-:W-:-:S04]  /*0b00*/  IADD3 R20, PT, PT, R5, R20, R5 ;  /* 0x0000001405147210 */ /* 0x000fc80007ffe005 */
[----:B------:R-:W-:Y:S02]  /*0b10*/  IADD3 R20, PT, PT, R5, R20, R5 ;  /* 0x0000001405147210 */ /* 0x000fe40007ffe005 */
        /* <DEDUP_REMOVED lines=14> */
[----:B---3--:R0:W-:Y:S04]  /*0c00*/  STS [R36], R37 ;  /* 0x0000002524007388 */ /* 0x0081e80000000800 */
[----:B----4-:R0:W-:Y:S04]  /*0c10*/  STS [R30], R31 ;  /* 0x0000001f1e007388 */ /* 0x0101e80000000800 */
[----:B------:R0:W-:Y:S01]  /*0c20*/  STS [R28], R29 ;  /* 0x0000001d1c007388 */ /* 0x0001e20000000800 */
[----:B------:R-:W-:Y:S05]  /*0c30*/  @!P0 BRA `(.L_x_81) ;  /* 0xfffffffc00088947 */ /* 0x000fea000383ffff */
.L_x_80:
[----:B---34-:R-:W-:Y:S05]  /*0c40*/  BSYNC.RECONVERGENT B0 ;  /* 0x0000000000007941 */ /* 0x018fea0003800200 */
.L_x_79:
[----:B------:R-:W-:Y:S01]  /*0c50*/  BSSY.RECONVERGENT B0, `(.L_x_82) ;  /* 0x0000039000007945 */ /* 0x000fe20003800200 */
[----:B------:R-:W-:-:S03]  /*0c60*/  MOV R20, R0 ;  /* 0x0000000000147202 */ /* 0x000fc60000000f00 */
[----:B------:R-:W-:Y:S05]  /*0c70*/  @!P3 BRA `(.L_x_83) ;  /* 0x0000000000d8b947 */ /* 0x000fea0003800000 */
[----:B--2---:R-:W2:Y:S01]  /*0c80*/  LDC R11, c[0x0][0x3a4] ;  /* 0x0000e900ff0b7b82 */ /* 0x004ea20000000800 */
[----:B------:R-:W-:Y:S01]  /*0c90*/  SHF.R.U32.HI R14, RZ, 0x6, R0 ;  /* 0x00000006ff0e7819 */ /* 0x000fe20000011600 */
[----:B01----:R-:W-:-:S03]  /*0ca0*/  HFMA2 R13, -RZ, RZ, 0, 0 ;  /* 0x00000000ff0d7431 */ /* 0x003fc600000001ff */
[----:B------:R-:W-:-:S03]  /*0cb0*/  LEA R9, R3, R14, 0x4 ;  /* 0x0000000e03097211 */ /* 0x000fc600078e20ff */
[----:B------:R-:W0:Y:S01]  /*0cc0*/  LDC R10, c[0x0][0x3a8] ;  /* 0x0000ea00ff0a7b82 */ /* 0x000e220000000800 */
[----:B--2---:R-:W-:-:S04]  /*0cd0*/  ISETP.GE.U32.AND P0, PT, R6, R11, PT ;  /* 0x0000000b0600720c */ /* 0x004fc80003f06070 */
[----:B0-----:R-:W-:-:S13]  /*0ce0*/  ISETP.GE.U32.OR P0, PT, R9, R10, P0 ;  /* 0x0000000a0900720c */ /* 0x001fda0000706470 */
[----:B------:R-:W-:-:S04]  /*0cf0*/  @!P0 IMAD R9, R9, R11, R6 ;  /* 0x0000000b09098224 */ /* 0x000fc800078e0206 */
[----:B-----5:R-:W-:-:S05]  /*0d00*/  @!P0 IMAD.WIDE.U32 R8, R9, 0x4, R54 ;  /* 0x0000000409088825 */ /* 0x020fca00078e0036 */
[----:B------:R-:W2:Y:S01]  /*0d10*/  @!P0 LDG.E R13, desc[UR6][R8.64] ;  /* 0x00000006080d8981 */ /* 0x000ea2000c1e1900 */
[----:B------:R-:W-:Y:S02]  /*0d20*/  MOV R12, 0x400 ;  /* 0x00000400000c7802 */ /* 0x000fe40000000f00 */
[----:B------:R-:W-:Y:S01]  /*0d30*/  ISETP.NE.AND P0, PT, R25, RZ, PT ;  /* 0x000000ff1900720c */ /* 0x000fe20003f05270 */
[----:B------:R-:W0:Y:S01]  /*0d40*/  S2R R15, SR_CgaCtaId ;  /* 0x00000000000f7919 */ /* 0x000e220000008800 */
[----:B------:R-:W-:Y:S02]  /*0d50*/  IADD3 R12, PT, PT, R12, 0x1100, RZ ;  /* 0x000011000c0c7810 */ /* 0x000fe40007ffe0ff */
[----:B------:R-:W-:Y:S02]  /*0d60*/  MOV R20, R44 ;  /* 0x0000002c00147202 */ /* 0x000fe40000000f00 */
[----:B0-----:R-:W-:Y:S02]  /*0d70*/  LEA R12, R15, R12, 0x18 ;  /* 0x0000000c0f0c7211 */ /* 0x001fe400078ec0ff */
[----:B------:R-:W-:-:S03]  /*0d80*/  SHF.L.U32 R15, R0, 0x2, RZ ;  /* 0x00000002000f7819 */ /* 0x000fc600000006ff */
[----:B------:R-:W-:Y:S01]  /*0d90*/  IMAD R14, R14, 0x104, R12 ;  /* 0x000001040e0e7824 */ /* 0x000fe200078e020c */
[----:B------:R-:W-:-:S04]  /*0da0*/  LOP3.LUT R15, R15, 0xfc, RZ, 0xc0, !PT ;  /* 0x000000fc0f0f7812 */ /* 0x000fc800078ec0ff */
[----:B------:R-:W-:-:S05]  /*0db0*/  IADD3 R14, PT, PT, R14, R15, RZ ;  /* 0x0000000f0e0e7210 */ /* 0x000fca0007ffe0ff */
[----:B--2---:R3:W-:Y:S01]  /*0dc0*/  STS [R14], R13 ;  /* 0x0000000d0e007388 */ /* 0x0047e20000000800 */
[----:B------:R-:W-:Y:S05]  /*0dd0*/  @!P0 BRA `(.L_x_83) ;  /* 0x0000000000808947 */ /* 0x000fea0003800000 */
[----:B---3--:R-:W-:Y:S02]  /*0de0*/  SHF.R.U32.HI R14, RZ, 0x6, R44 ;  /* 0x00000006ff0e7819 */ /* 0x008fe4000001162c */
[----:B------:R-:W-:Y:S02]  /*0df0*/  ISETP.GE.U32.AND P0, PT, R4, R11, PT ;  /* 0x0000000b0400720c */ /* 0x000fe40003f06070 */
[----:B------:R-:W-:Y:S02]  /*0e00*/  LEA R9, R3, R14, 0x4 ;  /* 0x0000000e03097211 */ /* 0x000fe400078e20ff */
[----:B------:R-:W-:Y:S02]  /*0e10*/  MOV R13, RZ ;  /* 0x000000ff000d7202 */ /* 0x000fe40000000f00 */
[----:B------:R-:W-:-:S13]  /*0e20*/  ISETP.GE.U32.OR P0, PT, R9, R10, P0 ;  /* 0x0000000a0900720c */ /* 0x000fda0000706470 */
[----:B------:R-:W-:-:S04]  /*0e30*/  @!P0 IMAD R9, R9, R11, R4 ;  /* 0x0000000b09098224 */ /* 0x000fc800078e0204 */
[----:B------:R-:W-:-:S05]  /*0e40*/  @!P0 IMAD.WIDE.U32 R8, R9, 0x4, R54 ;  /* 0x0000000409088825 */ /* 0x000fca00078e0036 */
[----:B------:R-:W2:Y:S01]  /*0e50*/  @!P0 LDG.E R13, desc[UR6][R8.64] ;  /* 0x00000006080d8981 */ /* 0x000ea2000c1e1900 */
        /* <DEDUP_REMOVED lines=13> */
[----:B------:R-:W-:Y:S01]  /*0f30*/  ISETP.GE.U32.OR P0, PT, R9, R10, P0 ;  /* 0x0000000a0900720c */ /* 0x000fe20000706470 */
[----:B------:R-:W-:-:S12]  /*0f40*/  HFMA2 R10, -RZ, RZ, 0, 0 ;  /* 0x00000000ff0a7431 */ /* 0x000fd800000001ff */
[----:B------:R-:W-:-:S04]  /*0f50*/  @!P0 IMAD R9, R9, R11, R8 ;  /* 0x0000000b09098224 */ /* 0x000fc800078e0208 */
[----:B------:R-:W-:-:S05]  /*0f60*/  @!P0 IMAD.WIDE.U32 R8, R9, 0x4, R54 ;  /* 0x0000000409088825 */ /* 0x000fca00078e0036 */
[----:B------:R-:W2:Y:S01]  /*0f70*/  @!P0 LDG.E R10, desc[UR6][R8.64] ;  /* 0x00000006080a8981 */ /* 0x000ea2000c1e1900 */
[C---:B------:R-:W-:Y:S01]  /*0f80*/  SHF.L.U32 R11, R20.reuse, 0x2, RZ ;  /* 0x00000002140b7819 */ /* 0x040fe200000006ff */
[----:B------:R-:W-:Y:S01]  /*0f90*/  IMAD R12, R13, 0x104, R12 ;  /* 0x000001040d0c7824 */ /* 0x000fe200078e020c */
[----:B------:R-:W-:Y:S02]  /*0fa0*/  IADD3 R20, PT, PT, R20, R5, RZ ;  /* 0x0000000514147210 */ /* 0x000fe40007ffe0ff */
[----:B------:R-:W-:-:S04]  /*0fb0*/  LOP3.LUT R11, R11, 0xfc, RZ, 0xc0, !PT ;  /* 0x000000fc0b0b7812 */ /* 0x000fc800078ec0ff */
[----:B------:R-:W-:-:S05]  /*0fc0*/  IADD3 R11, PT, PT, R12, R11, RZ ;  /* 0x0000000b0c0b7210 */ /* 0x000fca0007ffe0ff */
[----:B--2---:R0:W-:Y:S02]  /*0fd0*/  STS [R11], R10 ;  /* 0x0000000a0b007388 */ /* 0x0041e40000000800 */
.L_x_83:
[----:B------:R-:W-:Y:S05]  /*0fe0*/  BSYNC.RECONVERGENT B0 ;  /* 0x0000000000007941 */ /* 0x000fea0003800200 */
.L_x_82:
[----:B------:R-:W0:Y:S01]  /*0ff0*/  LDCU UR8, c[0x0][0x3a4] ;  /* 0x00007480ff0877ac */ /* 0x000e220008000800 */
[----:B------:R-:W-:Y:S01]  /*1000*/  BSSY.RECONVERGENT B0, `(.L_x_84) ;  /* 0x0000040000007945 */ /* 0x000fe20003800200 */
[----:B------:R-:W0:Y:S03]  /*1010*/  LDCU UR9, c[0x0][0x3a8] ;  /* 0x00007500ff0977ac */ /* 0x000e260008000800 */
[----:B------:R-:W-:Y:S05]  /*1020*/  @!P4 BRA `(.L_x_85) ;  /* 0x0000000000f4c947 */ /* 0x000fea0003800000 */
.L_x_86:
[----:B0-2---:R-:W-:Y:S01]  /*1030*/  IADD3 R10, PT, PT, R5, R20, RZ ;  /* 0x00000014050a7210 */ /* 0x005fe20007ffe0ff */
[----:B------:R-:W-:Y:S01]  /*1040*/  HFMA2 R21, -RZ, RZ, 0, 0 ;  /* 0x00000000ff157431 */ /* 0x000fe200000001ff */
[----:B------:R-:W-:Y:S02]  /*1050*/  LOP3.LUT R31, R20, 0x3f, RZ, 0xc0, !PT ;  /* 0x0000003f141f7812 */ /* 0x000fe400078ec0ff */
[----:B------:R-:W-:Y:S02]  /*1060*/  CS2R R22, SRZ ;  /* 0x0000000000167805 */ /* 0x000fe4000001ff00 */
[-C--:B-1----:R-:W-:Y:S02]  /*1070*/  IADD3 R12, PT, PT, R10, R5.reuse, RZ ;  /* 0x000000050a0c7210 */ /* 0x082fe40007ffe0ff */
[----:B------:R-:W-:Y:S02]  /*1080*/  SHF.R.U32.HI R36, RZ, 0x6, R20 ;  /* 0x00000006ff247819 */ /* 0x000fe40000011614 */
[----:B------:R-:W-:-:S02]  /*1090*/  IADD3 R20, PT, PT, R12, R5, RZ ;  /* 0x000000050c147210 */ /* 0x000fc40007ffe0ff */
[----:B------:R-:W-:Y:S02]  /*10a0*/  LOP3.LUT R29, R10, 0x3f, RZ, 0xc0, !PT ;  /* 0x0000003f0a1d7812 */ /* 0x000fe400078ec0ff */
[----:B------:R-:W-:Y:S02]  /*10b0*/  LOP3.LUT R27, R12, 0x3f, RZ, 0xc0, !PT ;  /* 0x0000003f0c1b7812 */ /* 0x000fe400078ec0ff */
[----:B------:R-:W-:Y:S02]  /*10c0*/  LOP3.LUT R25, R20, 0x3f, RZ, 0xc0, !PT ;  /* 0x0000003f14197812 */ /* 0x000fe400078ec0ff */
[C---:B------:R-:W-:Y:S02]  /*10d0*/  LEA R8, R2.reuse, R31, 0x6 ;  /* 0x0000001f02087211 */ /* 0x040fe400078e30ff */
[----:B------:R-:W-:Y:S02]  /*10e0*/  SHF.R.U32.HI R30, RZ, 0x6, R10 ;  /* 0x00000006ff1e7819 */ /* 0x000fe4000001160a */
[----:B------:R-:W-:-:S02]  /*10f0*/  LEA R10, R2, R29, 0x6 ;  /* 0x0000001d020a7211 */ /* 0x000fc400078e30ff */
[----:B------:R-:W-:Y:S02]  /*1100*/  SHF.R.U32.HI R28, RZ, 0x6, R12 ;  /* 0x00000006ff1c7819 */ /* 0x000fe4000001160c */
[C---:B------:R-:W-:Y:S02]  /*1110*/  LEA R12, R2.reuse, R27, 0x6 ;  /* 0x0000001b020c7211 */ /* 0x040fe400078e30ff */
[----:B------:R-:W-:Y:S02]  /*1120*/  SHF.R.U32.HI R26, RZ, 0x6, R20 ;  /* 0x00000006ff1a7819 */ /* 0x000fe40000011614 */
[----:B---34-:R-:W-:Y:S02]  /*1130*/  LEA R14, R2, R25, 0x6 ;  /* 0x00000019020e7211 */ /* 0x018fe400078e30ff */
[----:B------:R-:W-:Y:S02]  /*1140*/  LEA R15, R3, R36, 0x4 ;  /* 0x00000024030f7211 */ /* 0x000fe400078e20ff */
[----:B------:R-:W-:-:S02]  /*1150*/  ISETP.GE.U32.AND P0, PT, R8, UR8, PT ;  /* 0x0000000808007c0c */ /* 0x000fc4000bf06070 */
[C---:B------:R-:W-:Y:S02]  /*1160*/  LEA R13, R3.reuse, R30, 0x4 ;  /* 0x0000001e030d7211 */ /* 0x040fe400078e20ff */
[----:B------:R-:W-:Y:S02]  /*1170*/  ISETP.GE.U32.AND P1, PT, R10, UR8, PT ;  /* 0x000000080a007c0c */ /* 0x000fe4000bf26070 */
[C---:B------:R-:W-:Y:S02]  /*1180*/  LEA R11, R3.reuse, R28, 0x4 ;  /* 0x0000001c030b7211 */ /* 0x040fe400078e20ff */
[----:B------:R-:W-:Y:S02]  /*1190*/  ISETP.GE.U32.AND P2, PT, R12, UR8, PT ;  /* 0x000000080c007c0c */ /* 0x000fe4000bf46070 */
[----:B------:R-:W-:Y:S02]  /*11a0*/  LEA R9, R3, R26, 0x4 ;  /* 0x0000001a03097211 */ /* 0x000fe400078e20ff */
[----:B------:R-:W-:-:S02]  /*11b0*/  ISETP.GE.U32.AND P3, PT, R14, UR8, PT ;  /* 0x000000080e007c0c */ /* 0x000fc4000bf66070 */
[----:B------:R-:W-:Y:S02]  /*11c0*/  ISETP.GE.U32.OR P0, PT, R15, UR9, P0 ;  /* 0x000000090f007c0c */ /* 0x000fe40008706470 */
[----:B------:R-:W-:Y:S02]  /*11d0*/  ISETP.GE.U32.OR P1, PT, R13, UR9, P1 ;  /* 0x000000090d007c0c */ /* 0x000fe40008f26470 */
[----:B------:R-:W-:Y:S02]  /*11e0*/  ISETP.GE.U32.OR P2, PT, R11, UR9, P2 ;  /* 0x000000090b007c0c */ /* 0x000fe40009746470 */
[----:B------:R-:W-:Y:S02]  /*11f0*/  ISETP.GE.U32.OR P3, PT, R9, UR9, P3 ;  /* 0x0000000909007c0c */ /* 0x000fe40009f66470 */
[----:B------:R-:W-:-:S05]  /*1200*/  MOV R24, RZ ;  /* 0x000000ff00187202 */ /* 0x000fca0000000f00 */
[----:B------:R-:W-:Y:S02]  /*1210*/  @!P0 IMAD R15, R15, UR8, R8 ;  /* 0x000000080f0f8c24 */ /* 0x000fe4000f8e0208 */
[----:B------:R-:W-:Y:S02]  /*1220*/  @!P1 IMAD R13, R13, UR8, R10 ;  /* 0x000000080d0d9c24 */ /* 0x000fe4000f8e020a */
[----:B------:R-:W-:Y:S02]  /*1230*/  @!P2 IMAD R11, R11, UR8, R12 ;  /* 0x000000080b0bac24 */ /* 0x000fe4000f8e020c */
[----:B------:R-:W-:Y:S02]  /*1240*/  @!P3 IMAD R9, R9, UR8, R14 ;  /* 0x000000080909bc24 */ /* 0x000fe4000f8e020e */
[----:B-----5:R-:W-:-:S04]  /*1250*/  @!P0 IMAD.WIDE.U32 R14, R15, 0x4, R54 ;  /* 0x000000040f0e8825 */ /* 0x020fc800078e0036 */
[--C-:B------:R-:W-:Y:S01]  /*1260*/  @!P1 IMAD.WIDE.U32 R12, R13, 0x4, R54.reuse ;  /* 0x000000040d0c9825 */ /* 0x100fe200078e0036 */
[----:B------:R-:W2:Y:S03]  /*1270*/  @!P0 LDG.E R24, desc[UR6][R14.64] ;  /* 0x000000060e188981 */ /* 0x000ea6000c1e1900 */
[--C-:B------:R-:W-:Y:S01]  /*1280*/  @!P2 IMAD.WIDE.U32 R10, R11, 0x4, R54.reuse ;  /* 0x000000040b0aa825 */ /* 0x100fe200078e0036 */
[----:B------:R-:W3:Y:S03]  /*1290*/  @!P1 LDG.E R23, desc[UR6][R12.64] ;  /* 0x000000060c179981 */ /* 0x000ee6000c1e1900 */
[----:B------:R-:W-:Y:S01]  /*12a0*/  @!P3 IMAD.WIDE.U32 R8, R9, 0x4, R54 ;  /* 0x000000040908b825 */ /* 0x000fe200078e0036 */
[----:B------:R-:W4:Y:S04]  /*12b0*/  @!P2 LDG.E R22, desc[UR6][R10.64] ;  /* 0x000000060a16a981 */ /* 0x000f28000c1e1900 */
[----:B------:R-:W4:Y:S01]  /*12c0*/  @!P3 LDG.E R21, desc[UR6][R8.64] ;  /* 0x000000060815b981 */ /* 0x000f22000c1e1900 */
[----:B------:R-:W0:Y:S01]  /*12d0*/  S2R R38, SR_CgaCtaId ;  /* 0x0000000000267919 */ /* 0x000e220000008800 */
[----:B------:R-:W-:-:S04]  /*12e0*/  MOV R37, 0x400 ;  /* 0x0000040000257802 */ /* 0x000fc80000000f00 */
[----:B------:R-:W-:Y:S02]  /*12f0*/  IADD3 R37, PT, PT, R37, 0x1100, RZ ;  /* 0x0000110025257810 */ /* 0x000fe40007ffe0ff */
[----:B------:R-:W-:Y:S02]  /*1300*/  IADD3 R20, PT, PT, R20, R5, RZ ;  /* 0x0000000514147210 */ /* 0x000fe40007ffe0ff */
        /* <DEDUP_REMOVED lines=10> */
[----:B--2---:R0:W-:Y:S04]  /*13b0*/  STS [R31], R24 ;  /* 0x000000181f007388 */ /* 0x0041e80000000800 */
[----:B---3--:R0:W-:Y:S04]  /*13c0*/  STS [R30], R23 ;  /* 0x000000171e007388 */ /* 0x0081e80000000800 */
[----:B----4-:R0:W-:Y:S04]  /*13d0*/  STS [R27], R22 ;  /* 0x000000161b007388 */ /* 0x0101e80000000800 */
[----:B------:R0:W-:Y:S01]  /*13e0*/  STS [R26], R21 ;  /* 0x000000151a007388 */ /* 0x0001e20000000800 */
[----:B------:R-:W-:Y:S05]  /*13f0*/  @!P0 BRA `(.L_x_86) ;  /* 0xfffffffc000c8947 */ /* 0x000fea000383ffff */
.L_x_85:
[----:B0-----:R-:W-:Y:S05]  /*1400*/  BSYNC.RECONVERGENT B0 ;  /* 0x0000000000007941 */ /* 0x001fea0003800200 */
.L_x_84:
        /* <DEDUP_REMOVED lines=10> */
[----:B------:R-:W-:Y:S04]  /*14b0*/  LDS.128 R8, [R50] ;  /* 0x0000000032087984 */ /* 0x000fe80000000c00 */
[----:B------:R-:W0:Y:S04]  /*14c0*/  LDS.128 R20, [R49] ;  /* 0x0000000031147984 */ /* 0x000e280000000c00 */
[----:B-1-34-:R-:W1:Y:S04]  /*14d0*/  LDS.128 R12, [R50+0x40] ;  /* 0x00004000320c7984 */ /* 0x01ae680000000c00 */
[----:B------:R-:W2:Y:S04]  /*14e0*/  LDS.128 R28, [R50+0xc0] ;  /* 0x0000c000321c7984 */ /* 0x000ea80000000c00 */
[----:B------:R-:W3:Y:S04]  /*14f0*/  LDS.128 R24, [R50+0x80] ;  /* 0x0000800032187984 */ /* 0x000ee80000000c00 */
[----:B------:R-:W4:Y:S04]  /*1500*/  LDS.128 R36, [R49+0x100] ;  /* 0x0001000031247984 */ /* 0x000f280000000c00 */
[----:B------:R-:W4:Y:S01]  /*1510*/  LDS R42, [R49+0x110] ;  /* 0x00011000312a7984 */ /* 0x000f220000000800 */
[C---:B0-----:R-:W-:Y:S01]  /*1520*/  FFMA R60, R8.reuse, R20, R51 ;  /* 0x00000014083c7223 */ /* 0x041fe20000000033 */
[CC--:B------:R-:W-:Y:S01]  /*1530*/  FFMA R51, R8.reuse, R21.reuse, R58 ;  /* 0x0000001508337223 */ /* 0x0c0fe2000000003a */
[-C--:B------:R-:W-:Y:S01]  /*1540*/  FFMA R58, R8, R22.reuse, R19 ;  /* 0x00000016083a7223 */ /* 0x080fe20000000013 */
[C---:B-1----:R-:W-:Y:S01]  /*1550*/  FFMA R59, R13.reuse, R21, R18 ;  /* 0x000000150d3b7223 */ /* 0x042fe20000000012 */
[C---:B------:R-:W-:Y:S01]  /*1560*/  FFMA R12, R13.reuse, R22, R17 ;  /* 0x000000160d0c7223 */ /* 0x040fe20000000011 */
[----:B------:R-:W-:Y:S01]  /*1570*/  FFMA R61, R20, R13, R61 ;  /* 0x0000000d143d7223 */ /* 0x000fe2000000003d */
[----:B--2---:R-:W-:-:S02]  /*1580*/  FFMA R30, R13, R23, R16 ;  /* 0x000000170d1e7223 */ /* 0x004fc40000000010 */
[----:B------:R-:W0:Y:S01]  /*1590*/  LDS.128 R16, [R50+0xd0] ;  /* 0x0000d00032107984 */ /* 0x000e220000000c00 */
[-C--:B---3--:R-:W-:Y:S01]  /*15a0*/  FFMA R25, R8, R23.reuse, R46 ;  /* 0x0000001708197223 */ /* 0x088fe2000000002e */
[----:B------:R-:W-:Y:S01]  /*15b0*/  FFMA R8, R20, R26, R35 ;  /* 0x0000001a14087223 */ /* 0x000fe20000000023 */
[C---:B------:R-:W-:Y:S01]  /*15c0*/  FFMA R35, R26.reuse, R23, R34 ;  /* 0x000000171a237223 */ /* 0x040fe20000000022 */
[C---:B------:R-:W-:Y:S01]  /*15d0*/  FFMA R13, R26.reuse, R21, R41 ;  /* 0x000000151a0d7223 */ /* 0x040fe20000000029 */
[-C--:B------:R-:W-:Y:S01]  /*15e0*/  FFMA R43, R26, R22.reuse, R43 ;  /* 0x000000161a2b7223 */ /* 0x080fe2000000002b */
[----:B------:R-:W-:Y:S01]  /*15f0*/  FFMA R34, R20, R31, R33 ;  /* 0x0000001f14227223 */ /* 0x000fe20000000021 */
[C---:B------:R-:W-:Y:S01]  /*1600*/  FFMA R33, R31.reuse, R21, R40 ;  /* 0x000000151f217223 */ /* 0x040fe20000000028 */
[C---:B------:R-:W-:Y:S01]  /*1610*/  FFMA R26, R31.reuse, R22, R47 ;  /* 0x000000161f1a7223 */ /* 0x040fe2000000002f */
[----:B------:R-:W1:Y:S01]  /*1620*/  LDS.64 R40, [R49+0x208] ;  /* 0x0002080031287984 */ /* 0x000e620000000a00 */
[----:B------:R-:W-:Y:S01]  /*1630*/  FFMA R31, R31, R23, R32 ;  /* 0x000000171f1f7223 */ /* 0x000fe20000000020 */
[----:B----4-:R-:W-:Y:S01]  /*1640*/  FFMA R60, R37, R9, R60 ;  /* 0x00000009253c7223 */ /* 0x010fe2000000003c */
[C---:B------:R-:W-:Y:S01]  /*1650*/  FFMA R51, R9.reuse, R38, R51 ;  /* 0x0000002609337223 */ /* 0x040fe20000000033 */
[----:B------:R-:W2:Y:S01]  /*1660*/  LDS.64 R46, [R49+0x210] ;  /* 0x00021000312e7984 */ /* 0x000ea20000000a00 */
[----:B------:R-:W-:Y:S01]  /*1670*/  FFMA R58, R9, R39, R58 ;  /* 0x00000027093a7223 */ /* 0x000fe2000000003a */
[----:B------:R-:W-:Y:S01]  /*1680*/  FFMA R36, R42, R9, R25 ;  /* 0x000000092a247223 */ /* 0x000fe20000000019 */
[C---:B------:R-:W-:Y:S01]  /*1690*/  FFMA R61, R37.reuse, R14, R61 ;  /* 0x0000000e253d7223 */ /* 0x040fe2000000003d */
[----:B------:R-:W3:Y:S01]  /*16a0*/  LDS.128 R20, [R50+0x90] ;  /* 0x0000900032147984 */ /* 0x000ee20000000c00 */
[----:B------:R-:W-:Y:S01]  /*16b0*/  FFMA R59, R14, R38, R59 ;  /* 0x000000260e3b7223 */ /* 0x000fe2000000003b */
[-C--:B------:R-:W-:Y:S01]  /*16c0*/  FFMA R9, R37, R27.reuse, R8 ;  /* 0x0000001b25097223 */ /* 0x080fe20000000008 */
[-C--:B------:R-:W-:Y:S01]  /*16d0*/  FFMA R25, R38, R27.reuse, R13 ;  /* 0x0000001b26197223 */ /* 0x080fe2000000000d */
[----:B------:R-:W-:Y:S01]  /*16e0*/  FFMA R8, R42, R27, R35 ;  /* 0x0000001b2a087223 */ /* 0x000fe20000000023 */
[-C--:B------:R-:W-:Y:S01]  /*16f0*/  FFMA R12, R14, R39.reuse, R12 ;  /* 0x000000270e0c7223 */ /* 0x080fe2000000000c */
[----:B------:R-:W-:Y:S01]  /*1700*/  FFMA R30, R42, R14, R30 ;  /* 0x0000000e2a1e7223 */ /* 0x000fe2000000001e */
[-C--:B------:R-:W-:Y:S01]  /*1710*/  FFMA R43, R27, R39.reuse, R43 ;  /* 0x000000271b2b7223 */ /* 0x080fe2000000002b */
[----:B0-----:R-:W-:Y:S01]  /*1720*/  FFMA R37, R37, R16, R34 ;  /* 0x0000001025257223 */ /* 0x001fe20000000022 */
[C---:B------:R-:W-:Y:S01]  /*1730*/  FFMA R38, R16.reuse, R38, R33 ;  /* 0x0000002610267223 */ /* 0x040fe20000000021 */
[C---:B------:R-:W-:Y:S01]  /*1740*/  FFMA R39, R16.reuse, R39, R26 ;  /* 0x0000002710277223 */ /* 0x040fe2000000001a */
[----:B------:R-:W0:Y:S01]  /*1750*/  LDS.128 R32, [R49+0x310] ;  /* 0x0003100031207984 */ /* 0x000e220000000c00 */
[----:B------:R-:W-:-:S03]  /*1760*/  FFMA R42, R16, R42, R31 ;  /* 0x0000002a102a7223 */ /* 0x000fc6000000001f */
[----:B------:R-:W4:Y:S01]  /*1770*/  LDS R26, [R49+0x30c] ;  /* 0x00030c00311a7984 */ /* 0x000f220000000800 */
[C---:B-1----:R-:W-:Y:S01]  /*1780*/  FFMA R61, R40.reuse, R15, R61 ;  /* 0x0000000f283d7223 */ /* 0x042fe2000000003d */
[CC--:B------:R-:W-:Y:S01]  /*1790*/  FFMA R59, R15.reuse, R41.reuse, R59 ;  /* 0x000000290f3b7223 */ /* 0x0c0fe2000000003b */
[-C--:B------:R-:W-:Y:S01]  /*17a0*/  FFMA R27, R40, R10.reuse, R60 ;  /* 0x0000000a281b7223 */ /* 0x080fe2000000003c */
[----:B------:R-:W-:Y:S01]  /*17b0*/  FFMA R51, R10, R41, R51 ;  /* 0x000000290a337223 */ /* 0x000fe20000000033 */
[C---:B--2---:R-:W-:Y:S01]  /*17c0*/  FFMA R16, R46.reuse, R15, R12 ;  /* 0x0000000f2e107223 */ /* 0x044fe2000000000c */
[-C--:B------:R-:W-:Y:S01]  /*17d0*/  FFMA R31, R15, R47.reuse, R30 ;  /* 0x0000002f0f1f7223 */ /* 0x080fe2000000001e */
[----:B------:R-:W-:Y:S01]  /*17e0*/  FFMA R58, R46, R10, R58 ;  /* 0x0000000a2e3a7223 */ /* 0x000fe2000000003a */
[----:B------:R-:W1:Y:S01]  /*17f0*/  LDS.128 R12, [R50+0x50] ;  /* 0x00005000320c7984 */ /* 0x000e620000000c00 */
[----:B------:R-:W-:Y:S01]  /*1800*/  FFMA R36, R10, R47, R36 ;  /* 0x0000002f0a247223 */ /* 0x000fe20000000024 */
[-C--:B------:R-:W-:Y:S01]  /*1810*/  FFMA R10, R40, R17.reuse, R37 ;  /* 0x00000011280a7223 */ /* 0x080fe20000000025 */
[-C--:B------:R-:W-:Y:S01]  /*1820*/  FFMA R30, R41, R17.reuse, R38 ;  /* 0x00000011291e7223 */ /* 0x080fe20000000026 */
[----:B------:R-:W-:Y:S01]  /*1830*/  FFMA R60, R46, R17, R39 ;  /* 0x000000112e3c7223 */ /* 0x000fe20000000027 */
[----:B---3--:R-:W-:Y:S01]  /*1840*/  FFMA R62, R40, R20, R9 ;  /* 0x00000014283e7223 */ /* 0x008fe20000000009 */
[----:B------:R-:W-:Y:S01]  /*1850*/  FFMA R17, R17, R47, R42 ;  /* 0x0000002f11117223 */ /* 0x000fe2000000002a */
[C---:B------:R-:W-:Y:S01]  /*1860*/  FFMA R9, R20.reuse, R41, R25 ;  /* 0x0000002914097223 */ /* 0x040fe20000000019 */
[C---:B------:R-:W-:Y:S01]  /*1870*/  FFMA R38, R20.reuse, R46, R43 ;  /* 0x0000002e14267223 */ /* 0x040fe2000000002b */
[----:B------:R-:W-:Y:S01]  /*1880*/  FFMA R47, R20, R47, R8 ;  /* 0x0000002f142f7223 */ /* 0x000fe20000000008 */
[----:B------:R-:W2:Y:S01]  /*1890*/  LDS.128 R40, [R49+0x410] ;  /* 0x0004100031287984 */ /* 0x000ea20000000c00 */
[-C--:B0-----:R-:W-:Y:S01]  /*18a0*/  FFMA R20, R11, R34.reuse, R36 ;  /* 0x000000220b147223 */ /* 0x081fe20000000024 */
[----:B------:R-:W-:Y:S01]  /*18b0*/  FFMA R35, R21, R33, R38 ;  /* 0x0000002115237223 */ /* 0x000fe20000000026 */
[----:B------:R-:W-:Y:S01]  /*18c0*/  FFMA R46, R32, R11, R51 ;  /* 0x0000000b202e7223 */ /* 0x000fe20000000033 */
[----:B------:R-:W0:Y:S01]  /*18d0*/  LDS.128 R36, [R50+0x10] ;  /* 0x0000100032247984 */ /* 0x000e220000000c00 */
[----:B------:R-:W-:Y:S01]  /*18e0*/  FFMA R25, R11, R33, R58 ;  /* 0x000000210b197223 */ /* 0x000fe2000000003a */
[-C--:B----4-:R-:W-:Y:S01]  /*18f0*/  FFMA R62, R26, R21.reuse, R62 ;  /* 0x000000151a3e7223 */ /* 0x090fe2000000003e */
[----:B------:R-:W-:Y:S01]  /*1900*/  FFMA R51, R32, R21, R9 ;  /* 0x0000001520337223 */ /* 0x000fe20000000009 */
[----:B------:R-:W-:Y:S01]  /*1910*/  FFMA R64, R21, R34, R47 ;  /* 0x0000002215407223 */ /* 0x000fe2000000002f */
[C---:B------:R-:W-:Y:S01]  /*1920*/  FFMA R27, R26.reuse, R11, R27 ;  /* 0x0000000b1a1b7223 */ /* 0x040fe2000000001b */
[-C--:B------:R-:W-:Y:S01]  /*1930*/  FFMA R21, R26, R18.reuse, R10 ;  /* 0x000000121a157223 */ /* 0x080fe2000000000a */
[-C--:B------:R-:W-:Y:S01]  /*1940*/  FFMA R58, R32, R18.reuse, R30 ;  /* 0x00000012203a7223 */ /* 0x080fe2000000001e */
[----:B------:R-:W-:Y:S01]  /*1950*/  FFMA R47, R33, R18, R60 ;  /* 0x00000012212f7223 */ /* 0x000fe2000000003c */
[----:B------:R-:W3:Y:S01]  /*1960*/  LDS.128 R8, [R49+0x510] ;  /* 0x0005100031087984 */ /* 0x000ee20000000c00 */
[----:B------:R-:W-:Y:S01]  /*1970*/  FFMA R18, R18, R34, R17 ;  /* 0x0000002212127223 */ /* 0x000fe20000000011 */
[C---:B-1----:R-:W-:Y:S01]  /*1980*/  FFMA R32, R12.reuse, R32, R59 ;  /* 0x000000200c207223 */ /* 0x042fe2000000003b */
[----:B------:R-:W-:Y:S01]  /*1990*/  FFMA R33, R12, R33, R16 ;  /* 0x000000210c217223 */ /* 0x000fe20000000010 */
[----:B------:R-:W1:Y:S01]  /*19a0*/  LDS R30, [R49+0x520] ;  /* 0x00052000311e7984 */ /* 0x000e620000000800 */
[----:B------:R-:W-:Y:S01]  /*19b0*/  FFMA R61, R26, R12, R61 ;  /* 0x0000000c1a3d7223 */ /* 0x000fe2000000003d */
[----:B------:R-:W-:Y:S01]  /*19c0*/  FFMA R12, R12, R34, R31 ;  /* 0x000000220c0c7223 */ /* 0x000fe2000000001f */
[C---:B--2---:R-:W-:Y:S01]  /*19d0*/  FFMA R17, R13.reuse, R41, R32 ;  /* 0x000000290d117223 */ /* 0x044fe20000000020 */
[-C--:B------:R-:W-:Y:S01]  /*19e0*/  FFMA R16, R13, R42.reuse, R33 ;  /* 0x0000002a0d107223 */ /* 0x080fe20000000021 */
[----:B------:R-:W-:Y:S01]  /*19f0*/  FFMA R60, R22, R42, R35 ;  /* 0x0000002a163c7223 */ /* 0x000fe20000000023 */
[-C--:B------:R-:W-:Y:S01]  /*1a00*/  FFMA R62, R40, R22.reuse, R62 ;  /* 0x00000016283e7223 */ /* 0x080fe2000000003e */
[----:B------:R-:W2:Y:S01]  /*1a10*/  LDS.128 R32, [R50+0xe0] ;  /* 0x0000e00032207984 */ /* 0x000ea20000000c00 */
[C---:B------:R-:W-:Y:S01]  /*1a20*/  FFMA R51, R41.reuse, R22, R51 ;  /* 0x0000001629337223 */ /* 0x040fe20000000033 */
[----:B------:R-:W-:Y:S01]  /*1a30*/  FFMA R59, R22, R43, R64 ;  /* 0x0000002b163b7223 */ /* 0x000fe20000000040 */
[C---:B------:R-:W-:Y:S01]  /*1a40*/  FFMA R66, R40.reuse, R13, R61 ;  /* 0x0000000d28427223 */ /* 0x040fe2000000003d */
[-C--:B------:R-:W-:Y:S01]  /*1a50*/  FFMA R22, R40, R19.reuse, R21 ;  /* 0x0000001328167223 */ /* 0x080fe20000000015 */
[-C--:B------:R-:W-:Y:S01]  /*1a60*/  FFMA R21, R41, R19.reuse, R58 ;  /* 0x0000001329157223 */ /* 0x080fe2000000003a */
[----:B------:R-:W-:Y:S01]  /*1a70*/  FFMA R58, R42, R19, R47 ;  /* 0x000000132a3a7223 */ /* 0x000fe2000000002f */
[-C--:B------:R-:W-:Y:S01]  /*1a80*/  FFMA R47, R19, R43.reuse, R18 ;  /* 0x0000002b132f7223 */ /* 0x080fe20000000012 */
[----:B------:R-:W-:-:S02]  /*1a90*/  FFMA R31, R13, R43, R12 ;  /* 0x0000002b0d1f7223 */ /* 0x000fc4000000000c */
[----:B------:R-:W4:Y:S01]  /*1aa0*/  LDS.64 R12, [R49+0x618] ;  /* 0x00061800310c7984 */ /* 0x000f220000000a00 */
[C---:B0-----:R-:W-:Y:S01]  /*1ab0*/  FFMA R40, R36.reuse, R40, R27 ;  /* 0x0000002824287223 */ /* 0x041fe2000000001b */
[C---:B------:R-:W-:Y:S02]  /*1ac0*/  FFMA R19, R36.reuse, R43, R20 ;  /* 0x0000002b24137223 */ /* 0x040fe40000000014 */
[----:B------:R-:W0:Y:S01]  /*1ad0*/  LDS.64 R26, [R49+0x620] ;  /* 0x00062000311a7984 */ /* 0x000e220000000a00 */
[C---:B------:R-:W-:Y:S01]  /*1ae0*/  FFMA R46, R36.reuse, R41, R46 ;  /* 0x00000029242e7223 */ /* 0x040fe2000000002e */
[----:B------:R-:W-:Y:S01]  /*1af0*/  FFMA R42, R36, R42, R25 ;  /* 0x0000002a242a7223 */ /* 0x000fe20000000019 */
[----:B---3--:R-:W-:Y:S01]  /*1b00*/  FFMA R43, R9, R37, R40 ;  /* 0x00000025092b7223 */ /* 0x008fe20000000028 */
[CC--:B------:R-:W-:Y:S01]  /*1b10*/  FFMA R40, R14.reuse, R10.reuse, R17 ;  /* 0x0000000a0e287223 */ /* 0x0c0fe20000000011 */
[----:B------:R-:W-:Y:S01]  /*1b20*/  FFMA R61, R14, R11, R16 ;  /* 0x0000000b0e3d7223 */ /* 0x000fe20000000010 */
[C---:B------:R-:W-:Y:S01]  /*1b30*/  FFMA R25, R37.reuse, R10, R46 ;  /* 0x0000000a25197223 */ /* 0x040fe2000000002e */
[C---:B-1----:R-:W-:Y:S01]  /*1b40*/  FFMA R8, R30.reuse, R37, R19 ;  /* 0x000000251e087223 */ /* 0x042fe20000000013 */
[----:B------:R-:W-:Y:S01]  /*1b50*/  FFMA R41, R37, R11, R42 ;  /* 0x0000000b25297223 */ /* 0x000fe2000000002a */
[----:B------:R-:W1:Y:S01]  /*1b60*/  LDS.128 R16, [R50+0xa0] ;  /* 0x0000a00032107984 */ /* 0x000e620000000c00 */
[CC--:B------:R-:W-:Y:S01]  /*1b70*/  FFMA R37, R9.reuse, R14.reuse, R66 ;  /* 0x0000000e09257223 */ /* 0x0c0fe20000000042 */
[C---:B------:R-:W-:Y:S01]  /*1b80*/  FFMA R14, R30.reuse, R14, R31 ;  /* 0x0000000e1e0e7223 */ /* 0x040fe2000000001f */
[-C--:B------:R-:W-:Y:S01]  /*1b90*/  FFMA R36, R30, R23.reuse, R59 ;  /* 0x000000171e247223 */ /* 0x080fe2000000003b */
[-C--:B------:R-:W-:Y:S01]  /*1ba0*/  FFMA R31, R9, R23.reuse, R62 ;  /* 0x00000017091f7223 */ /* 0x080fe2000000003e */
[----:B------:R-:W-:Y:S01]  /*1bb0*/  FFMA R51, R10, R23, R51 ;  /* 0x000000170a337223 */ /* 0x000fe20000000033 */
[-C--:B------:R-:W-:Y:S01]  /*1bc0*/  FFMA R63, R23, R11.reuse, R60 ;  /* 0x0000000b173f7223 */ /* 0x080fe2000000003c */
[----:B------:R-:W3:Y:S01]  /*1bd0*/  LDS R46, [R49+0x71c] ;  /* 0x00071c00312e7984 */ /* 0x000ee20000000800 */
[----:B--2---:R-:W-:Y:S01]  /*1be0*/  FFMA R59, R9, R32, R22 ;  /* 0x00000020093b7223 */ /* 0x004fe20000000016 */
[C---:B------:R-:W-:Y:S01]  /*1bf0*/  FFMA R42, R32.reuse, R10, R21 ;  /* 0x0000000a202a7223 */ /* 0x040fe20000000015 */
[C---:B------:R-:W-:Y:S01]  /*1c00*/  FFMA R65, R32.reuse, R11, R58 ;  /* 0x0000000b20417223 */ /* 0x040fe2000000003a */
[----:B------:R-:W2:Y:S01]  /*1c10*/  LDS.128 R20, [R49+0x720] ;  /* 0x0007200031147984 */ /* 0x000ea20000000c00 */
[----:B------:R-:W-:Y:S01]  /*1c20*/  FFMA R58, R32, R30, R47 ;  /* 0x0000001e203a7223 */ /* 0x000fe2000000002f */
[-C--:B----4-:R-:W-:Y:S01]  /*1c30*/  FFMA R47, R38, R13.reuse, R25 ;  /* 0x0000000d262f7223 */ /* 0x090fe20000000019 */
[C---:B------:R-:W-:Y:S01]  /*1c40*/  FFMA R67, R15.reuse, R13, R40 ;  /* 0x0000000d0f437223 */ /* 0x040fe20000000028 */
[CC--:B------:R-:W-:Y:S01]  /*1c50*/  FFMA R43, R12.reuse, R38.reuse, R43 ;  /* 0x000000260c2b7223 */ /* 0x0c0fe2000000002b */
[C---:B------:R-:W-:Y:S01]  /*1c60*/  FFMA R37, R12.reuse, R15, R37 ;  /* 0x0000000f0c257223 */ /* 0x040fe20000000025 */
[----:B------:R-:W-:Y:S01]  /*1c70*/  FFMA R59, R12, R33, R59 ;  /* 0x000000210c3b7223 */ /* 0x000fe2000000003b */
[----:B0-----:R-:W-:Y:S01]  /*1c80*/  FFMA R32, R26, R38, R41 ;  /* 0x000000261a207223 */ /* 0x001fe20000000029 */
[----:B------:R-:W-:Y:S01]  /*1c90*/  FFMA R41, R38, R27, R8 ;  /* 0x0000001b26297223 */ /* 0x000fe20000000008 */
[C---:B------:R-:W-:Y:S01]  /*1ca0*/  FFMA R30, R26.reuse, R15, R61 ;  /* 0x0000000f1a1e7223 */ /* 0x040fe2000000003d */
[----:B------:R-:W0:Y:S01]  /*1cb0*/  LDS.128 R8, [R50+0x60] ;  /* 0x0000600032087984 */ /* 0x000e220000000c00 */
[----:B------:R-:W-:Y:S01]  /*1cc0*/  FFMA R25, R15, R27, R14 ;  /* 0x0000001b0f197223 */ /* 0x000fe2000000000e */
[-C--:B------:R-:W-:Y:S01]  /*1cd0*/  FFMA R61, R13, R33.reuse, R42 ;  /* 0x000000210d3d7223 */ /* 0x080fe2000000002a */
[----:B------:R-:W-:Y:S01]  /*1ce0*/  FFMA R38, R26, R33, R65 ;  /* 0x000000211a267223 */ /* 0x000fe20000000041 */
[----:B------:R-:W-:Y:S01]  /*1cf0*/  FFMA R33, R33, R27, R58 ;  /* 0x0000001b21217223 */ /* 0x000fe2000000003a */
[----:B-1----:R-:W-:Y:S01]  /*1d00*/  FFMA R40, R12, R16, R31 ;  /* 0x000000100c287223 */ /* 0x002fe2000000001f */
[C---:B------:R-:W-:Y:S01]  /*1d10*/  FFMA R51, R16.reuse, R13, R51 ;  /* 0x0000000d10337223 */ /* 0x040fe20000000033 */
[C---:B------:R-:W-:Y:S01]  /*1d20*/  FFMA R42, R16.reuse, R26, R63 ;  /* 0x0000001a102a7223 */ /* 0x040fe2000000003f */
[----:B------:R-:W1:Y:S01]  /*1d30*/  LDS.128 R12, [R49+0x820] ;  /* 0x00082000310c7984 */ /* 0x000e620000000c00 */
[----:B------:R-:W-:Y:S01]  /*1d40*/  FFMA R63, R16, R27, R36 ;  /* 0x0000001b103f7223 */ /* 0x000fe20000000024 */
[CC--:B---3--:R-:W-:Y:S01]  /*1d50*/  FFMA R31, R46.reuse, R39.reuse, R43 ;  /* 0x000000272e1f7223 */ /* 0x0c8fe2000000002b */
[----:B------:R-:W-:Y:S01]  /*1d60*/  FFMA R59, R46, R34, R59 ;  /* 0x000000222e3b7223 */ /* 0x000fe2000000003b */
[----:B--2---:R-:W-:Y:S01]  /*1d70*/  FFMA R26, R20, R39, R47 ;  /* 0x00000027141a7223 */ /* 0x004fe2000000002f */
[-C--:B------:R-:W-:Y:S01]  /*1d80*/  FFMA R16, R39, R22.reuse, R41 ;  /* 0x0000001627107223 */ /* 0x080fe20000000029 */
[----:B------:R-:W-:Y:S01]  /*1d90*/  FFMA R47, R46, R17, R40 ;  /* 0x000000112e2f7223 */ /* 0x000fe20000000028 */
[C---:B------:R-:W-:Y:S01]  /*1da0*/  FFMA R23, R17.reuse, R21, R42 ;  /* 0x0000001511177223 */ /* 0x040fe2000000002a */
[C---:B------:R-:W-:Y:S01]  /*1db0*/  FFMA R60, R20.reuse, R17, R51 ;  /* 0x00000011143c7223 */ /* 0x040fe20000000033 */
[----:B------:R-:W2:Y:S01]  /*1dc0*/  LDS.128 R40, [R50+0x20] ;  /* 0x0000200032287984 */ /* 0x000ea20000000c00 */
[----:B------:R-:W-:Y:S01]  /*1dd0*/  FFMA R62, R17, R22, R63 ;  /* 0x00000016113e7223 */ /* 0x000fe2000000003f */
[-C--:B------:R-:W-:Y:S01]  /*1de0*/  FFMA R58, R20, R34.reuse, R61 ;  /* 0x00000022143a7223 */ /* 0x080fe2000000003d */
[----:B------:R-:W-:Y:S01]  /*1df0*/  FFMA R17, R21, R34, R38 ;  /* 0x0000002215117223 */ /* 0x000fe20000000026 */
[----:B------:R-:W-:Y:S01]  /*1e00*/  FFMA R34, R34, R22, R33 ;  /* 0x0000001622227223 */ /* 0x000fe20000000021 */
[----:B------:R-:W-:-:S02]  /*1e10*/  FFMA R27, R39, R21, R32 ;  /* 0x00000015271b7223 */ /* 0x000fc40000000020 */
[----:B------:R-:W-:Y:S01]  /*1e20*/  LDS R32, [R49+0x930] ;  /* 0x0009300031207984 */ /* 0x000fe20000000800 */
[----:B0-----:R-:W-:Y:S01]  /*1e30*/  FFMA R33, R46, R8, R37 ;  /* 0x000000082e217223 */ /* 0x001fe20000000025 */
[C---:B------:R-:W-:Y:S02]  /*1e40*/  FFMA R20, R8.reuse, R20, R67 ;  /* 0x0000001408147223 */ /* 0x040fe40000000043 */
[----:B------:R-:W0:Y:S01]  /*1e50*/  LDS.128 R36, [R49+0x920] ;  /* 0x0009200031247984 */ /* 0x000e220000000c00 */
[C---:B------:R-:W-:Y:S01]  /*1e60*/  FFMA R21, R8.reuse, R21, R30 ;  /* 0x0000001508157223 */ /* 0x040fe2000000001e */
[----:B------:R-:W-:Y:S01]  /*1e70*/  FFMA R8, R8, R22, R25 ;  /* 0x0000001608087223 */ /* 0x000fe20000000019 */
[----:B-1----:R-:W-:-:S03]  /*1e80*/  FFMA R66, R12, R9, R33 ;  /* 0x000000090c427223 */ /* 0x002fc60000000021 */
[C---:B------:R-:W-:Y:S01]  /*1e90*/  FFMA R33, R9.reuse, R15, R8 ;  /* 0x0000000f09217223 */ /* 0x040fe20000000008 */
[C---:B------:R-:W-:Y:S01]  /*1ea0*/  FFMA R25, R9.reuse, R13, R20 ;  /* 0x0000000d09197223 */ /* 0x040fe20000000014 */
[----:B------:R-:W-:Y:S01]  /*1eb0*/  FFMA R64, R9, R14, R21 ;  /* 0x0000000e09407223 */ /* 0x000fe20000000015 */
[-C--:B------:R-:W-:Y:S01]  /*1ec0*/  FFMA R8, R12, R18.reuse, R47 ;  /* 0x000000120c087223 */ /* 0x080fe2000000002f */
[C---:B------:R-:W-:Y:S01]  /*1ed0*/  FFMA R9, R13.reuse, R18, R60 ;  /* 0x000000120d097223 */ /* 0x040fe2000000003c */
[C---:B------:R-:W-:Y:S01]  /*1ee0*/  FFMA R46, R18.reuse, R14, R23 ;  /* 0x0000000e122e7223 */ /* 0x040fe20000000017 */
[----:B------:R-:W-:Y:S01]  /*1ef0*/  FFMA R47, R18, R15, R62 ;  /* 0x0000000f122f7223 */ /* 0x000fe2000000003e */
[-C--:B------:R-:W-:Y:S01]  /*1f00*/  FFMA R51, R13, R35.reuse, R58 ;  /* 0x000000230d337223 */ /* 0x080fe2000000003a */
[-C--:B------:R-:W-:Y:S01]  /*1f10*/  FFMA R18, R12, R35.reuse, R59 ;  /* 0x000000230c127223 */ /* 0x080fe2000000003b */
[----:B------:R-:W-:Y:S01]  /*1f20*/  FFMA R58, R14, R35, R17 ;  /* 0x000000230e3a7223 */ /* 0x000fe20000000011 */
[----:B------:R-:W-:Y:S01]  /*1f30*/  FFMA R35, R35, R15, R34 ;  /* 0x0000000f23237223 */ /* 0x000fe20000000022 */
[----:B------:R-:W1:Y:S01]  /*1f40*/  LDS.128 R20, [R50+0xf0] ;  /* 0x0000f00032147984 */ /* 0x000e620000000c00 */
[C---:B--2---:R-:W-:Y:S01]  /*1f50*/  FFMA R12, R40.reuse, R12, R31 ;  /* 0x0000000c280c7223 */ /* 0x044fe2000000001f */
[C---:B------:R-:W-:Y:S01]  /*1f60*/  FFMA R34, R40.reuse, R13, R26 ;  /* 0x0000000d28227223 */ /* 0x040fe2000000001a */
[C---:B------:R-:W-:Y:S01]  /*1f70*/  FFMA R14, R40.reuse, R14, R27 ;  /* 0x0000000e280e7223 */ /* 0x040fe2000000001b */
[----:B------:R-:W2:Y:S01]  /*1f80*/  LDS.64 R30, [R49+0xa28] ;  /* 0x000a2800311e7984 */ /* 0x000ea20000000a00 */
[----:B------:R-:W-:-:S03]  /*1f90*/  FFMA R15, R40, R15, R16 ;  /* 0x0000000f280f7223 */ /* 0x000fc60000000010 */
[----:B------:R-:W3:Y:S01]  /*1fa0*/  LDS.64 R26, [R49+0xa30] ;  /* 0x000a3000311a7984 */ /* 0x000ee20000000a00 */
[-C--:B0-----:R-:W-:Y:S01]  /*1fb0*/  FFMA R59, R41, R38.reuse, R34 ;  /* 0x00000026293b7223 */ /* 0x081fe20000000022 */
[----:B------:R-:W-:Y:S01]  /*1fc0*/  FFMA R63, R37, R41, R12 ;  /* 0x00000029253f7223 */ /* 0x000fe2000000000c */
[----:B------:R-:W-:Y:S01]  /*1fd0*/  FFMA R61, R41, R39, R14 ;  /* 0x00000027293d7223 */ /* 0x000fe2000000000e */
[----:B------:R-:W-:Y:S01]  /*1fe0*/  FFMA R34, R32, R41, R15 ;  /* 0x0000002920227223 */ /* 0x000fe2000000000f */
[C---:B------:R-:W-:Y:S01]  /*1ff0*/  FFMA R40, R10.reuse, R38, R25 ;  /* 0x000000260a287223 */ /* 0x040fe20000000019 */
[----:B------:R-:W0:Y:S01]  /*2000*/  LDS.128 R12, [R50+0xb0] ;  /* 0x0000b000320c7984 */ /* 0x000e220000000c00 */
[-C--:B------:R-:W-:Y:S01]  /*2010*/  FFMA R25, R19, R39.reuse, R46 ;  /* 0x0000002713197223 */ /* 0x080fe2000000002e */
[CC--:B------:R-:W-:Y:S01]  /*2020*/  FFMA R41, R37.reuse, R10.reuse, R66 ;  /* 0x0000000a25297223 */ /* 0x0c0fe20000000042 */
[----:B------:R-:W-:Y:S01]  /*2030*/  FFMA R67, R10, R39, R64 ;  /* 0x000000270a437223 */ /* 0x000fe20000000040 */
[----:B------:R-:W4:Y:S01]  /*2040*/  LDS R46, [R49+0xb2c] ;  /* 0x000b2c00312e7984 */ /* 0x000f220000000800 */
        /* <DEDUP_REMOVED lines=8> */
[----:B------:R-:W1:Y:S01]  /*20d0*/  LDS.128 R16, [R49+0xb30] ;  /* 0x000b300031107984 */ /* 0x000e620000000c00 */
[----:B--2---:R-:W-:Y:S01]  /*20e0*/  FFMA R47, R11, R31, R40 ;  /* 0x0000001f0b2f7223 */ /* 0x004fe20000000028 */
[----:B------:R-:W-:Y:S01]  /*20f0*/  FFMA R41, R30, R11, R41 ;  /* 0x0000000b1e297223 */ /* 0x000fe20000000029 */
[----:B------:R-:W-:Y:S01]  /*2100*/  FFMA R69, R31, R21, R38 ;  /* 0x000000151f457223 */ /* 0x000fe20000000026 */
[----:B------:R-:W-:Y:S01]  /*2110*/  FFMA R59, R42, R31, R59 ;  /* 0x0000001f2a3b7223 */ /* 0x000fe2000000003b */
[CC--:B---3--:R-:W-:Y:S01]  /*2120*/  FFMA R20, R26.reuse, R42.reuse, R61 ;  /* 0x0000002a1a147223 */ /* 0x0c8fe2000000003d */
[----:B------:R-:W-:Y:S01]  /*2130*/  FFMA R40, R26, R11, R67 ;  /* 0x0000000b1a287223 */ /* 0x000fe20000000043 */
[-C--:B------:R-:W-:Y:S01]  /*2140*/  FFMA R61, R11, R27.reuse, R10 ;  /* 0x0000001b0b3d7223 */ /* 0x080fe2000000000a */
[-C--:B------:R-:W-:Y:S01]  /*2150*/  FFMA R51, R42, R27.reuse, R34 ;  /* 0x0000001b2a337223 */ /* 0x080fe20000000022 */
[----:B------:R-:W2:Y:S01]  /*2160*/  LDS.128 R8, [R50+0x70] ;  /* 0x0000700032087984 */ /* 0x000ea20000000c00 */
[----:B------:R-:W-:Y:S01]  /*2170*/  FFMA R58, R21, R27, R32 ;  /* 0x0000001b153a7223 */ /* 0x000fe20000000020 */
[C---:B------:R-:W-:Y:S01]  /*2180*/  FFMA R63, R30.reuse, R42, R63 ;  /* 0x0000002a1e3f7223 */ /* 0x040fe2000000003f */
[-C--:B------:R-:W-:Y:S01]  /*2190*/  FFMA R67, R30, R21.reuse, R37 ;  /* 0x000000151e437223 */ /* 0x080fe20000000025 */
[----:B------:R-:W-:Y:S01]  /*21a0*/  FFMA R42, R26, R21, R39 ;  /* 0x000000151a2a7223 */ /* 0x000fe20000000027 */
[----:B0-----:R-:W-:Y:S01]  /*21b0*/  FFMA R38, R30, R12, R33 ;  /* 0x0000000c1e267223 */ /* 0x001fe20000000021 */
[C---:B------:R-:W-:Y:S01]  /*21c0*/  FFMA R65, R12.reuse, R31, R65 ;  /* 0x0000001f0c417223 */ /* 0x040fe20000000041 */
[----:B------:R-:W0:Y:S01]  /*21d0*/  LDS.128 R32, [R49+0xc30] ;  /* 0x000c300031207984 */ /* 0x000e220000000c00 */
[----:B------:R-:W-:Y:S01]  /*21e0*/  FFMA R31, R12, R27, R36 ;  /* 0x0000001b0c1f7223 */ /* 0x000fe20000000024 */
[----:B----4-:R-:W-:Y:S01]  /*21f0*/  FFMA R27, R46, R13, R38 ;  /* 0x0000000d2e1b7223 */ /* 0x010fe20000000026 */
[----:B------:R-:W-:Y:S01]  /*2200*/  FFMA R30, R12, R26, R25 ;  /* 0x0000001a0c1e7223 */ /* 0x000fe20000000019 */
[----:B------:R-:W3:Y:S01]  /*2210*/  LDS.128 R36, [R50+0x30] ;  /* 0x0000300032247984 */ /* 0x000ee20000000c00 */
[C---:B------:R-:W-:Y:S01]  /*2220*/  FFMA R63, R46.reuse, R43, R63 ;  /* 0x0000002b2e3f7223 */ /* 0x040fe2000000003f */
[----:B------:R-:W-:Y:S01]  /*2230*/  FFMA R67, R46, R22, R67 ;  /* 0x000000162e437223 */ /* 0x000fe20000000043 */
[C---:B-1----:R-:W-:Y:S01]  /*2240*/  FFMA R21, R43.reuse, R17, R20 ;  /* 0x000000112b157223 */ /* 0x042fe20000000014 */
[C---:B------:R-:W-:Y:S01]  /*2250*/  FFMA R26, R16.reuse, R43, R59 ;  /* 0x0000002b101a7223 */ /* 0x040fe2000000003b */
[-C--:B------:R-:W-:Y:S01]  /*2260*/  FFMA R20, R43, R18.reuse, R51 ;  /* 0x000000122b147223 */ /* 0x080fe20000000033 */
[C---:B------:R-:W-:Y:S01]  /*2270*/  FFMA R12, R16.reuse, R13, R65 ;  /* 0x0000000d100c7223 */ /* 0x040fe20000000041 */
[CC--:B------:R-:W-:Y:S01]  /*2280*/  FFMA R25, R13.reuse, R17.reuse, R30 ;  /* 0x000000110d197223 */ /* 0x0c0fe2000000001e */
[----:B------:R-:W-:Y:S01]  /*2290*/  FFMA R60, R13, R18, R31 ;  /* 0x000000120d3c7223 */ /* 0x000fe2000000001f */
[-C--:B------:R-:W-:Y:S01]  /*22a0*/  FFMA R30, R16, R22.reuse, R69 ;  /* 0x00000016101e7223 */ /* 0x080fe20000000045 */
[----:B------:R-:W-:Y:S01]  /*22b0*/  FFMA R13, R17, R22, R42 ;  /* 0x00000016110d7223 */ /* 0x000fe2000000002a */
[----:B------:R-:W-:Y:S01]  /*22c0*/  FFMA R58, R22, R18, R58 ;  /* 0x00000012163a7223 */ /* 0x000fe2000000003a */
[----:B------:R-:W1:Y:S01]  /*22d0*/  LDS R31, [R49+0xd40] ;  /* 0x000d4000311f7984 */ /* 0x000e620000000800 */
[----:B--2---:R-:W-:Y:S01]  /*22e0*/  FFMA R41, R46, R8, R41 ;  /* 0x000000082e297223 */ /* 0x004fe20000000029 */
[C---:B------:R-:W-:Y:S01]  /*22f0*/  FFMA R43, R8.reuse, R17, R40 ;  /* 0x00000011082b7223 */ /* 0x040fe20000000028 */
[C---:B------:R-:W-:Y:S01]  /*2300*/  FFMA R22, R8.reuse, R16, R47 ;  /* 0x0000001008167223 */ /* 0x040fe2000000002f */
[----:B------:R-:W-:-:S02]  /*2310*/  FFMA R64, R8, R18, R61 ;  /* 0x0000001208407223 */ /* 0x000fc4000000003d */
[----:B------:R-:W2:Y:S01]  /*2320*/  LDS.128 R16, [R49+0xd30] ;  /* 0x000d300031107984 */ /* 0x000ea20000000c00 */
[----:B0-----:R-:W-:Y:S01]  /*2330*/  FFMA R62, R32, R9, R41 ;  /* 0x00000009203e7223 */ /* 0x001fe20000000029 */
[CC--:B------:R-:W-:Y:S01]  /*2340*/  FFMA R46, R9.reuse, R34.reuse, R43 ;  /* 0x00000022092e7223 */ /* 0x0c0fe2000000002b */
[----:B------:R-:W-:Y:S01]  /*2350*/  FFMA R68, R14, R34, R25 ;  /* 0x000000220e447223 */ /* 0x000fe20000000019 */
[----:B------:R-:W0:Y:S01]  /*2360*/  LDS.128 R40, [R50+0x100] ;  /* 0x0001000032287984 */ /* 0x000e220000000c00 */
[C---:B------:R-:W-:Y:S01]  /*2370*/  FFMA R47, R9.reuse, R33, R22 ;  /* 0x00000021092f7223 */ /* 0x040fe20000000016 */
[----:B------:R-:W-:Y:S01]  /*2380*/  FFMA R64, R9, R35, R64 ;  /* 0x0000002309407223 */ /* 0x000fe20000000040 */
[-C--:B------:R-:W-:Y:S01]  /*2390*/  FFMA R66, R32, R14.reuse, R27 ;  /* 0x0000000e20427223 */ /* 0x080fe2000000001b */
[CC--:B------:R-:W-:Y:S01]  /*23a0*/  FFMA R25, R33.reuse, R23.reuse, R30 ;  /* 0x0000001721197223 */ /* 0x0c0fe2000000001e */
[----:B------:R-:W-:Y:S01]  /*23b0*/  FFMA R27, R33, R14, R12 ;  /* 0x0000000e211b7223 */ /* 0x000fe2000000000c */
[----:B------:R-:W4:Y:S01]  /*23c0*/  LDS.64 R8, [R49+0xe38] ;  /* 0x000e380031087984 */ /* 0x000f220000000a00 */
[----:B------:R-:W-:Y:S01]  /*23d0*/  FFMA R30, R34, R23, R13 ;  /* 0x00000017221e7223 */ /* 0x000fe2000000000d */
[----:B------:R-:W-:Y:S01]  /*23e0*/  FFMA R60, R14, R35, R60 ;  /* 0x000000230e3c7223 */ /* 0x000fe2000000003c */
[----:B------:R-:W-:Y:S01]  /*23f0*/  FFMA R14, R32, R23, R67 ;  /* 0x00000017200e7223 */ /* 0x000fe20000000043 */
[----:B------:R-:W4:Y:S01]  /*2400*/  LDS.64 R12, [R49+0xe40] ;  /* 0x000e4000310c7984 */ /* 0x000f220000000a00 */
[C---:B---3--:R-:W-:Y:S01]  /*2410*/  FFMA R32, R36.reuse, R32, R63 ;  /* 0x0000002024207223 */ /* 0x048fe2000000003f */
[C---:B------:R-:W-:Y:S01]  /*2420*/  FFMA R26, R36.reuse, R33, R26 ;  /* 0x00000021241a7223 */ /* 0x040fe2000000001a */
[C---:B------:R-:W-:Y:S01]  /*2430*/  FFMA R34, R36.reuse, R34, R21 ;  /* 0x0000002224227223 */ /* 0x040fe20000000015 */
[-C--:B------:R-:W-:Y:S01]  /*2440*/  FFMA R58, R23, R35.reuse, R58 ;  /* 0x00000023173a7223 */ /* 0x080fe2000000003a */
[----:B------:R-:W-:Y:S01]  /*2450*/  FFMA R36, R36, R35, R20 ;  /* 0x0000002324247223 */ /* 0x000fe20000000014 */
[----:B------:R-:W3:Y:S04]  /*2460*/  LDS R33, [R49+0xf3c] ;  /* 0x000f3c0031217984 */ /* 0x000ee80000000800 */
[----:B------:R-:W3:Y:S01]  /*2470*/  LDS.128 R20, [R49+0xf40] ;  /* 0x000f400031147984 */ /* 0x000ee20000000c00 */
[-C--:B-1----:R-:W-:Y:S01]  /*2480*/  FFMA R64, R31, R10.reuse, R64 ;  /* 0x0000000a1f407223 */ /* 0x082fe20000000040 */
[C---:B--2---:R-:W-:Y:S01]  /*2490*/  FFMA R62, R17.reuse, R10, R62 ;  /* 0x0000000a113e7223 */ /* 0x044fe2000000003e */
[CC--:B------:R-:W-:Y:S01]  /*24a0*/  FFMA R16, R10.reuse, R18.reuse, R47 ;  /* 0x000000120a107223 */ /* 0x0c0fe2000000002f */
[----:B------:R-:W-:Y:S01]  /*24b0*/  FFMA R46, R10, R19, R46 ;  /* 0x000000130a2e7223 */ /* 0x000fe2000000002e */
[----:B------:R-:W-:Y:S01]  /*24c0*/  FFMA R35, R17, R37, R32 ;  /* 0x0000002511237223 */ /* 0x000fe20000000020 */
[----:B------:R-:W-:Y:S01]  /*24d0*/  FFMA R10, R18, R15, R27 ;  /* 0x0000000f120a7223 */ /* 0x000fe2000000001b */
[C---:B------:R-:W-:Y:S01]  /*24e0*/  FFMA R51, R37.reuse, R18, R26 ;  /* 0x0000001225337223 */ /* 0x040fe2000000001a */
[----:B------:R-:W-:Y:S01]  /*24f0*/  FFMA R59, R37, R19, R34 ;  /* 0x00000013253b7223 */ /* 0x000fe20000000022 */
[----:B------:R-:W-:Y:S01]  /*2500*/  FFMA R47, R17, R15, R66 ;  /* 0x0000000f112f7223 */ /* 0x000fe20000000042 */
[----:B------:R-:W-:Y:S01]  /*2510*/  FFMA R27, R15, R19, R68 ;  /* 0x000000130f1b7223 */ /* 0x000fe20000000044 */
[C---:B------:R-:W-:Y:S01]  /*2520*/  FFMA R37, R31.reuse, R37, R36 ;  /* 0x000000251f257223 */ /* 0x040fe20000000024 */
[----:B------:R-:W-:Y:S01]  /*2530*/  FFMA R15, R31, R15, R60 ;  /* 0x0000000f1f0f7223 */ /* 0x000fe2000000003c */
[----:B0-----:R-:W-:Y:S01]  /*2540*/  FFMA R26, R17, R40, R14 ;  /* 0x00000028111a7223 */ /* 0x001fe2000000000e */
[C---:B------:R-:W-:Y:S01]  /*2550*/  FFMA R32, R40.reuse, R18, R25 ;  /* 0x0000001228207223 */ /* 0x040fe20000000019 */
[C---:B------:R-:W-:Y:S01]  /*2560*/  FFMA R30, R40.reuse, R19, R30 ;  /* 0x00000013281e7223 */ /* 0x040fe2000000001e */
[----:B------:R-:W-:Y:S01]  /*2570*/  FFMA R58, R40, R31, R58 ;  /* 0x0000001f283a7223 */ /* 0x000fe2000000003a */
[C---:B----4-:R-:W-:Y:S01]  /*2580*/  FFMA R18, R8.reuse, R38, R35 ;  /* 0x0000002608127223 */ /* 0x050fe20000000023 */
[C---:B------:R-:W-:Y:S01]  /*2590*/  FFMA R61, R8.reuse, R11, R62 ;  /* 0x0000000b083d7223 */ /* 0x040fe2000000003e */
[-C--:B------:R-:W-:Y:S01]  /*25a0*/  FFMA R14, R8, R28.reuse, R47 ;  /* 0x0000001c080e7223 */ /* 0x080fe2000000002f */
[----:B------:R-:W-:Y:S01]  /*25b0*/  FFMA R17, R11, R9, R16 ;  /* 0x000000090b117223 */ /* 0x000fe20000000010 */
[----:B------:R-:W-:Y:S01]  /*25c0*/  FFMA R43, R12, R11, R46 ;  /* 0x0000000b0c2b7223 */ /* 0x000fe2000000002e */
[----:B------:R-:W-:Y:S01]  /*25d0*/  FFMA R19, R8, R41, R26 ;  /* 0x0000002908137223 */ /* 0x000fe2000000001a */
[C---:B------:R-:W-:Y:S01]  /*25e0*/  FFMA R31, R38.reuse, R9, R51 ;  /* 0x00000009261f7223 */ /* 0x040fe20000000033 */
[----:B------:R-:W-:Y:S01]  /*25f0*/  FFMA R25, R9, R28, R10 ;  /* 0x0000001c09197223 */ /* 0x000fe2000000000a */
[-C--:B------:R-:W-:Y:S01]  /*2600*/  FFMA R37, R38, R13.reuse, R37 ;  /* 0x0000000d26257223 */ /* 0x080fe20000000025 */
[-C--:B------:R-:W-:Y:S01]  /*2610*/  FFMA R11, R11, R13.reuse, R64 ;  /* 0x0000000d0b0b7223 */ /* 0x080fe20000000040 */
[----:B------:R-:W-:Y:S01]  /*2620*/  FFMA R15, R28, R13, R15 ;  /* 0x0000000d1c0f7223 */ /* 0x000fe2000000000f */
[-C--:B------:R-:W-:Y:S01]  /*2630*/  FFMA R9, R9, R41.reuse, R32 ;  /* 0x0000002909097223 */ /* 0x080fe20000000020 */
[C---:B------:R-:W-:Y:S01]  /*2640*/  FFMA R8, R12.reuse, R38, R59 ;  /* 0x000000260c087223 */ /* 0x040fe2000000003b */
[C---:B------:R-:W-:Y:S01]  /*2650*/  FFMA R10, R12.reuse, R28, R27 ;  /* 0x0000001c0c0a7223 */ /* 0x040fe2000000001b */
[----:B------:R-:W-:Y:S01]  /*2660*/  FFMA R30, R12, R41, R30 ;  /* 0x000000290c1e7223 */ /* 0x000fe2000000001e */
[----:B------:R-:W-:Y:S01]  /*2670*/  FFMA R13, R41, R13, R58 ;  /* 0x0000000d290d7223 */ /* 0x000fe2000000003a */
[C---:B---3--:R-:W-:Y:S01]  /*2680*/  FFMA R51, R33.reuse, R39, R18 ;  /* 0x0000002721337223 */ /* 0x048fe20000000012 */
[CC--:B------:R-:W-:Y:S01]  /*2690*/  FFMA R61, R33.reuse, R24.reuse, R61 ;  /* 0x00000018213d7223 */ /* 0x0c0fe2000000003d */
[C---:B------:R-:W-:Y:S01]  /*26a0*/  FFMA R35, R33.reuse, R29, R14 ;  /* 0x0000001d21237223 */ /* 0x040fe2000000000e */
[----:B------:R-:W-:Y:S01]  /*26b0*/  FFMA R18, R20, R24, R17 ;  /* 0x0000001814127223 */ /* 0x000fe20000000011 */
[----:B------:R-:W-:Y:S01]  /*26c0*/  FFMA R33, R33, R42, R19 ;  /* 0x0000002a21217223 */ /* 0x000fe20000000013 */
[----:B------:R-:W-:Y:S01]  /*26d0*/  FFMA R17, R24, R21, R43 ;  /* 0x0000001518117223 */ /* 0x000fe2000000002b */
[----:B------:R-:W-:Y:S01]  /*26e0*/  FFMA R58, R20, R39, R31 ;  /* 0x00000027143a7223 */ /* 0x000fe2000000001f */
[C---:B------:R-:W-:Y:S01]  /*26f0*/  FFMA R19, R39.reuse, R21, R8 ;  /* 0x0000001527137223 */ /* 0x040fe20000000008 */
[-C--:B------:R-:W-:Y:S01]  /*2700*/  FFMA R46, R39, R22.reuse, R37 ;  /* 0x00000016272e7223 */ /* 0x080fe20000000025 */
[-C--:B------:R-:W-:Y:S01]  /*2710*/  FFMA R16, R24, R22.reuse, R11 ;  /* 0x0000001618107223 */ /* 0x080fe2000000000b */
[C---:B------:R-:W-:Y:S01]  /*2720*/  FFMA R41, R20.reuse, R29, R25 ;  /* 0x0000001d14297223 */ /* 0x040fe20000000019 */
[C---:B------:R-:W-:Y:S01]  /*2730*/  FFMA R43, R29.reuse, R21, R10 ;  /* 0x000000151d2b7223 */ /* 0x040fe2000000000a */
[----:B------:R-:W-:Y:S01]  /*2740*/  FFMA R34, R29, R22, R15 ;  /* 0x000000161d227223 */ /* 0x000fe2000000000f */
[-C--:B------:R-:W-:Y:S01]  /*2750*/  FFMA R40, R20, R42.reuse, R9 ;  /* 0x0000002a14287223 */ /* 0x080fe20000000009 */
[----:B------:R-:W-:Y:S01]  /*2760*/  FFMA R47, R21, R42, R30 ;  /* 0x0000002a152f7223 */ /* 0x000fe2000000001e */
[----:B------:R-:W-:Y:S01]  /*2770*/  FFMA R32, R42, R22, R13 ;  /* 0x000000162a207223 */ /* 0x000fe2000000000d */
[----:B------:R-:W-:Y:S06]  /*2780*/  BAR.SYNC.DEFER_BLOCKING 0x0 ;  /* 0x0000000000007b1d */ /* 0x000fec0000010000 */
[----:B------:R-:W-:Y:S05]  /*2790*/  @P0 BRA `(.L_x_87) ;  /* 0xffffffdc002c0947 */ /* 0x000fea000383ffff */
.L_x_76:
[----:B------:R-:W0:Y:S01]  /*27a0*/  LDCU UR5, c[0x0][0x39c] ;  /* 0x00007380ff0577ac */ /* 0x000e220008000800 */
[----:B-1----:R-:W-:Y:S02]  /*27b0*/  LEA R2, R2, R45, 0x6 ;  /* 0x0000002d02027211 */ /* 0x002fe400078e30ff */
[----:B------:R-:W-:Y:S02]  /*27c0*/  IADD3 R3, PT, PT, R48, UR4, RZ ;  /* 0x0000000430037c10 */ /* 0x000fe4000fffe0ff */
[----:B0-----:R-:W-:-:S13]  /*27d0*/  FSETP.NEU.AND P0, PT, RZ, UR5, PT ;  /* 0x00000005ff007c0b */ /* 0x001fda000bf0d000 */
        /* <DEDUP_REMOVED lines=15> */
[----:B-----5:R-:W-:-:S06]  /*28d0*/  IMAD.WIDE.U32 R4, R5, 0x4, R52 ;  /* 0x0000000405047825 */ /* 0x020fcc00078e0034 */
[----:B------:R-:W-:Y:S06]  /*28e0*/  @P0 BRA `(.L_x_92) ;  /* 0x0000000000140947 */ /* 0x000fec0003800000 */
[----:B------:R-:W2:Y:S01]  /*28f0*/  LDG.E R0, desc[UR6][R4.64] ;  /* 0x0000000604007981 */ /* 0x000ea2000c1e1900 */
[----:B------:R-:W0:Y:S01]  /*2900*/  LDCU UR4, c[0x0][0x398] ;  /* 0x00007300ff0477ac */ /* 0x000e220008000800 */
[----:B--2---:R-:W-:-:S04]  /*2910*/  FMUL R0, R0, UR5 ;  /* 0x0000000500007c20 */ /* 0x004fc80008400000 */
[----:B0-----:R-:W-:-:S05]  /*2920*/  FFMA R51, R51, UR4, R0 ;  /* 0x0000000433337c23 */ /* 0x001fca0008000000 */
[----:B------:R0:W-:Y:S02]  /*2930*/  STG.E desc[UR6][R4.64], R51 ;  /* 0x0000003304007986 */ /* 0x0001e4000c101906 */
.L_x_92:
[----:B------:R-:W-:Y:S05]  /*2940*/  BSYNC.RECONVERGENT B1 ;  /* 0x0000000000017941 */ /* 0x000fea0003800200 */
.L_x_91:
[----:B------:R-:W-:Y:S04]  /*2950*/  BSSY.RECONVERGENT B1, `(.L_x_93) ;  /* 0x0000007000017945 */ /* 0x000fe80003800200 */
[----:B------:R-:W-:Y:S05]  /*2960*/  @P1 BRA `(.L_x_94) ;  /* 0x0000000000141947 */ /* 0x000fea0003800000 */
[----:B------:R-:W2:Y:S01]  /*2970*/  LDG.E R0, desc[UR6][R4.64+0x4] ;  /* 0x0000040604007981 */ /* 0x000ea2000c1e1900 */
[----:B------:R-:W1:Y:S01]  /*2980*/  LDCU UR4, c[0x0][0x398] ;  /* 0x00007300ff0477ac */ /* 0x000e620008000800 */
[----:B--2---:R-:W-:-:S04]  /*2990*/  FMUL R7, R0, UR5 ;  /* 0x0000000500077c20 */ /* 0x004fc80008400000 */
[----:B-1----:R-:W-:-:S05]  /*29a0*/  FFMA R7, R58, UR4, R7 ;  /* 0x000000043a077c23 */ /* 0x002fca0008000007 */
[----:B------:R1:W-:Y:S02]  /*29b0*/  STG.E desc[UR6][R4.64+0x4], R7 ;  /* 0x0000040704007986 */ /* 0x0003e4000c101906 */
.L_x_94:
[----:B------:R-:W-:Y:S05]  /*29c0*/  BSYNC.RECONVERGENT B1 ;  /* 0x0000000000017941 */ /* 0x000fea0003800200 */
.L_x_93:
[----:B------:R-:W-:Y:S04]  /*29d0*/  BSSY.RECONVERGENT B1, `(.L_x_95) ;  /* 0x0000007000017945 */ /* 0x000fe80003800200 */
[----:B------:R-:W-:Y:S05]  /*29e0*/  @P2 BRA `(.L_x_96) ;  /* 0x0000000000142947 */ /* 0x000fea0003800000 */
[----:B------:R-:W2:Y:S01]  /*29f0*/  LDG.E R0, desc[UR6][R4.64+0x8] ;  /* 0x0000080604007981 */ /* 0x000ea2000c1e1900 */
[----:B------:R-:W3:Y:S01]  /*2a00*/  LDCU UR4, c[0x0][0x398] ;  /* 0x00007300ff0477ac */ /* 0x000ee20008000800 */
[----:B--2---:R-:W-:-:S04]  /*2a10*/  FMUL R0, R0, UR5 ;  /* 0x0000000500007c20 */ /* 0x004fc80008400000 */
[----:B---3--:R-:W-:-:S05]  /*2a20*/  FFMA R19, R19, UR4, R0 ;  /* 0x0000000413137c23 */ /* 0x008fca0008000000 */
[----:B------:R2:W-:Y:S02]  /*2a30*/  STG.E desc[UR6][R4.64+0x8], R19 ;  /* 0x0000081304007986 */ /* 0x0005e4000c101906 */
.L_x_96:
[----:B------:R-:W-:Y:S05]  /*2a40*/  BSYNC.RECONVERGENT B1 ;  /* 0x0000000000017941 */ /* 0x000fea0003800200 */
.L_x_95:
[----:B------:R-:W-:Y:S05]  /*2a50*/  @P3 BRA `(.L_x_90) ;  /* 0x0000000000143947 */ /* 0x000fea0003800000 */
[----:B------:R-:W1:Y:S01]  /*2a60*/  LDG.E R0, desc[UR6][R4.64+0xc] ;  /* 0x00000c0604007981 */ /* 0x000e62000c1e1900 */
[----:B------:R-:W3:Y:S01]  /*2a70*/  LDCU UR4, c[0x0][0x398] ;  /* 0x00007300ff0477ac */ /* 0x000ee20008000800 */
[----:B-1----:R-:W-:-:S04]  /*2a80*/  FMUL R7, R0, UR5 ;  /* 0x0000000500077c20 */ /* 0x002fc80008400000 */
[----:B---3--:R-:W-:-:S05]  /*2a90*/  FFMA R7, R46, UR4, R7 ;  /* 0x000000042e077c23 */ /* 0x008fca0008000007 */
[----:B------:R3:W-:Y:S02]  /*2aa0*/  STG.E desc[UR6][R4.64+0xc], R7 ;  /* 0x00000c0704007986 */ /* 0x0007e4000c101906 */
.L_x_90:
[----:B------:R-:W-:Y:S05]  /*2ab0*/  BSYNC.RECONVERGENT B0 ;  /* 0x0000000000007941 */ /* 0x000fea0003800200 */
.L_x_89:
[C---:B------:R-:W-:Y:S01]  /*2ac0*/  IADD3 R11, PT, PT, R3.reuse, 0x1, RZ ;  /* 0x00000001030b7810 */ /* 0x040fe20007ffe0ff */
[----:B------:R-:W-:Y:S01]  /*2ad0*/  BSSY.RECONVERGENT B0, `(.L_x_97) ;  /* 0x0000029000007945 */ /* 0x000fe20003800200 */
[----:B--2---:R-:W-:Y:S02]  /*2ae0*/  IADD3 R19, PT, PT, R3, 0x2, RZ ;  /* 0x0000000203137810 */ /* 0x004fe40007ffe0ff */
[----:B------:R-:W-:Y:S02]  /*2af0*/  ISETP.GE.U32.AND P0, PT, R11, UR8, PT ;  /* 0x000000080b007c0c */ /* 0x000fe4000bf06070 */
[----:B------:R-:W-:-:S11]  /*2b00*/  ISETP.GE.U32.AND P1, PT, R19, UR8, PT ;  /* 0x0000000813007c0c */ /* 0x000fd6000bf26070 */
[----:B------:R-:W-:Y:S05]  /*2b10*/  @P0 BRA `(.L_x_98) ;  /* 0x0000000000900947 */ /* 0x000fea0003800000 */
[----:B------:R-:W2:Y:S02]  /*2b20*/  LDCU UR4, c[0x0][0x3a4] ;  /* 0x00007480ff0477ac */ /* 0x000ea40008000800 */
[----:B--2---:R-:W-:-:S13]  /*2b30*/  ISETP.GE.U32.AND P0, PT, R2, UR4, PT ;  /* 0x0000000402007c0c */ /* 0x004fda000bf06070 */
[----:B01-3--:R-:W-:Y:S01]  /*2b40*/  @!P0 IMAD R5, R11, UR4, R2 ;  /* 0x000000040b058c24 */ /* 0x00bfe2000f8e0202 */
[----:B------:R-:W0:Y:S03]  /*2b50*/  @!P0 LDC R6, c[0x0][0x398] ;  /* 0x0000e600ff068b82 */ /* 0x000e260000000800 */
[----:B-----5:R-:W-:-:S05]  /*2b60*/  @!P0 IMAD.WIDE.U32 R4, R5, 0x4, R52 ;  /* 0x0000000405048825 */ /* 0x020fca00078e0034 */
        /* <DEDUP_REMOVED lines=27> */
[----:B------:R-:W3:Y:S02]  /*2d20*/  @!P2 LDG.E R0, desc[UR6][R4.64] ;  /* 0x000000060400a981 */ /* 0x000ee4000c1e1900 */
[----:B---3--:R-:W-:-:S04]  /*2d30*/  @!P2 FMUL R7, R0, UR5 ;  /* 0x000000050007ac20 */ /* 0x008fc80008400000 */
[----:B-1----:R-:W-:-:S05]  /*2d40*/  @!P2 FFMA R7, R16, R6, R7 ;  /* 0x000000061007a223 */ /* 0x002fca0000000007 */
[----:B------:R2:W-:Y:S02]  /*2d50*/  @!P2 STG.E desc[UR6][R4.64], R7 ;  /* 0x000000070400a986 */ /* 0x0005e4000c101906 */
.L_x_98:
[----:B------:R-:W-:Y:S05]  /*2d60*/  BSYNC.RECONVERGENT B0 ;  /* 0x0000000000007941 */ /* 0x000fea0003800200 */
.L_x_97:
[----:B------:R-:W-:Y:S04]  /*2d70*/  BSSY.RECONVERGENT B0, `(.L_x_99) ;  /* 0x0000029000007945 */ /* 0x000fe80003800200 */
[----:B------:R-:W-:Y:S05]  /*2d80*/  @P1 BRA `(.L_x_100) ;  /* 0x00000000009c1947 */ /* 0x000fea0003800000 */
[----:B------:R-:W4:Y:S01]  /*2d90*/  LDC R6, c[0x0][0x3a4] ;  /* 0x0000e900ff067b82 */ /* 0x000f220000000800 */
[----:B0123--:R-:W-:-:S04]  /*2da0*/  IADD3 R5, PT, PT, R2, 0x1, RZ ;  /* 0x0000000102057810 */ /* 0x00ffc80007ffe0ff */
[-C--:B----4-:R-:W-:Y:S01]  /*2db0*/  ISETP.GE.U32.AND P0, PT, R5, R6.reuse, PT ;  /* 0x000000060500720c */ /* 0x090fe20003f06070 */
[----:B------:R-:W-:-:S04]  /*2dc0*/  IMAD R5, R19, R6, R2 ;  /* 0x0000000613057224 */ /* 0x000fc800078e0202 */
[----:B-----5:R-:W-:-:S08]  /*2dd0*/  IMAD.WIDE.U32 R4, R5, 0x4, R52 ;  /* 0x0000000405047825 */ /* 0x020fd000078e0034 */
[----:B------:R-:W2:Y:S01]  /*2de0*/  @!P0 LDG.E R0, desc[UR6][R4.64+0x4] ;  /* 0x0000040604008981 */ /* 0x000ea2000c1e1900 */
[----:B------:R-:W0:Y:S01]  /*2df0*/  @!P0 LDC R7, c[0x0][0x398] ;  /* 0x0000e600ff078b82 */ /* 0x000e220000000800 */
[----:B------:R-:W-:Y:S01]  /*2e00*/  IADD3 R9, PT, PT, R2, 0x3, RZ ;  /* 0x0000000302097810 */ /* 0x000fe20007ffe0ff */
[----:B------:R-:W-:Y:S03]  /*2e10*/  BSSY.RECONVERGENT B1, `(.L_x_101) ;  /* 0x000000f000017945 */ /* 0x000fe60003800200 */
[----:B------:R-:W-:Y:S01]  /*2e20*/  ISETP.GE.U32.AND P2, PT, R9, R6, PT ;  /* 0x000000060900720c */ /* 0x000fe20003f46070 */
[----:B--2---:R-:W-:-:S04]  /*2e30*/  @!P0 FMUL R0, R0, UR5 ;  /* 0x0000000500008c20 */ /* 0x004fc80008400000 */
[----:B0-----:R-:W-:Y:S01]  /*2e40*/  @!P0 FFMA R41, R41, R7, R0 ;  /* 0x0000000729298223 */ /* 0x001fe20000000000 */
[----:B------:R-:W-:-:S04]  /*2e50*/  IADD3 R7, PT, PT, R2, 0x2, RZ ;  /* 0x0000000202077810 */ /* 0x000fc80007ffe0ff */
[----:B------:R0:W-:Y:S01]  /*2e60*/  @!P0 STG.E desc[UR6][R4.64+0x4], R41 ;  /* 0x0000042904008986 */ /* 0x0001e2000c101906 */
[-C--:B------:R-:W-:Y:S01]  /*2e70*/  ISETP.GE.U32.AND P0, PT, R2, R6.reuse, PT ;  /* 0x000000060200720c */ /* 0x080fe20003f06070 */
[-C--:B------:R-:W-:Y:S01]  /*2e80*/  IMAD R19, R19, R6.reuse, R7 ;  /* 0x0000000613137224 */ /* 0x080fe200078e0207 */
[----:B------:R-:W-:-:S11]  /*2e90*/  ISETP.GE.U32.AND P1, PT, R7, R6, PT ;  /* 0x000000060700720c */ /* 0x000fd60003f26070 */
[----:B0-----:R-:W-:Y:S05]  /*2ea0*/  @P0 BRA `(.L_x_102) ;  /* 0x0000000000140947 */ /* 0x001fea0003800000 */
[----:B------:R-:W2:Y:S01]  /*2eb0*/  LDG.E R0, desc[UR6][R4.64] ;  /* 0x0000000604007981 */ /* 0x000ea2000c1e1900 */
[----:B------:R-:W0:Y:S01]  /*2ec0*/  LDCU UR4, c[0x0][0x398] ;  /* 0x00007300ff0477ac */ /* 0x000e220008000800 */
[----:B--2---:R-:W-:-:S04]  /*2ed0*/  FMUL R0, R0, UR5 ;  /* 0x0000000500007c20 */ /* 0x004fc80008400000 */
[----:B0-----:R-:W-:-:S05]  /*2ee0*/  FFMA R35, R35, UR4, R0 ;  /* 0x0000000423237c23 */ /* 0x001fca0008000000 */
[----:B------:R0:W-:Y:S02]  /*2ef0*/  STG.E desc[UR6][R4.64], R35 ;  /* 0x0000002304007986 */ /* 0x0001e4000c101906 */
.L_x_102:
[----:B------:R-:W-:Y:S05]  /*2f00*/  BSYNC.RECONVERGENT B1 ;  /* 0x0000000000017941 */ /* 0x000fea0003800200 */
.L_x_101:
        /* <DEDUP_REMOVED lines=8> */
.L_x_104:
[----:B------:R-:W-:Y:S05]  /*2f90*/  BSYNC.RECONVERGENT B1 ;  /* 0x0000000000017941 */ /* 0x000fea0003800200 */
.L_x_103:
[----:B------:R-:W-:Y:S05]  /*2fa0*/  @P2 BRA `(.L_x_100) ;  /* 0x0000000000142947 */ /* 0x000fea0003800000 */
[----:B------:R-:W2:Y:S01]  /*2fb0*/  LDG.E R0, desc[UR6][R4.64+0x4] ;  /* 0x0000040604007981 */ /* 0x000ea2000c1e1900 */
[----:B------:R-:W1:Y:S01]  /*2fc0*/  LDCU UR4, c[0x0][0x398] ;  /* 0x00007300ff0477ac */ /* 0x000e620008000800 */
[----:B--2---:R-:W-:-:S04]  /*2fd0*/  FMUL R7, R0, UR5 ;  /* 0x0000000500077c20 */ /* 0x004fc80008400000 */
[----:B-1----:R-:W-:-:S05]  /*2fe0*/  FFMA R7, R34, UR4, R7 ;  /* 0x0000000422077c23 */ /* 0x002fca0008000007 */
[----:B------:R4:W-:Y:S02]  /*2ff0*/  STG.E desc[UR6][R4.64+0x4], R7 ;  /* 0x0000040704007986 */ /* 0x0009e4000c101906 */
.L_x_100:
[----:B------:R-:W-:Y:S05]  /*3000*/  BSYNC.RECONVERGENT B0 ;  /* 0x0000000000007941 */ /* 0x000fea0003800200 */
.L_x_99:
[----:B--2---:R-:W-:-:S04]  /*3010*/  IADD3 R9, PT, PT, R3, 0x3, RZ ;  /* 0x0000000303097810 */ /* 0x004fc80007ffe0ff */
[----:B------:R-:W-:-:S13]  /*3020*/  ISETP.GE.U32.AND P0, PT, R9, UR8, PT ;  /* 0x0000000809007c0c */ /* 0x000fda000bf06070 */
[----:B------:R-:W-:Y:S05]  /*3030*/  @P0 EXIT ;  /* 0x000000000000094d */ /* 0x000fea0003800000 */
[----:B------:R-:W2:Y:S02]  /*3040*/  LDCU UR4, c[0x0][0x3a4] ;  /* 0x00007480ff0477ac */ /* 0x000ea40008000800 */
[----:B--2---:R-:W-:-:S13]  /*3050*/  ISETP.GE.U32.AND P0, PT, R2, UR4, PT ;  /* 0x0000000402007c0c */ /* 0x004fda000bf06070 */
[----:B01-34-:R-:W-:Y:S01]  /*3060*/  @!P0 IMAD R5, R9, UR4, R2 ;  /* 0x0000000409058c24 */ /* 0x01bfe2000f8e0202 */
[----:B------:R-:W0:Y:S03]  /*3070*/  @!P0 LDC R3, c[0x0][0x398] ;  /* 0x0000e600ff038b82 */ /* 0x000e260000000800 */
[----:B-----5:R-:W-:-:S05]  /*3080*/  @!P0 IMAD.WIDE.U32 R4, R5, 0x4, R52 ;  /* 0x0000000405048825 */ /* 0x020fca00078e0034 */
[----:B------:R-:W2:Y:S01]  /*3090*/  @!P0 LDG.E R0, desc[UR6][R4.64] ;  /* 0x0000000604008981 */ /* 0x000ea2000c1e1900 */
[----:B------:R-:W-:-:S04]  /*30a0*/  IADD3 R6, PT, PT, R2, 0x1, RZ ;  /* 0x0000000102067810 */ /* 0x000fc80007ffe0ff */
[----:B------:R-:W-:-:S13]  /*30b0*/  ISETP.GE.U32.AND P1, PT, R6, UR4, PT ;  /* 0x0000000406007c0c */ /* 0x000fda000bf26070 */
[----:B------:R-:W-:Y:S01]  /*30c0*/  @!P1 IMAD R7, R9, UR4, R6 ;  /* 0x0000000409079c24 */ /* 0x000fe2000f8e0206 */
[----:B------:R-:W1:Y:S03]  /*30d0*/  @!P1 LDC R8, c[0x0][0x398] ;  /* 0x0000e600ff089b82 */ /* 0x000e660000000800 */
[----:B------:R-:W-:-:S04]  /*30e0*/  @!P1 IMAD.WIDE.U32 R6, R7, 0x4, R52 ;  /* 0x0000000407069825 */ /* 0x000fc800078e0034 */
[----:B--2---:R-:W-:-:S04]  /*30f0*/  @!P0 FMUL R0, R0, UR5 ;  /* 0x0000000500008c20 */ /* 0x004fc80008400000 */
[----:B0-----:R-:W-:-:S05]  /*3100*/  @!P0 FFMA R33, R33, R3, R0 ;  /* 0x0000000321218223 */ /* 0x001fca0000000000 */
        /* <DEDUP_REMOVED lines=18> */
.L_x_106:
[----:B------:R-:W-:Y:S05]  /*3230*/  BSYNC.RECONVERGENT B0 ;  /* 0x0000000000007941 */ /* 0x000fea0003800200 */
.L_x_105:
[----:B------:R-:W-:Y:S05]  /*3240*/  @P2 EXIT ;  /* 0x000000000000294d */ /* 0x000fea0003800000 */
[----:B------:R-:W-:Y:S01]  /*3250*/  IMAD R9, R9, UR4, R12 ;  /* 0x0000000409097c24 */ /* 0x000fe2000f8e020c */
[----:B------:R-:W2:Y:S03]  /*3260*/  LDCU UR8, c[0x0][0x398] ;  /* 0x00007300ff0877ac */ /* 0x000ea60008000800 */
[----:B------:R-:W-:-:S05]  /*3270*/  IMAD.WIDE.U32 R52, R9, 0x4, R52 ;  /* 0x0000000409347825 */ /* 0x000fca00078e0034 */
[----:B------:R-:W0:Y:S02]  /*3280*/  LDG.E R0, desc[UR6][R52.64] ;  /* 0x0000000634007981 */ /* 0x000e24000c1e1900 */
[----:B01----:R-:W-:-:S04]  /*3290*/  FMUL R3, R0, UR5 ;  /* 0x0000000500037c20 */ /* 0x003fc80008400000 */
[----:B--2---:R-:W-:-:S05]  /*32a0*/  FFMA R3, R32, UR8, R3 ;  /* 0x0000000820037c23 */ /* 0x004fca0008000003 */
[----:B------:R-:W-:Y:S01]  /*32b0*/  STG.E desc[UR6][R52.64], R3 ;  /* 0x0000000334007986 */ /* 0x000fe2000c101906 */
[----:B------:R-:W-:Y:S05]  /*32c0*/  EXIT ;  /* 0x000000000000794d */ /* 0x000fea0003800000 */
.L_x_88:
        /* <DEDUP_REMOVED lines=13> */
[----:B------:R-:W-:Y:S02]  /*33a0*/  IADD3 R6, PT, PT, R2, 0x3, RZ ;  /* 0x0000000302067810 */ /* 0x000fe40007ffe0ff */
[----:B0-----:R-:W-:Y:S01]  /*33b0*/  ISETP.GE.U32.AND P4, PT, R0, UR5, PT ;  /* 0x0000000500007c0c */ /* 0x001fe2000bf86070 */
[----:B------:R-:W-:Y:S01]  /*33c0*/  IMAD R9, R3, UR5, R2 ;  /* 0x0000000503097c24 */ /* 0x000fe2000f8e0202 */
[----:B------:R-:W-:Y:S02]  /*33d0*/  ISETP.GE.U32.AND P3, PT, R2, UR5, PT ;  /* 0x0000000502007c0c */ /* 0x000fe4000bf66070 */
[----:B------:R-:W-:Y:S01]  /*33e0*/  ISETP.GE.U32.AND P5, PT, R4, UR5, PT ;  /* 0x0000000504007c0c */ /* 0x000fe2000bfa6070 */
[----:B-----5:R-:W-:Y:S01]  /*33f0*/  IMAD.WIDE.U32 R8, R9, 0x4, R52 ;  /* 0x0000000409087825 */ /* 0x020fe200078e0034 */
[----:B------:R-:W-:-:S07]  /*3400*/  ISETP.GE.U32.AND P6, PT, R6, UR5, PT ;  /* 0x0000000506007c0c */ /* 0x000fce000bfc6070 */
[----:B------:R-:W0:Y:S08]  /*3410*/  @!P4 LDC R11, c[0x0][0x398] ;  /* 0x0000e600ff0bcb82 */ /* 0x000e300000000800 */
[----:B------:R-:W1:Y:S08]  /*3420*/  @!P3 LDC R0, c[0x0][0x398] ;  /* 0x0000e600ff00bb82 */ /* 0x000e700000000800 */
[----:B------:R-:W2:Y:S08]  /*3430*/  @!P5 LDC R4, c[0x0][0x398] ;  /* 0x0000e600ff04db82 */ /* 0x000eb00000000800 */
[----:B------:R-:W3:Y:S01]  /*3440*/  @!P6 LDC R13, c[0x0][0x398] ;  /* 0x0000e600ff0deb82 */ /* 0x000ee20000000800 */
[----:B0-----:R-:W-:-:S05]  /*3450*/  @!P4 FMUL R3, R58, R11 ;  /* 0x0000000b3a03c220 */ /* 0x001fca0000400000 */
[----:B------:R0:W-:Y:S01]  /*3460*/  @!P4 STG.E desc[UR6][R8.64+0x4], R3 ;  /* 0x000004030800c986 */ /* 0x0001e2000c101906 */
[----:B-1----:R-:W-:-:S05]  /*3470*/  @!P3 FMUL R51, R51, R0 ;  /* 0x000000003333b220 */ /* 0x002fca0000400000 */
[----:B------:R0:W-:Y:S01]  /*3480*/  @!P3 STG.E desc[UR6][R8.64], R51 ;  /* 0x000000330800b986 */ /* 0x0001e2000c101906 */
[----:B--2---:R-:W-:-:S05]  /*3490*/  @!P5 FMUL R19, R19, R4 ;  /* 0x000000041313d220 */ /* 0x004fca0000400000 */
[----:B------:R0:W-:Y:S01]  /*34a0*/  @!P5 STG.E desc[UR6][R8.64+0x8], R19 ;  /* 0x000008130800d986 */ /* 0x0001e2000c101906 */
[----:B---3--:R-:W-:-:S05]  /*34b0*/  @!P6 FMUL R11, R46, R13 ;  /* 0x0000000d2e0be220 */ /* 0x008fca0000400000 */
[----:B------:R0:W-:Y:S02]  /*34c0*/  @!P6 STG.E desc[UR6][R8.64+0xc], R11 ;  /* 0x00000c0b0800e986 */ /* 0x0001e4000c101906 */
.L_x_108:
[----:B------:R-:W-:Y:S05]  /*34d0*/  BSYNC.RECONVERGENT B0 ;  /* 0x0000000000007941 */ /* 0x000fea0003800200 */
.L_x_107:
[----:B------:R-:W-:Y:S04]  /*34e0*/  BSSY.RECONVERGENT B0, `(.L_x_109) ;  /* 0x000001e000007945 */ /* 0x000fe80003800200 */
[----:B------:R-:W-:Y:S05]  /*34f0*/  @P0 BRA `(.L_x_110) ;  /* 0x0000000000700947 */ /* 0x000fea0003800000 */
[----:B------:R-:W1:Y:S01]  /*3500*/  LDCU UR5, c[0x0][0x3a4] ;  /* 0x00007480ff0577ac */ /* 0x000e620008000800 */
[C---:B------:R-:W-:Y:S02]  /*3510*/  IADD3 R6, PT, PT, R2.reuse, 0x2, RZ ;  /* 0x0000000202067810 */ /* 0x040fe40007ffe0ff */
[C---:B------:R-:W-:Y:S02]  /*3520*/  IADD3 R4, PT, PT, R2.reuse, 0x1, RZ ;  /* 0x0000000102047810 */ /* 0x040fe40007ffe0ff */
[----:B------:R-:W-:Y:S02]  /*3530*/  IADD3 R10, PT, PT, R2, 0x3, RZ ;  /* 0x00000003020a7810 */ /* 0x000fe40007ffe0ff */
[----:B-1----:R-:W-:Y:S02]  /*3540*/  ISETP.GE.U32.AND P4, PT, R6, UR5, PT ;  /* 0x0000000506007c0c */ /* 0x002fe4000bf86070 */
[----:B------:R-:W-:Y:S02]  /*3550*/  ISETP.GE.U32.AND P0, PT, R2, UR5, PT ;  /* 0x0000000502007c0c */ /* 0x000fe4000bf06070 */
[----:B------:R-:W-:-:S02]  /*3560*/  ISETP.GE.U32.AND P3, PT, R4, UR5, PT ;  /* 0x0000000504007c0c */ /* 0x000fc4000bf66070 */
[----:B------:R-:W-:-:S07]  /*3570*/  ISETP.GE.U32.AND P5, PT, R10, UR5, PT ;  /* 0x000000050a007c0c */ /* 0x000fce000bfa6070 */
[----:B0-----:R-:W0:Y:S01]  /*3580*/  @!P4 LDC R8, c[0x0][0x398] ;  /* 0x0000e600ff08cb82 */ /* 0x001e220000000800 */
[C---:B------:R-:W-:Y:S02]  /*3590*/  @!P4 IMAD R13, R15.reuse, UR5, R6 ;  /* 0x000000050f0dcc24 */ /* 0x040fe4000f8e0206 */
[C---:B------:R-:W-:Y:S02]  /*35a0*/  @!P0 IMAD R9, R15.reuse, UR5, R2 ;  /* 0x000000050f098c24 */ /* 0x040fe4000f8e0202 */
[C---:B------:R-:W-:Y:S02]  /*35b0*/  @!P3 IMAD R11, R15.reuse, UR5, R4 ;  /* 0x000000050f0bbc24 */ /* 0x040fe4000f8e0204 */
[----:B------:R-:W-:Y:S01]  /*35c0*/  @!P5 IMAD R21, R15, UR5, R10 ;  /* 0x000000050f15dc24 */ /* 0x000fe2000f8e020a */
[----:B------:R-:W1:Y:S01]  /*35d0*/  @!P0 LDC R0, c[0x0][0x398] ;  /* 0x0000e600ff008b82 */ /* 0x000e620000000800 */
[----:B-----5:R-:W-:-:S04]  /*35e0*/  @!P3 IMAD.WIDE.U32 R10, R11, 0x4, R52 ;  /* 0x000000040b0ab825 */ /* 0x020fc800078e0034 */
[----:B------:R-:W-:-:S03]  /*35f0*/  @!P4 IMAD.WIDE.U32 R12, R13, 0x4, R52 ;  /* 0x000000040d0cc825 */ /* 0x000fc600078e0034 */
[----:B------:R-:W2:Y:S01]  /*3600*/  @!P3 LDC R3, c[0x0][0x398] ;  /* 0x0000e600ff03bb82 */ /* 0x000ea20000000800 */
[----:B------:R-:W-:-:S07]  /*3610*/  @!P5 IMAD.WIDE.U32 R14, R21, 0x4, R52 ;  /* 0x00000004150ed825 */ /* 0x000fce00078e0034 */
[----:B------:R-:W3:Y:S01]  /*3620*/  @!P5 LDC R19, c[0x0][0x398] ;  /* 0x0000e600ff13db82 */ /* 0x000ee20000000800 */
[----:B0-----:R-:W-:Y:S01]  /*3630*/  @!P4 FMUL R17, R17, R8 ;  /* 0x000000081111c220 */ /* 0x001fe20000400000 */
[----:B------:R-:W-:-:S04]  /*3640*/  @!P0 IMAD.WIDE.U32 R8, R9, 0x4, R52 ;  /* 0x0000000409088825 */ /* 0x000fc800078e0034 */
[----:B-1----:R-:W-:-:S05]  /*3650*/  @!P0 FMUL R61, R61, R0 ;  /* 0x000000003d3d8220 */ /* 0x002fca0000400000 */
[----:B------:R1:W-:Y:S01]  /*3660*/  @!P0 STG.E desc[UR6][R8.64], R61 ;  /* 0x0000003d08008986 */ /* 0x0003e2000c101906 */
[----:B--2---:R-:W-:-:S05]  /*3670*/  @!P3 FMUL R3, R18, R3 ;  /* 0x000000031203b220 */ /* 0x004fca0000400000 */
[----:B------:R1:W-:Y:S01]  /*3680*/  @!P3 STG.E desc[UR6][R10.64], R3 ;  /* 0x000000030a00b986 */ /* 0x0003e2000c101906 */
[----:B---3--:R-:W-:-:S03]  /*3690*/  @!P5 FMUL R19, R16, R19 ;  /* 0x000000131013d220 */ /* 0x008fc60000400000 */
[----:B------:R1:W-:Y:S04]  /*36a0*/  @!P4 STG.E desc[UR6][R12.64], R17 ;  /* 0x000000110c00c986 */ /* 0x0003e8000c101906 */
[----:B------:R1:W-:Y:S02]  /*36b0*/  @!P5 STG.E desc[UR6][R14.64], R19 ;  /* 0x000000130e00d986 */ /* 0x0003e4000c101906 */
.L_x_110:
[----:B------:R-:W-:Y:S05]  /*36c0*/  BSYNC.RECONVERGENT B0 ;  /* 0x0000000000007941 */ /* 0x000fea0003800200 */
.L_x_109:
[----:B------:R-:W-:Y:S04]  /*36d0*/  BSSY.RECONVERGENT B0, `(.L_x_111) ;  /* 0x000001a000007945 */ /* 0x000fe80003800200 */
[----:B------:R-:W-:Y:S05]  /*36e0*/  @P1 BRA `(.L_x_112) ;  /* 0x0000000000601947 */ /* 0x000fea0003800000 */
[----:B------:R-:W2:Y:S01]  /*36f0*/  LDCU UR5, c[0x0][0x3a4] ;  /* 0x00007480ff0577ac */ /* 0x000ea20008000800 */
[C---:B------:R-:W-:Y:S02]  /*3700*/  IADD3 R0, PT, PT, R2.reuse, 0x1, RZ ;  /* 0x0000000102007810 */ /* 0x040fe40007ffe0ff */
[----:B------:R-:W-:Y:S02]  /*3710*/  IADD3 R6, PT, PT, R2, 0x2, RZ ;  /* 0x0000000202067810 */ /* 0x000fe40007ffe0ff */
[----:B--2---:R-:W-:Y:S01]  /*3720*/  ISETP.GE.U32.AND P1, PT, R0, UR5, PT ;  /* 0x0000000500007c0c */ /* 0x004fe2000bf26070 */
[C---:B01----:R-:W-:Y:S01]  /*3730*/  IMAD R3, R7.reuse, UR5, R2 ;  /* 0x0000000507037c24 */ /* 0x043fe2000f8e0202 */
[C---:B------:R-:W-:Y:S01]  /*3740*/  IADD3 R0, PT, PT, R2.reuse, 0x3, RZ ;  /* 0x0000000302007810 */ /* 0x040fe20007ffe0ff */
[----:B------:R-:W-:Y:S01]  /*3750*/  IMAD R9, R7, UR5, R6 ;  /* 0x0000000507097c24 */ /* 0x000fe2000f8e0206 */
[----:B------:R-:W-:Y:S02]  /*3760*/  ISETP.GE.U32.AND P0, PT, R2, UR5, PT ;  /* 0x0000000502007c0c */ /* 0x000fe4000bf06070 */
[----:B------:R-:W-:Y:S01]  /*3770*/  ISETP.GE.U32.AND P3, PT, R6, UR5, PT ;  /* 0x0000000506007c0c */ /* 0x000fe2000bf66070 */
[----:B-----5:R-:W-:Y:S01]  /*3780*/  IMAD.WIDE.U32 R6, R3, 0x4, R52 ;  /* 0x0000000403067825 */ /* 0x020fe200078e0034 */
[----:B------:R-:W-:-:S05]  /*3790*/  ISETP.GE.U32.AND P4, PT, R0, UR5, PT ;  /* 0x0000000500007c0c */ /* 0x000fca000bf86070 */
        /* <DEDUP_REMOVED lines=8> */
[----:B--2---:R-:W-:Y:S01]  /*3820*/  @!P3 FMUL R43, R43, R8 ;  /* 0x000000082b2bb220 */ /* 0x004fe20000400000 */
[----:B------:R-:W-:-:S05]  /*3830*/  IMAD.WIDE.U32 R8, R9, 0x4, R52 ;  /* 0x0000000409087825 */ /* 0x000fca00078e0034 */
[----:B------:R4:W-:Y:S01]  /*3840*/  @!P3 STG.E desc[UR6][R8.64], R43 ;  /* 0x0000002b0800b986 */ /* 0x0009e2000c101906 */
[----:B---3--:R-:W-:-:S05]  /*3850*/  @!P4 FMUL R3, R34, R11 ;  /* 0x0000000b2203c220 */ /* 0x008fca0000400000 */
[----:B------:R4:W-:Y:S02]  /*3860*/  @!P4 STG.E desc[UR6][R8.64+0x4], R3 ;  /* 0x000004030800c986 */ /* 0x0009e4000c101906 */
.L_x_112:
[----:B------:R-:W-:Y:S05]  /*3870*/  BSYNC.RECONVERGENT B0 ;  /* 0x0000000000007941 */ /* 0x000fea0003800200 */
.L_x_111:
[----:B------:R-:W-:Y:S05]  /*3880*/  @P2 EXIT ;  /* 0x000000000000294d */ /* 0x000fea0003800000 */
[----:B------:R-:W2:Y:S01]  /*3890*/  LDCU UR4, c[0x0][0x3a4] ;  /* 0x00007480ff0477ac */ /* 0x000ea20008000800 */
[C---:B------:R-:W-:Y:S02]  /*38a0*/  IADD3 R4, PT, PT, R2.reuse, 0x1, RZ ;  /* 0x0000000102047810 */ /* 0x040fe40007ffe0ff */
[C---:B----4-:R-:W-:Y:S02]  /*38b0*/  IADD3 R6, PT, PT, R2.reuse, 0x2, RZ ;  /* 0x0000000202067810 */ /* 0x050fe40007ffe0ff */
[----:B--2---:R-:W-:Y:S02]  /*38c0*/  ISETP.GE.U32.AND P0, PT, R2, UR4, PT ;  /* 0x0000000402007c0c */ /* 0x004fe4000bf06070 */
[----:B------:R-:W-:Y:S02]  /*38d0*/  ISETP.GE.U32.AND P1, PT, R4, UR4, PT ;  /* 0x0000000404007c0c */ /* 0x000fe4000bf26070 */
[----:B------:R-:W-:-:S09]  /*38e0*/  ISETP.GE.U32.AND P2, PT, R6, UR4, PT ;  /* 0x0000000406007c0c */ /* 0x000fd2000bf46070 */
[----:B------:R-:W2:Y:S01]  /*38f0*/  @!P0 LDC R0, c[0x0][0x398] ;  /* 0x0000e600ff008b82 */ /* 0x000ea20000000800 */
[C---:B01----:R-:W-:Y:S02]  /*3900*/  @!P0 IMAD R3, R5.reuse, UR4, R2 ;  /* 0x0000000405038c24 */ /* 0x043fe4000f8e0202 */
[C---:B------:R-:W-:Y:S02]  /*3910*/  @!P1 IMAD R7, R5.reuse, UR4, R4 ;  /* 0x0000000405079c24 */ /* 0x040fe4000f8e0204 */
[----:B------:R-:W-:Y:S02]  /*3920*/  @!P2 IMAD R9, R5, UR4, R6 ;  /* 0x000000040509ac24 */ /* 0x000fe4000f8e0206 */
[--C-:B-----5:R-:W-:Y:S01]  /*3930*/  @!P1 IMAD.WIDE.U32 R6, R7, 0x4, R52.reuse ;  /* 0x0000000407069825 */ /* 0x120fe200078e0034 */
[----:B------:R-:W0:Y:S08]  /*3940*/  @!P1 LDC R11, c[0x0][0x398] ;  /* 0x0000e600ff0b9b82 */ /* 0x000e300000000800 */
[----:B------:R-:W1:Y:S01]  /*3950*/  @!P2 LDC R8, c[0x0][0x398] ;  /* 0x0000e600ff08ab82 */ /* 0x000e620000000800 */
[----:B--2---:R-:W-:Y:S01]  /*3960*/  @!P0 FMUL R33, R33, R0 ;  /* 0x0000000021218220 */ /* 0x004fe20000400000 */
[----:B------:R-:W-:Y:S01]  /*3970*/  IADD3 R0, PT, PT, R2, 0x3, RZ ;  /* 0x0000000302007810 */ /* 0x000fe20007ffe0ff */
[----:B------:R-:W-:-:S03]  /*3980*/  @!P0 IMAD.WIDE.U32 R2, R3, 0x4, R52 ;  /* 0x0000000403028825 */ /* 0x000fc600078e0034 */
[----:B------:R-:W-:Y:S02]  /*3990*/  ISETP.GE.U32.AND P3, PT, R0, UR4, PT ;  /* 0x0000000400007c0c */ /* 0x000fe4000bf66070 */
[----:B------:R2:W-:Y:S01]  /*39a0*/  @!P0 STG.E desc[UR6][R2.64], R33 ;  /* 0x0000002102008986 */ /* 0x0005e2000c101906 */
[----:B0-----:R-:W-:-:S05]  /*39b0*/  @!P1 FMUL R11, R40, R11 ;  /* 0x0000000b280b9220 */ /* 0x001fca0000400000 */
[----:B------:R2:W-:Y:S01]  /*39c0*/  @!P1 STG.E desc[UR6][R6.64], R11 ;  /* 0x0000000b06009986 */ /* 0x0005e2000c101906 */
[----:B-1----:R-:W-:Y:S01]  /*39d0*/  @!P2 FMUL R47, R47, R8 ;  /* 0x000000082f2fa220 */ /* 0x002fe20000400000 */
[----:B------:R-:W-:-:S05]  /*39e0*/  @!P2 IMAD.WIDE.U32 R8, R9, 0x4, R52 ;  /* 0x000000040908a825 */ /* 0x000fca00078e0034 */
[----:B------:R2:W-:Y:S01]  /*39f0*/  @!P2 STG.E desc[UR6][R8.64], R47 ;  /* 0x0000002f0800a986 */ /* 0x0005e2000c101906 */
[----:B------:R-:W-:Y:S05]  /*3a00*/  @P3 EXIT ;  /* 0x000000000000394d */ /* 0x000fea0003800000 */
[----:B------:R-:W2:Y:S01]  /*3a10*/  LDCU UR5, c[0x0][0x398] ;  /* 0x00007300ff0577ac */ /* 0x000ea20008000800 */
[----:B------:R-:W-:-:S04]  /*3a20*/  IMAD R5, R5, UR4, R0 ;  /* 0x0000000405057c24 */ /* 0x000fc8000f8e0200 */
[----:B------:R-:W-:-:S04]  /*3a30*/  IMAD.WIDE.U32 R52, R5, 0x4, R52 ;  /* 0x0000000405347825 */ /* 0x000fc800078e0034 */
[----:B--2---:R-:W-:-:S05]  /*3a40*/  FMUL R3, R32, UR5 ;  /* 0x0000000520037c20 */ /* 0x004fca0008400000 */
[----:B------:R-:W-:Y:S01]  /*3a50*/  STG.E desc[UR6][R52.64], R3 ;  /* 0x0000000334007986 */ /* 0x000fe2000c101906 */
[----:B------:R-:W-:Y:S05]  /*3a60*/  EXIT ;  /* 0x000000000000794d */ /* 0x000fea0003800000 */
.L_x_113:
        /* <DEDUP_REMOVED lines=9> */
.L_x_154:


//--------------------- .text.steel_batched_gemm_kernel --------------------------
	.section	.text.steel_batched_gemm_kernel,"ax",@progbits
	.align	128
        .global         steel_batched_gemm_kernel
        .type           steel_batched_gemm_kernel,@function
        .size           steel_batched_gemm_kernel,(.L_x_155 - steel_batched_gemm_kernel)
        .other          steel_batched_gemm_kernel,@"STO_CUDA_ENTRY STV_DEFAULT"
steel_batched_gemm_kernel:
.text.steel_batched_gemm_kernel:
[----:B------:R-:W-:Y:S08]  /*0000*/  LDC R1, c[0x0][0x37c] ;  /* 0x0000df00ff017b82 */ /* 0x000ff00000000800 */
[----:B------:R-:W0:Y:S08]  /*0010*/  S2UR UR9, SR_CTAID.Z ;  /* 0x00000000000979c3 */ /* 0x000e300000002700 */
[----:B------:R-:W0:Y:S02]  /*0020*/  LDC R0, c[0x0][0x3ac] ;  /* 0x0000eb00ff007b82 */ /* 0x000e240000000800 */
[----:B0-----:R-:W-:-:S13]  /*0030*/  ISETP.LE.U32.AND P0, PT, R0, UR9, PT ;  /* 0x0000000900007c0c */ /* 0x001fda000bf03070 */
[----:B------:R-:W-:Y:S05]  /*0040*/  @P0 EXIT ;  /* 0x000000000000094d */ /* 0x000fea0003800000 */
[----:B------:R-:W0:Y:S01]  /*0050*/  LDCU.64 UR6, c[0x0][0x3b0] ;  /* 0x00007600ff0677ac */ /* 0x000e220008000a00 */
[----:B------:R-:W1:Y:S01]  /*0060*/  S2R R0, SR_TID.X ;  /* 0x0000000000007919 */ /* 0x000e620000002100 */
[----:B------:R-:W-:Y:S01]  /*0070*/  HFMA2 R45, -RZ, RZ, 0, 0 ;  /* 0x00000000ff2d7431 */ /* 0x000fe200000001ff */
[----:B------:R-:W-:Y:S01]  /*0080*/  CS2R R18, SRZ ;  /* 0x0000000000127805 */ /* 0x000fe2000001ff00 */
[----:B------:R-:W2:Y:S01]  /*0090*/  LDCU UR4, c[0x0][0x3a8] ;  /* 0x00007500ff0477ac */ /* 0x000ea20008000800 */
[----:B------:R-:W3:Y:S01]  /*00a0*/  S2R R2, SR_CTAID.X ;  /* 0x0000000000027919 */ /* 0x000ee20000002500 */
[----:B------:R-:W-:Y:S01]  /*00b0*/  HFMA2 R41, -RZ, RZ, 0, 0 ;  /* 0x00000000ff297431 */ /* 0x000fe200000001ff */
[----:B------:R-:W-:Y:S02]  /*00c0*/  CS2R R38, SRZ ;  /* 0x0000000000267805 */ /* 0x000fe4000001ff00 */
[----:B------:R-:W-:Y:S02]  /*00d0*/  CS2R R16, SRZ ;  /* 0x0000000000107805 */ /* 0x000fe4000001ff00 */
[----:B------:R-:W-:-:S02]  /*00e0*/  CS2R R30, SRZ ;  /* 0x00000000001e7805 */ /* 0x000fc4000001ff00 */
[----:B------:R-:W-:Y:S02]  /*00f0*/  CS2R R14, SRZ ;  /* 0x00000000000e7805 */ /* 0x000fe4000001ff00 */
[----:B------:R-:W-:Y:S02]  /*0100*/  MOV R12, RZ ;  /* 0x000000ff000c7202 */ /* 0x000fe40000000f00 */
[----:B------:R-:W-:Y:S02]  /*0110*/  CS2R R28, SRZ ;  /* 0x00000000001c7805 */ /* 0x000fe4000001ff00 */
[----:B------:R-:W-:Y:S01]  /*0120*/  MOV R43, RZ ;  /* 0x000000ff002b7202 */ /* 0x000fe20000000f00 */
[----:B------:R-:W4:Y:S01]  /*0130*/  LDCU.64 UR12, c[0x0][0x358] ;  /* 0x00006b00ff0c77ac */ /* 0x000f220008000a00 */
[----:B0-----:R-:W-:Y:S02]  /*0140*/  UIMAD UR5, UR9, UR6, URZ ;  /* 0x00000006090572a4 */ /* 0x001fe4000f8e02ff */
[----:B------:R-:W-:Y:S01]  /*0150*/  UIMAD UR6, UR9, UR7, URZ ;  /* 0x00000007090672a4 */ /* 0x000fe2000f8e02ff */
[----:B------:R-:W0:Y:S01]  /*0160*/  S2UR UR7, SR_CTAID.Y ;  /* 0x00000000000779c3 */ /* 0x000e220000002600 */
[----:B--2---:R-:W-:-:S04]  /*0170*/  UIADD3 UR4, UPT, UPT, UR4, 0xf, URZ ;  /* 0x0000000f04047890 */ /* 0x004fc8000fffe0ff */
[----:B------:R-:W-:Y:S01]  /*0180*/  UISETP.GE.U32.AND UP0, UPT, UR4, 0x10, UPT ;  /* 0x000000100400788c */ /* 0x000fe2000bf06070 */
[----:B-1----:R-:W-:Y:S02]  /*0190*/  SHF.R.U32.HI R34, RZ, 0x2, R0 ;  /* 0x00000002ff227819 */ /* 0x002fe40000011600 */
[----:B------:R-:W-:Y:S02]  /*01a0*/  SHF.L.U32 R35, R0, 0x2, RZ ;  /* 0x0000000200237819 */ /* 0x000fe400000006ff */
[----:B------:R-:W-:Y:S02]  /*01b0*/  LOP3.LUT R34, R34, 0xfc, RZ, 0xc0, !PT ;  /* 0x000000fc22227812 */ /* 0x000fe400078ec0ff */
[----:B------:R-:W-:Y:S01]  /*01c0*/  LOP3.LUT R35, R35, 0x3c, RZ, 0xc0, !PT ;  /* 0x0000003c23237812 */ /* 0x000fe200078ec0ff */
[----:B0-----:R-:W-:Y:S01]  /*01d0*/  USHF.L.U32 UR7, UR7, 0x6, URZ ;  /* 0x0000000607077899 */ /* 0x001fe200080006ff */
[----:B---34-:R-:W-:Y:S11]  /*01e0*/  BRA.U !UP0, `(.L_x_114) ;  /* 0x0000002908947547 */ /* 0x018ff6000b800000 */
[----:B------:R-:W0:Y:S01]  /*01f0*/  LDCU UR10, c[0x0][0x360] ;  /* 0x00006c00ff0a77ac */ /* 0x000e220008000800 */
[----:B------:R-:W-:Y:S01]  /*0200*/  MOV R18, RZ ;  /* 0x000000ff00127202 */ /* 0x000fe20000000f00 */
[----:B------:R-:W1:Y:S01]  /*0210*/  LDCU UR8, c[0x0][0x3a4] ;  /* 0x00007480ff0877ac */ /* 0x000e620008000800 */
[----:B0-----:R-:W0:Y:S01]  /*0220*/  I2F.U32.RP R3, UR10 ;  /* 0x0000000a00037d06 */ /* 0x001e220008209000 */
[----:B------:R-:W-:Y:S02]  /*0230*/  IADD3 R33, PT, PT, R0, UR10, RZ ;  /* 0x0000000a00217c10 */ /* 0x000fe4000fffe0ff */
[----:B------:R-:W-:Y:S02]  /*0240*/  ISETP.NE.U32.AND P2, PT, RZ, UR10, PT ;  /* 0x0000000aff007c0c */ /* 0x000fe4000bf45070 */
[C---:B------:R-:W-:Y:S02]  /*0250*/  ISETP.GE.U32.AND P0, PT, R33.reuse, 0x400, PT ;  /* 0x000004002100780c */ /* 0x040fe40003f06070 */
[----:B------:R-:W-:-:S02]  /*0260*/  VIMNMX.U32 R6, PT, PT, R33, 0x400, !PT ;  /* 0x0000040021067848 */ /* 0x000fc40007fe0000 */
[----:B------:R-:W-:-:S04]  /*0270*/  SEL R32, RZ, 0x1, P0 ;  /* 0x00000001ff207807 */ /* 0x000fc80000000000 */
[----:B------:R-:W-:Y:S01]  /*0280*/  IADD3 R6, PT, PT, R6, -R33, -R32 ;  /* 0x8000002106067210 */ /* 0x000fe20007ffe820 */
[----:B0-----:R-:W0:Y:S02]  /*0290*/  MUFU.RCP R3, R3 ;  /* 0x0000000300037308 */ /* 0x001e240000001000 */
[----:B0-----:R-:W-:-:S06]  /*02a0*/  IADD3 R4, PT, PT, R3, 0xffffffe, RZ ;  /* 0x0ffffffe03047810 */ /* 0x001fcc0007ffe0ff */
[----:B------:R0:W2:Y:S02]  /*02b0*/  F2I.FTZ.U32.TRUNC.NTZ R5, R4 ;  /* 0x0000000400057305 */ /* 0x0000a4000021f000 */
[----:B0-----:R-:W-:Y:S02]  /*02c0*/  MOV R4, RZ ;  /* 0x000000ff00047202 */ /* 0x001fe40000000f00 */
[----:B--2---:R-:W-:-:S05]  /*02d0*/  IADD3 R7, PT, PT, RZ, -R5, RZ ;  /* 0x80000005ff077210 */ /* 0x004fca0007ffe0ff */
[----:B------:R-:W-:-:S04]  /*02e0*/  IMAD R7, R7, UR10, RZ ;  /* 0x0000000a07077c24 */ /* 0x000fc8000f8e02ff */
[----:B------:R-:W-:-:S06]  /*02f0*/  IMAD.HI.U32 R5, R5, R7, R4 ;  /* 0x0000000705057227 */ /* 0x000fcc00078e0004 */
[----:B------:R-:W-:-:S05]  /*0300*/  IMAD.HI.U32 R5, R5, R6, RZ ;  /* 0x0000000605057227 */ /* 0x000fca00078e00ff */
[----:B------:R-:W-:-:S05]  /*0310*/  IADD3 R3, PT, PT, -R5, RZ, RZ ;  /* 0x000000ff05037210 */ /* 0x000fca0007ffe1ff */
[----:B------:R-:W-:Y:S01]  /*0320*/  IMAD R6, R3, UR10, R6 ;  /* 0x0000000a03067c24 */ /* 0x000fe2000f8e0206 */
[----:B------:R-:W-:-:S04]  /*0330*/  LOP3.LUT R3, R0, 0x3f, RZ, 0xc0, !PT ;  /* 0x0000003f00037812 */ /* 0x000fc800078ec0ff */
[----:B------:R-:W-:Y:S02]  /*0340*/  ISETP.GE.U32.AND P0, PT, R6, UR10, PT ;  /* 0x0000000a06007c0c */ /* 0x000fe4000bf06070 */
[----:B------:R-:W-:-:S04]  /*0350*/  LEA R3, R2, R3, 0x6 ;  /* 0x0000000302037211 */ /* 0x000fc800078e30ff */
[----:B-1----:R-:W-:Y:S01]  /*0360*/  ISETP.GE.U32.AND P3, PT, R3, UR8, PT ;  /* 0x0000000803007c0c */ /* 0x002fe2000bf66070 */
[----:B------:R-:W-:Y:S01]  /*0370*/  USHF.R.U32.HI UR8, URZ, 0x4, UR4 ;  /* 0x00000004ff087899 */ /* 0x000fe20008011604 */
[----:B------:R-:W-:Y:S02]  /*0380*/  SHF.R.U32.HI R3, RZ, 0x6, R33 ;  /* 0x00000006ff037819 */ /* 0x000fe40000011621 */
[----:B------:R-:W-:-:S03]  /*0390*/  UMOV UR4, URZ ;  /* 0x000000ff00047c82 */ /* 0x000fc60008000000 */
[----:B------:R-:W-:Y:S02]  /*03a0*/  @P0 IADD3 R6, PT, PT, R6, -UR10, RZ ;  /* 0x8000000a06060c10 */ /* 0x000fe4000fffe0ff */
[----:B------:R-:W-:Y:S02]  /*03b0*/  @P0 IADD3 R5, PT, PT, R5, 0x1, RZ ;  /* 0x0000000105050810 */ /* 0x000fe40007ffe0ff */
[----:B------:R-:W-:-:S13]  /*03c0*/  ISETP.GE.U32.AND P1, PT, R6, UR10, PT ;  /* 0x0000000a06007c0c */ /* 0x000fda000bf26070 */
[----:B------:R-:W-:Y:S02]  /*03d0*/  @P1 IADD3 R5, PT, PT, R5, 0x1, RZ ;  /* 0x0000000105051810 */ /* 0x000fe40007ffe0ff */
[----:B------:R-:W-:-:S04]  /*03e0*/  @!P2 LOP3.LUT R5, RZ, UR10, RZ, 0x33, !PT ;  /* 0x0000000aff05ac12 */ /* 0x000fc8000f8e33ff */
[----:B------:R-:W-:-:S07]  /*03f0*/  IADD3 R32, PT, PT, R32, R5, RZ ;  /* 0x0000000520207210 */ /* 0x000fce0007ffe0ff */
.L_x_125:
[----:B------:R-:W-:Y:S01]  /*0400*/  LOP3.LUT R8, R32, 0x3, RZ, 0xc0, !PT ;  /* 0x0000000320087812 */ /* 0x000fe200078ec0ff */
[----:B------:R-:W-:Y:S01]  /*0410*/  BSSY.RECONVERGENT B0, `(.L_x_115) ;  /* 0x0000046000007945 */ /* 0x000fe20003800200 */
[----:B------:R-:W-:Y:S02]  /*0420*/  MOV R21, R0 ;  /* 0x0000000000157202 */ /* 0x000fe40000000f00 */
[----:B------:R-:W-:-:S13]  /*0430*/  ISETP.NE.AND P4, PT, R8, 0x3, PT ;  /* 0x000000030800780c */ /* 0x000fda0003f85270 */
[----:B------:R-:W-:Y:S05]  /*0440*/  @!P4 BRA `(.L_x_116) ;  /* 0x000000040008c947 */ /* 0x000fea0003800000 */
[----:B------:R-:W0:Y:S01]  /*0450*/  LDC R6, c[0x0][0x3a8] ;  /* 0x0000ea00ff067b82 */ /* 0x000e220000000800 */
[C---:B------:R-:W-:Y:S02]  /*0460*/  LOP3.LUT R11, R0.reuse, 0xf, RZ, 0xc0, !PT ;  /* 0x0000000f000b7812 */ /* 0x040fe400078ec0ff */
[----:B------:R-:W-:Y:S02]  /*0470*/  MOV R4, UR4 ;  /* 0x0000000400047c02 */ /* 0x000fe40008000f00 */
[----:B------:R-:W-:Y:S02]  /*0480*/  LEA.HI R10, R0, UR7, RZ, 0x1c ;  /* 0x00000007000a7c11 */ /* 0x000fe4000f8fe0ff */
[----:B------:R-:W-:Y:S01]  /*0490*/  LEA R9, R4, R11, 0x4 ;  /* 0x0000000b04097211 */ /* 0x000fe200078e20ff */
[----:B------:R-:W1:Y:S03]  /*04a0*/  LDC R7, c[0x0][0x3a0] ;  /* 0x0000e800ff077b82 */ /* 0x000e660000000800 */
[----:B0-----:R-:W-:-:S04]  /*04b0*/  ISETP.GE.U32.AND P0, PT, R9, R6, PT ;  /* 0x000000060900720c */ /* 0x001fc80003f06070 */
[----:B-1----:R-:W-:-:S13]  /*04c0*/  ISETP.GE.U32.OR P0, PT, R10, R7, P0 ;  /* 0x000000070a00720c */ /* 0x002fda0000706470 */
        /* <DEDUP_REMOVED lines=19> */
[----:B------:R-:W-:Y:S02]  /*0600*/  MOV R4, UR4 ;  /* 0x0000000400047c02 */ /* 0x000fe40008000f00 */
[----:B0-----:R-:W-:Y:S02]  /*0610*/  LEA.HI R10, R33, UR7, RZ, 0x1c ;  /* 0x00000007210a7c11 */ /* 0x001fe4000f8fe0ff */
        /* <DEDUP_REMOVED lines=13> */
[----:B------:R-:W-:Y:S01]  /*06f0*/  IADD3 R21, PT, PT, R33, UR10, RZ ;  /* 0x0000000a21157c10 */ /* 0x000fe2000fffe0ff */
[----:B------:R-:W-:-:S05]  /*0700*/  IMAD R20, R20, 0x44, R9 ;  /* 0x0000004414147824 */ /* 0x000fca00078e0209 */
[----:B------:R-:W-:-:S05]  /*0710*/  LEA R11, R13, R20, 0x2 ;  /* 0x000000140d0b7211 */ /* 0x000fca00078e10ff */
[----:B--2---:R1:W-:Y:S01]  /*0720*/  STS [R11], R10 ;  /* 0x0000000a0b007388 */ /* 0x0043e20000000800 */
[----:B------:R-:W-:Y:S05]  /*0730*/  @!P0 BRA `(.L_x_116) ;  /* 0x00000000004c8947 */ /* 0x000fea0003800000 */
[C---:B------:R-:W-:Y:S02]  /*0740*/  LOP3.LUT R13, R21.reuse, 0xf, RZ, 0xc0, !PT ;  /* 0x0000000f150d7812 */ /* 0x040fe400078ec0ff */
[----:B------:R-:W-:Y:S02]  /*0750*/  MOV R4, UR4 ;  /* 0x0000000400047c02 */ /* 0x000fe40008000f00 */
[----:B-1----:R-:W-:Y:S02]  /*0760*/  LEA.HI R10, R21, UR7, RZ, 0x1c ;  /* 0x00000007150a7c11 */ /* 0x002fe4000f8fe0ff */
        /* <DEDUP_REMOVED lines=16> */
.L_x_116:
[----:B------:R-:W-:Y:S05]  /*0870*/  BSYNC.RECONVERGENT B0 ;  /* 0x0000000000007941 */ /* 0x000fea0003800200 */
.L_x_115:
[----:B------:R-:W-:Y:S01]  /*0880*/  ISETP.GE.U32.AND P5, PT, R32, 0x3, PT ;  /* 0x000000032000780c */ /* 0x000fe20003fa6070 */
[----:B------:R-:W3:Y:S01]  /*0890*/  LDCU UR11, c[0x0][0x3a8] ;  /* 0x00007500ff0b77ac */ /* 0x000ee20008000800 */
[----:B------:R-:W-:Y:S01]  /*08a0*/  BSSY.RECONVERGENT B0, `(.L_x_117) ;  /* 0x000005e000007945 */ /* 0x000fe20003800200 */
[----:B------:R-:W4:Y:S10]  /*08b0*/  LDCU UR14, c[0x0][0x3a0] ;  /* 0x00007400ff0e77ac */ /* 0x000f340008000800 */
[----:B------:R-:W-:Y:S05]  /*08c0*/  @!P5 BRA `(.L_x_118) ;  /* 0x00000004006cd947 */ /* 0x000fea0003800000 */
[----:B------:R-:W-:Y:S02]  /*08d0*/  MOV R20, UR10 ;  /* 0x0000000a00147c02 */ /* 0x000fe40008000f00 */
[----:B------:R-:W-:Y:S02]  /*08e0*/  MOV R4, UR10 ;  /* 0x0000000a00047c02 */ /* 0x000fe40008000f00 */
[----:B------:R-:W-:Y:S01]  /*08f0*/  IADD3 R13, PT, PT, R21, UR10, RZ ;  /* 0x0000000a150d7c10 */ /* 0x000fe2000fffe0ff */
[----:B------:R-:W-:Y:S01]  /*0900*/  IMAD R20, R20, 0x3, R21 ;  /* 0x0000000314147824 */ /* 0x000fe200078e0215 */
[----:B------:R-:W-:-:S07]  /*0910*/  LEA R9, R4, R21, 0x1 ;  /* 0x0000001504097211 */ /* 0x000fce00078e08ff */
.L_x_119:
[----:B0-----:R-:W-:Y:S02]  /*0920*/  LOP3.LUT R27, R21, 0xf, RZ, 0xc0, !PT ;  /* 0x0000000f151b7812 */ /* 0x001fe400078ec0ff */
[----:B------:R-:W-:Y:S02]  /*0930*/  MOV R4, UR4 ;  /* 0x0000000400047c02 */ /* 0x000fe40008000f00 */
[----:B------:R-:W-:Y:S02]  /*0940*/  SHF.R.U32.HI R24, RZ, 0x4, R21 ;  /* 0x00000004ff187819 */ /* 0x000fe40000011615 */
[----:B--2---:R-:W-:Y:S02]  /*0950*/  LEA R7, R4, R27, 0x4 ;  /* 0x0000001b04077211 */ /* 0x004fe400078e20ff */
[----:B------:R-:W-:Y:S02]  /*0960*/  IADD3 R6, PT, PT, R24, UR7, RZ ;  /* 0x0000000718067c10 */ /* 0x000fe4000fffe0ff */
[----:B---3--:R-:W-:-:S02]  /*0970*/  ISETP.GE.U32.AND P0, PT, R7, UR11, PT ;  /* 0x0000000b07007c0c */ /* 0x008fc4000bf06070 */
[----:B------:R-:W-:Y:S02]  /*0980*/  LOP3.LUT R22, R13, 0xf, RZ, 0xc0, !PT ;  /* 0x0000000f0d167812 */ /* 0x000fe400078ec0ff */
[----:B----4-:R-:W-:Y:S02]  /*0990*/  ISETP.GE.U32.OR P0, PT, R6, UR14, P0 ;  /* 0x0000000e06007c0c */ /* 0x010fe40008706470 */
[----:B------:R-:W-:Y:S02]  /*09a0*/  MOV R25, UR4 ;  /* 0x0000000400197c02 */ /* 0x000fe40008000f00 */
[----:B------:R-:W-:Y:S02]  /*09b0*/  SHF.R.U32.HI R23, RZ, 0x4, R13 ;  /* 0x00000004ff177819 */ /* 0x000fe4000001160d */
[----:B------:R-:W-:Y:S02]  /*09c0*/  LEA R25, R25, R22, 0x4 ;  /* 0x0000001619197211 */ /* 0x000fe400078e20ff */
[----:B------:R-:W-:-:S02]  /*09d0*/  IADD3 R36, PT, PT, R23, UR7, RZ ;  /* 0x0000000717247c10 */ /* 0x000fc4000fffe0ff */
[----:B------:R-:W-:Y:S02]  /*09e0*/  ISETP.GE.U32.AND P1, PT, R25, UR11, PT ;  /* 0x0000000b19007c0c */ /* 0x000fe4000bf26070 */
[----:B------:R-:W-:Y:S01]  /*09f0*/  LOP3.LUT R26, R9, 0xf, RZ, 0xc0, !PT ;  /* 0x0000000f091a7812 */ /* 0x000fe200078ec0ff */
[----:B------:R-:W2:Y:S01]  /*0a00*/  @!P0 LDC.64 R4, c[0x0][0x388] ;  /* 0x0000e200ff048b82 */ /* 0x000ea20000000a00 */
[----:B------:R-:W-:Y:S01]  /*0a10*/  ISETP.GE.U32.OR P1, PT, R36, UR14, P1 ;  /* 0x0000000e24007c0c */ /* 0x000fe20008f26470 */
[----:B------:R-:W-:Y:S01]  /*0a20*/  @!P0 IMAD R6, R6, UR11, R7 ;  /* 0x0000000b06068c24 */ /* 0x000fe2000f8e0207 */
[----:B------:R-:W-:-:S04]  /*0a30*/  MOV R37, UR4 ;  /* 0x0000000400257c02 */ /* 0x000fc80008000f00 */
[----:B01----:R-:W-:Y:S02]  /*0a40*/  @!P0 IADD3 R11, P2, PT, R6, UR5, RZ ;  /* 0x00000005060b8c10 */ /* 0x003fe4000ff5e0ff */
[----:B------:R-:W-:-:S05]  /*0a50*/  LEA R37, R37, R26, 0x4 ;  /* 0x0000001a25257211 */ /* 0x000fca00078e20ff */
[----:B------:R-:W0:Y:S01]  /*0a60*/  @!P1 LDC.64 R6, c[0x0][0x388] ;  /* 0x0000e200ff069b82 */ /* 0x000e220000000a00 */
[----:B------:R-:W-:Y:S01]  /*0a70*/  @!P1 IMAD R36, R36, UR11, R25 ;  /* 0x0000000b24249c24 */ /* 0x000fe2000f8e0219 */
[----:B------:R-:W-:Y:S01]  /*0a80*/  SHF.R.U32.HI R25, RZ, 0x4, R9 ;  /* 0x00000004ff197819 */ /* 0x000fe20000011609 */
[----:B------:R-:W1:Y:S03]  /*0a90*/  S2R R42, SR_CgaCtaId ;  /* 0x00000000002a7919 */ /* 0x000e660000008800 */
[----:B------:R-:W-:Y:S02]  /*0aa0*/  IADD3 R40, PT, PT, R25, UR7, RZ ;  /* 0x0000000719287c10 */ /* 0x000fe4000fffe0ff */
[----:B--2---:R-:W-:Y:S02]  /*0ab0*/  @!P0 LEA R10, P6, R11, R4, 0x2 ;  /* 0x000000040b0a8211 */ /* 0x004fe400078c10ff */
[----:B------:R-:W-:-:S02]  /*0ac0*/  @!P0 IADD3.X R4, PT, PT, RZ, RZ, RZ, P2, !PT ;  /* 0x000000ffff048210 */ /* 0x000fc400017fe4ff */
[----:B------:R-:W-:Y:S02]  /*0ad0*/  ISETP.GE.U32.AND P2, PT, R37, UR11, PT ;  /* 0x0000000b25007c0c */ /* 0x000fe4000bf46070 */
[----:B------:R-:W-:Y:S02]  /*0ae0*/  @!P0 LEA.HI.X R11, R11, R5, R4, 0x2, P6 ;  /* 0x000000050b0b8211 */ /* 0x000fe400030f1404 */
[----:B------:R-:W-:Y:S02]  /*0af0*/  ISETP.GE.U32.OR P2, PT, R40, UR14, P2 ;  /* 0x0000000e28007c0c */ /* 0x000fe40009746470 */
[----:B------:R-:W-:-:S04]  /*0b00*/  @!P1 IADD3 R36, P6, PT, R36, UR5, RZ ;  /* 0x0000000524249c10 */ /* 0x000fc8000ffde0ff */
[----:B------:R-:W-:Y:S02]  /*0b10*/  @!P1 IADD3.X R4, PT, PT, RZ, RZ, RZ, P6, !PT ;  /* 0x000000ffff049210 */ /* 0x000fe400037fe4ff */
[----:B0-----:R-:W-:-:S04]  /*0b20*/  @!P1 LEA R6, P6, R36, R6, 0x2 ;  /* 0x0000000624069211 */ /* 0x001fc800078c10ff */
[----:B------:R-:W-:Y:S02]  /*0b30*/  @!P1 LEA.HI.X R7, R36, R7, R4, 0x2, P6 ;  /* 0x0000000724079211 */ /* 0x000fe400030f1404 */
[----:B------:R-:W0:Y:S01]  /*0b40*/  @!P2 LDC.64 R4, c[0x0][0x388] ;  /* 0x0000e200ff04ab82 */ /* 0x000e220000000a00 */
[----:B------:R-:W-:Y:S01]  /*0b50*/  MOV R36, RZ ;  /* 0x000000ff00247202 */ /* 0x000fe20000000f00 */
[----:B------:R-:W-:Y:S02]  /*0b60*/  @!P2 IMAD R40, R40, UR11, R37 ;  /* 0x0000000b2828ac24 */ /* 0x000fe4000f8e0225 */
[----:B------:R-:W-:Y:S01]  /*0b70*/  HFMA2 R37, -RZ, RZ, 0, 0 ;  /* 0x00000000ff257431 */ /* 0x000fe200000001ff */
[----:B------:R-:W-:Y:S02]  /*0b80*/  MOV R47, UR4 ;  /* 0x00000004002f7c02 */ /* 0x000fe40008000f00 */
[----:B------:R2:W3:Y:S01]  /*0b90*/  @!P0 LDG.E.CONSTANT R36, desc[UR12][R10.64] ;  /* 0x0000000c0a248981 */ /* 0x0004e2000c1e9900 */
[----:B------:R-:W-:-:S03]  /*0ba0*/  @!P2 IADD3 R40, P0, PT, R40, UR5, RZ ;  /* 0x000000052828ac10 */ /* 0x000fc6000ff1e0ff */
[----:B------:R4:W5:Y:S01]  /*0bb0*/  @!P1 LDG.E.CONSTANT R37, desc[UR12][R6.64] ;  /* 0x0000000c06259981 */ /* 0x000962000c1e9900 */
[----:B------:R-:W-:Y:S02]  /*0bc0*/  @!P2 IADD3.X R44, PT, PT, RZ, RZ, RZ, P0, !PT ;  /* 0x000000ffff2ca210 */ /* 0x000fe400007fe4ff */
[----:B--2---:R-:W-:Y:S02]  /*0bd0*/  MOV R11, 0x400 ;  /* 0x00000400000b7802 */ /* 0x004fe40000000f00 */
[----:B------:R-:W-:Y:S02]  /*0be0*/  LOP3.LUT R10, R20, 0xf, RZ, 0xc0, !PT ;  /* 0x0000000f140a7812 */ /* 0x000fe400078ec0ff */
[----:B-1----:R-:W-:Y:S02]  /*0bf0*/  LEA R42, R42, R11, 0x18 ;  /* 0x0000000b2a2a7211 */ /* 0x002fe400078ec0ff */
[----:B------:R-:W-:Y:S02]  /*0c00*/  LEA R11, R47, R10, 0x4 ;  /* 0x0000000a2f0b7211 */ /* 0x000fe400078e20ff */
[----:B----4-:R-:W-:-:S02]  /*0c10*/  SHF.R.U32.HI R7, RZ, 0x4, R20 ;  /* 0x00000004ff077819 */ /* 0x010fc40000011614 */
[----:B------:R-:W-:Y:S02]  /*0c20*/  ISETP.GE.U32.AND P0, PT, R11, UR11, PT ;  /* 0x0000000b0b007c0c */ /* 0x000fe4000bf06070 */
[----:B------:R-:W-:Y:S02]  /*0c30*/  IADD3 R6, PT, PT, R7, UR7, RZ ;  /* 0x0000000707067c10 */ /* 0x000fe4000fffe0ff */
[----:B0-----:R-:W-:Y:S02]  /*0c40*/  @!P2 LEA R4, P1, R40, R4, 0x2 ;  /* 0x000000042804a211 */ /* 0x001fe400078210ff */
[----:B------:R-:W-:Y:S02]  /*0c50*/  ISETP.GE.U32.OR P0, PT, R6, UR14, P0 ;  /* 0x0000000e06007c0c */ /* 0x000fe40008706470 */
[----:B------:R-:W-:Y:S02]  /*0c60*/  @!P2 LEA.HI.X R5, R40, R5, R44, 0x2, P1 ;  /* 0x000000052805a211 */ /* 0x000fe400008f142c */
[----:B------:R-:W-:-:S06]  /*0c70*/  MOV R40, RZ ;  /* 0x000000ff00287202 */ /* 0x000fcc0000000f00 */
[----:B------:R0:W2:Y:S01]  /*0c80*/  @!P2 LDG.E.CONSTANT R40, desc[UR12][R4.64] ;  /* 0x0000000c0428a981 */ /* 0x0000a2000c1e9900 */
[--C-:B------:R-:W-:Y:S02]  /*0c90*/  IMAD R24, R24, 0x44, R42.reuse ;  /* 0x0000004418187824 */ /* 0x100fe400078e022a */
[----:B------:R-:W-:Y:S02]  /*0ca0*/  @!P0 IMAD R6, R6, UR11, R11 ;  /* 0x0000000b06068c24 */ /* 0x000fe4000f8e020b */
[--C-:B------:R-:W-:Y:S01]  /*0cb0*/  IMAD R7, R7, 0x44, R42.reuse ;  /* 0x0000004407077824 */ /* 0x100fe200078e022a */
[----:B------:R-:W-:Y:S01]  /*0cc0*/  LEA R27, R27, R24, 0x2 ;  /* 0x000000181b1b7211 */ /* 0x000fe200078e10ff */
[--C-:B------:R-:W-:Y:S01]  /*0cd0*/  IMAD R23, R23, 0x44, R42.reuse ;  /* 0x0000004417177824 */ /* 0x100fe200078e022a */
[----:B------:R-:W-:Y:S01]  /*0ce0*/  @!P0 IADD3 R6, P1, PT, R6, UR5, RZ ;  /* 0x0000000506068c10 */ /* 0x000fe2000ff3e0ff */
[----:B0-----:R-:W0:Y:S03]  /*0cf0*/  @!P0 LDC.64 R4, c[0x0][0x388] ;  /* 0x0000e200ff048b82 */ /* 0x001e260000000a00 */
[----:B------:R-:W-:Y:S01]  /*0d00*/  @!P0 IADD3.X R11, PT, PT, RZ, RZ, RZ, P1, !PT ;  /* 0x000000ffff0b8210 */ /* 0x000fe20000ffe4ff */
[----:B------:R-:W-:Y:S01]  /*0d10*/  IMAD R25, R25, 0x44, R42 ;  /* 0x0000004419197824 */ /* 0x000fe200078e022a */
[----:B------:R-:W-:-:S02]  /*0d20*/  LEA R7, R10, R7, 0x2 ;  /* 0x000000070a077211 */ /* 0x000fc400078e10ff */
[----:B------:R-:W-:Y:S02]  /*0d30*/  LEA R22, R22, R23, 0x2 ;  /* 0x0000001716167211 */ /* 0x000fe400078e10ff */
[----:B0-----:R-:W-:-:S04]  /*0d40*/  @!P0 LEA R4, P2, R6, R4, 0x2 ;  /* 0x0000000406048211 */ /* 0x001fc800078410ff */
[----:B------:R-:W-:Y:S01]  /*0d50*/  @!P0 LEA.HI.X R5, R6, R5, R11, 0x2, P2 ;  /* 0x0000000506058211 */ /* 0x000fe200010f140b */
[----:B------:R-:W-:-:S06]  /*0d60*/  HFMA2 R6, -RZ, RZ, 0, 0 ;  /* 0x00000000ff067431 */ /* 0x000fcc00000001ff */
[----:B------:R0:W4:Y:S01]  /*0d70*/  @!P0 LDG.E.CONSTANT R6, desc[UR12][R4.64] ;  /* 0x0000000c04068981 */ /* 0x000122000c1e9900 */
[----:B------:R-:W-:Y:S02]  /*0d80*/  MOV R10, UR10 ;  /* 0x0000000a000a7c02 */ /* 0x000fe40008000f00 */
[----:B------:R-:W-:Y:S02]  /*0d90*/  LEA R25, R26, R25, 0x2 ;  /* 0x000000191a197211 */ /* 0x000fe400078e10ff */
[----:B------:R-:W-:Y:S02]  /*0da0*/  MOV R24, UR10 ;  /* 0x0000000a00187c02 */ /* 0x000fe40008000f00 */
[C---:B------:R-:W-:Y:S02]  /*0db0*/  IADD3 R21, PT, PT, R10.reuse, UR10, R21 ;  /* 0x0000000a0a157c10 */ /* 0x040fe4000fffe015 */
[----:B------:R-:W-:Y:S02]  /*0dc0*/  LEA R13, R10, R13, 0x2 ;  /* 0x0000000d0a0d7211 */ /* 0x000fe400078e10ff */
[----:B------:R-:W-:-:S02]  /*0dd0*/  IADD3 R21, PT, PT, R24, UR10, R21 ;  /* 0x0000000a18157c10 */ /* 0x000fc4000fffe015 */
[----:B0-----:R-:W-:Y:S02]  /*0de0*/  MOV R4, UR10 ;  /* 0x0000000a00047c02 */ /* 0x001fe40008000f00 */
[----:B------:R-:W-:Y:S02]  /*0df0*/  ISETP.GE.U32.AND P0, PT, R21, 0x400, PT ;  /* 0x000004001500780c */ /* 0x000fe40003f06070 */
[----:B------:R-:W-:Y:S02]  /*0e00*/  MOV R5, UR10 ;  /* 0x0000000a00057c02 */ /* 0x000fe40008000f00 */
[----:B------:R-:W-:Y:S02]  /*0e10*/  LEA R9, R4, R9, 0x2 ;  /* 0x0000000904097211 */ /* 0x000fe400078e10ff */
[----:B------:R-:W-:Y:S01]  /*0e20*/  LEA R20, R5, R20, 0x2 ;  /* 0x0000001405147211 */ /* 0x000fe200078e10ff */
[----:B---3--:R0:W-:Y:S04]  /*0e30*/  STS [R27], R36 ;  /* 0x000000241b007388 */ /* 0x0081e80000000800 */
[----:B-----5:R0:W-:Y:S04]  /*0e40*/  STS [R22], R37 ;  /* 0x0000002516007388 */ /* 0x0201e80000000800 */
[----:B--2---:R0:W-:Y:S04]  /*0e50*/  STS [R25], R40 ;  /* 0x0000002819007388 */ /* 0x0041e80000000800 */
[----:B----4-:R0:W-:Y:S01]  /*0e60*/  STS [R7], R6 ;  /* 0x0000000607007388 */ /* 0x0101e20000000800 */
[----:B------:R-:W-:Y:S05]  /*0e70*/  @!P0 BRA `(.L_x_119) ;  /* 0xfffffff800a88947 */ /* 0x000fea000383ffff */
.L_x_118:
[----:B---34-:R-:W-:Y:S05]  /*0e80*/  BSYNC.RECONVERGENT B0 ;  /* 0x0000000000007941 */ /* 0x018fea0003800200 */
.L_x_117:
[----:B------:R-:W-:Y:S01]  /*0e90*/  BSSY.RECONVERGENT B0, `(.L_x_120) ;  /* 0x000004b000007945 */ /* 0x000fe20003800200 */
[----:B------:R-:W-:-:S03]  /*0ea0*/  MOV R24, R0 ;  /* 0x0000000000187202 */ /* 0x000fc60000000f00 */
[----:B------:R-:W-:Y:S05]  /*0eb0*/  @!P4 BRA `(.L_x_121) ;  /* 0x000000040020c947 */ /* 0x000fea0003800000 */
[----:B0-2---:R-:W0:Y:S01]  /*0ec0*/  LDC R6, c[0x0][0x3a8] ;  /* 0x0000ea00ff067b82 */ /* 0x005e220000000800 */
[----:B------:R-:W-:Y:S02]  /*0ed0*/  SHF.R.U32.HI R13, RZ, 0x6, R0 ;  /* 0x00000006ff0d7819 */ /* 0x000fe40000011600 */
[----:B------:R-:W-:-:S04]  /*0ee0*/  MOV R4, UR4 ;  /* 0x0000000400047c02 */ /* 0x000fc80008000f00 */
[----:B------:R-:W-:-:S04]  /*0ef0*/  LEA R7, R4, R13, 0x4 ;  /* 0x0000000d04077211 */ /* 0x000fc800078e20ff */
[----:B0-----:R-:W-:-:S13]  /*0f00*/  ISETP.GE.U32.OR P0, PT, R7, R6, P3 ;  /* 0x000000060700720c */ /* 0x001fda0001f06470 */
[----:B-1----:R-:W0:Y:S01]  /*0f10*/  @!P0 LDC R11, c[0x0][0x3a4] ;  /* 0x0000e900ff0b8b82 */ /* 0x002e220000000800 */
[----:B------:R-:W-:-:S04]  /*0f20*/  @!P0 LOP3.LUT R9, R0, 0x3f, RZ, 0xc0, !PT ;  /* 0x0000003f00098812 */ /* 0x000fc800078ec0ff */
[----:B------:R-:W-:-:S03]  /*0f30*/  @!P0 LEA R10, R2, R9, 0x6 ;  /* 0x00000009020a8211 */ /* 0x000fc600078e30ff */
[----:B------:R-:W1:Y:S02]  /*0f40*/  @!P0 LDC.64 R4, c[0x0][0x390] ;  /* 0x0000e400ff048b82 */ /* 0x000e640000000a00 */
[----:B0-----:R-:W-:-:S05]  /*0f50*/  @!P0 IMAD R7, R7, R11, R10 ;  /* 0x0000000b07078224 */ /* 0x001fca00078e020a */
[----:B------:R-:W-:-:S04]  /*0f60*/  @!P0 IADD3 R7, P1, PT, R7, UR6, RZ ;  /* 0x0000000607078c10 */ /* 0x000fc8000ff3e0ff */
[----:B------:R-:W-:Y:S02]  /*0f70*/  @!P0 IADD3.X R10, PT, PT, RZ, RZ, RZ, P1, !PT ;  /* 0x000000ffff0a8210 */ /* 0x000fe40000ffe4ff */
[----:B-1----:R-:W-:-:S04]  /*0f80*/  @!P0 LEA R4, P1, R7, R4, 0x2 ;  /* 0x0000000407048211 */ /* 0x002fc800078210ff */
[----:B------:R-:W-:Y:S01]  /*0f90*/  @!P0 LEA.HI.X R5, R7, R5, R10, 0x2, P1 ;  /* 0x0000000507058211 */ /* 0x000fe200008f140a */
[----:B------:R-:W-:-:S06]  /*0fa0*/  HFMA2 R7, -RZ, RZ, 0, 0 ;  /* 0x00000000ff077431 */ /* 0x000fcc00000001ff */
        /* <DEDUP_REMOVED lines=13> */
[----:B---3--:R-:W0:Y:S01]  /*1080*/  LDC R7, c[0x0][0x3a4] ;  /* 0x0000e900ff077b82 */ /* 0x008e220000000800 */
[----:B------:R-:W-:Y:S02]  /*1090*/  LOP3.LUT R5, R33, 0x3f, RZ, 0xc0, !PT ;  /* 0x0000003f21057812 */ /* 0x000fe400078ec0ff */
[----:B------:R-:W-:Y:S02]  /*10a0*/  MOV R4, UR4 ;  /* 0x0000000400047c02 */ /* 0x000fe40008000f00 */
[----:B------:R-:W-:Y:S02]  /*10b0*/  LEA R20, R2, R5, 0x6 ;  /* 0x0000000502147211 */ /* 0x000fe400078e30ff */
[----:B------:R-:W-:Y:S02]  /*10c0*/  LEA R9, R4, R3, 0x4 ;  /* 0x0000000304097211 */ /* 0x000fe400078e20ff */
[----:B0-----:R-:W-:-:S04]  /*10d0*/  ISETP.GE.U32.AND P0, PT, R20, R7, PT ;  /* 0x000000071400720c */ /* 0x001fc80003f06070 */
        /* <DEDUP_REMOVED lines=13> */
[----:B------:R-:W-:Y:S02]  /*11b0*/  IADD3 R24, PT, PT, R33, UR10, RZ ;  /* 0x0000000a21187c10 */ /* 0x000fe4000fffe0ff */
[----:B------:R-:W-:-:S05]  /*11c0*/  IADD3 R20, PT, PT, R11, R20, RZ ;  /* 0x000000140b147210 */ /* 0x000fca0007ffe0ff */
[----:B--2---:R4:W-:Y:S02]  /*11d0*/  STS [R20], R9 ;  /* 0x0000000914007388 */ /* 0x0049e40000000800 */
[----:B------:R-:W-:Y:S05]  /*11e0*/  @!P0 BRA `(.L_x_121) ;  /* 0x0000000000548947 */ /* 0x000fea0003800000 */
[----:B------:R-:W-:Y:S02]  /*11f0*/  LOP3.LUT R5, R24, 0x3f, RZ, 0xc0, !PT ;  /* 0x0000003f18057812 */ /* 0x000fe400078ec0ff */
[----:B------:R-:W-:Y:S02]  /*1200*/  SHF.R.U32.HI R11, RZ, 0x6, R24 ;  /* 0x00000006ff0b7819 */ /* 0x000fe40000011618 */
[----:B------:R-:W-:Y:S02]  /*1210*/  MOV R4, UR4 ;  /* 0x0000000400047c02 */ /* 0x000fe40008000f00 */
[----:B------:R-:W-:Y:S02]  /*1220*/  LEA R8, R2, R5, 0x6 ;  /* 0x0000000502087211 */ /* 0x000fe400078e30ff */
[----:B----4-:R-:W-:Y:S02]  /*1230*/  LEA R9, R4, R11, 0x4 ;  /* 0x0000000b04097211 */ /* 0x010fe400078e20ff */
        /* <DEDUP_REMOVED lines=10> */
[C---:B------:R-:W-:Y:S01]  /*12e0*/  SHF.L.U32 R7, R24.reuse, 0x2, RZ ;  /* 0x0000000218077819 */ /* 0x040fe200000006ff */
[----:B------:R-:W-:Y:S01]  /*12f0*/  IMAD R10, R11, 0x104, R10 ;  /* 0x000001040b0a7824 */ /* 0x000fe200078e020a */
[----:B------:R-:W-:Y:S02]  /*1300*/  IADD3 R24, PT, PT, R24, UR10, RZ ;  /* 0x0000000a18187c10 */ /* 0x000fe4000fffe0ff */
[----:B------:R-:W-:-:S04]  /*1310*/  LOP3.LUT R7, R7, 0xfc, RZ, 0xc0, !PT ;  /* 0x000000fc07077812 */ /* 0x000fc800078ec0ff */
[----:B------:R-:W-:-:S05]  /*1320*/  IADD3 R7, PT, PT, R10, R7, RZ ;  /* 0x000000070a077210 */ /* 0x000fca0007ffe0ff */
[----:B--2---:R0:W-:Y:S02]  /*1330*/  STS [R7], R6 ;  /* 0x0000000607007388 */ /* 0x0041e40000000800 */
.L_x_121:
[----:B------:R-:W-:Y:S05]  /*1340*/  BSYNC.RECONVERGENT B0 ;  /* 0x0000000000007941 */ /* 0x000fea0003800200 */
.L_x_120:
[----:B------:R-:W0:Y:S01]  /*1350*/  LDCU UR11, c[0x0][0x3a4] ;  /* 0x00007480ff0b77ac */ /* 0x000e220008000800 */
[----:B------:R-:W-:Y:S01]  /*1360*/  BSSY.RECONVERGENT B0, `(.L_x_122) ;  /* 0x0000054000007945 */ /* 0x000fe20003800200 */
[----:B------:R-:W0:Y:S03]  /*1370*/  LDCU UR14, c[0x0][0x3a8] ;  /* 0x00007500ff0e77ac */ /* 0x000e260008000800 */
[----:B------:R-:W-:Y:S05]  /*1380*/  @!P5 BRA `(.L_x_123) ;  /* 0x000000040044d947 */ /* 0x000fea0003800000 */
.L_x_124:
[----:B0-----:R-:W-:Y:S02]  /*1390*/  LOP3.LUT R21, R24, 0x3f, RZ, 0xc0, !PT ;  /* 0x0000003f18157812 */ /* 0x001fe400078ec0ff */
[----:B------:R-:W-:Y:S02]  /*13a0*/  SHF.R.U32.HI R13, RZ, 0x6, R24 ;  /* 0x00000006ff0d7819 */ /* 0x000fe40000011618 */
[----:B------:R-:W-:Y:S02]  /*13b0*/  MOV R8, UR4 ;  /* 0x0000000400087c02 */ /* 0x000fe40008000f00 */
[----:B0-23--:R-:W-:Y:S02]  /*13c0*/  LEA R7, R2, R21, 0x6 ;  /* 0x0000001502077211 */ /* 0x00dfe400078e30ff */
[----:B------:R-:W-:Y:S02]  /*13d0*/  LEA R8, R8, R13, 0x4 ;  /* 0x0000000d08087211 */ /* 0x000fe400078e20ff */
[----:B------:R-:W-:-:S02]  /*13e0*/  ISETP.GE.U32.AND P0, PT, R7, UR11, PT ;  /* 0x0000000b07007c0c */ /* 0x000fc4000bf06070 */
[----:B------:R-:W-:Y:S02]  /*13f0*/  IADD3 R22, PT, PT, R24, UR10, RZ ;  /* 0x0000000a18167c10 */ /* 0x000fe4000fffe0ff */
[----:B------:R-:W-:Y:S02]  /*1400*/  ISETP.GE.U32.OR P1, PT, R8, UR14, P0 ;  /* 0x0000000e08007c0c */ /* 0x000fe40008726470 */
[----:B-1----:R-:W-:Y:S02]  /*1410*/  LOP3.LUT R11, R22, 0x3f, RZ, 0xc0, !PT ;  /* 0x0000003f160b7812 */ /* 0x002fe400078ec0ff */
[----:B------:R-:W-:Y:S02]  /*1420*/  MOV R23, UR4 ;  /* 0x0000000400177c02 */ /* 0x000fe40008000f00 */
[----:B------:R-:W-:Y:S02]  /*1430*/  SHF.R.U32.HI R10, RZ, 0x6, R22 ;  /* 0x00000006ff0a7819 */ /* 0x000fe40000011616 */
[----:B------:R-:W-:-:S02]  /*1440*/  LEA R24, R2, R11, 0x6 ;  /* 0x0000000b02187211 */ /* 0x000fc400078e30ff */
[----:B------:R-:W-:Y:S02]  /*1450*/  LEA R23, R23, R10, 0x4 ;  /* 0x0000000a17177211 */ /* 0x000fe400078e20ff */
[----:B------:R-:W-:Y:S01]  /*1460*/  ISETP.GE.U32.AND P0, PT, R24, UR11, PT ;  /* 0x0000000b18007c0c */ /* 0x000fe2000bf06070 */
[----:B------:R-:W0:Y:S01]  /*1470*/  @!P1 LDC.64 R4, c[0x0][0x390] ;  /* 0x0000e400ff049b82 */ /* 0x000e220000000a00 */
[----:B------:R-:W-:Y:S01]  /*1480*/  @!P1 IMAD R8, R8, UR11, R7 ;  /* 0x0000000b08089c24 */ /* 0x000fe2000f8e0207 */
[----:B----4-:R-:W-:Y:S02]  /*1490*/  MOV R20, RZ ;  /* 0x000000ff00147202 */ /* 0x010fe40000000f00 */
[----:B------:R-:W-:Y:S02]  /*14a0*/  ISETP.GE.U32.OR P0, PT, R23, UR14, P0 ;  /* 0x0000000e17007c0c */ /* 0x000fe40008706470 */
[----:B------:R-:W-:-:S04]  /*14b0*/  @!P1 IADD3 R8, P2, PT, R8, UR6, RZ ;  /* 0x0000000608089c10 */ /* 0x000fc8000ff5e0ff */
[----:B------:R-:W-:-:S07]  /*14c0*/  @!P1 IADD3.X R9, PT, PT, RZ, RZ, RZ, P2, !PT ;  /* 0x000000ffff099210 */ /* 0x000fce00017fe4ff */
[----:B------:R-:W1:Y:S01]  /*14d0*/  @!P0 LDC.64 R6, c[0x0][0x390] ;  /* 0x0000e400ff068b82 */ /* 0x000e620000000a00 */
[----:B0-----:R-:W-:-:S04]  /*14e0*/  @!P1 LEA R4, P2, R8, R4, 0x2 ;  /* 0x0000000408049211 */ /* 0x001fc800078410ff */
[----:B------:R-:W-:Y:S01]  /*14f0*/  @!P1 LEA.HI.X R5, R8, R5, R9, 0x2, P2 ;  /* 0x0000000508059211 */ /* 0x000fe200010f1409 */
[----:B------:R-:W-:Y:S01]  /*1500*/  @!P0 IMAD R8, R23, UR11, R24 ;  /* 0x0000000b17088c24 */ /* 0x000fe2000f8e0218 */
[----:B------:R-:W-:-:S03]  /*1510*/  IADD3 R24, PT, PT, R22, UR10, RZ ;  /* 0x0000000a16187c10 */ /* 0x000fc6000fffe0ff */
[----:B------:R0:W2:Y:S01]  /*1520*/  @!P1 LDG.E.CONSTANT R20, desc[UR12][R4.64] ;  /* 0x0000000c04149981 */ /* 0x0000a2000c1e9900 */
[----:B------:R-:W-:Y:S01]  /*1530*/  LOP3.LUT R23, R24, 0x3f, RZ, 0xc0, !PT ;  /* 0x0000003f18177812 */ /* 0x000fe200078ec0ff */
[----:B------:R-:W-:Y:S01]  /*1540*/  HFMA2 R25, -RZ, RZ, 0, 0 ;  /* 0x00000000ff197431 */ /* 0x000fe200000001ff */
[----:B------:R-:W-:Y:S02]  /*1550*/  @!P0 IADD3 R9, P1, PT, R8, UR6, RZ ;  /* 0x0000000608098c10 */ /* 0x000fe4000ff3e0ff */
[----:B------:R-:W-:Y:S02]  /*1560*/  SHF.R.U32.HI R22, RZ, 0x6, R24 ;  /* 0x00000006ff167819 */ /* 0x000fe40000011618 */
[----:B------:R-:W-:Y:S02]  /*1570*/  IADD3 R24, PT, PT, R24, UR10, RZ ;  /* 0x0000000a18187c10 */ /* 0x000fe4000fffe0ff */
[----:B------:R-:W-:Y:S02]  /*1580*/  MOV R47, UR4 ;  /* 0x00000004002f7c02 */ /* 0x000fe40008000f00 */
[----:B------:R-:W-:-:S02]  /*1590*/  LEA R40, R2, R23, 0x6 ;  /* 0x0000001702287211 */ /* 0x000fc400078e30ff */
[----:B------:R-:W-:Y:S02]  /*15a0*/  @!P0 IADD3.X R26, PT, PT, RZ, RZ, RZ, P1, !PT ;  /* 0x000000ffff1a8210 */ /* 0x000fe40000ffe4ff */
[----:B-1----:R-:W-:Y:S02]  /*15b0*/  @!P0 LEA R8, P2, R9, R6, 0x2 ;  /* 0x0000000609088211 */ /* 0x002fe400078410ff */
[----:B------:R-:W-:Y:S02]  /*15c0*/  LOP3.LUT R27, R24, 0x3f, RZ, 0xc0, !PT ;  /* 0x0000003f181b7812 */ /* 0x000fe400078ec0ff */
[----:B------:R-:W-:Y:S02]  /*15d0*/  LEA R47, R47, R22, 0x4 ;  /* 0x000000162f2f7211 */ /* 0x000fe400078e20ff */
[----:B------:R-:W-:Y:S02]  /*15e0*/  ISETP.GE.U32.AND P1, PT, R40, UR11, PT ;  /* 0x0000000b28007c0c */ /* 0x000fe4000bf26070 */
[----:B------:R-:W-:-:S02]  /*15f0*/  @!P0 LEA.HI.X R9, R9, R7, R26, 0x2, P2 ;  /* 0x0000000709098211 */ /* 0x000fc400010f141a */
[----:B0-----:R-:W-:Y:S02]  /*1600*/  MOV R5, UR4 ;  /* 0x0000000400057c02 */ /* 0x001fe40008000f00 */
[----:B------:R-:W-:Y:S01]  /*1610*/  SHF.R.U32.HI R26, RZ, 0x6, R24 ;  /* 0x00000006ff1a7819 */ /* 0x000fe20000011618 */
[----:B------:R0:W3:Y:S01]  /*1620*/  @!P0 LDG.E.CONSTANT R25, desc[UR12][R8.64] ;  /* 0x0000000c08198981 */ /* 0x0000e2000c1e9900 */
[----:B------:R-:W-:Y:S02]  /*1630*/  LEA R37, R2, R27, 0x6 ;  /* 0x0000001b02257211 */ /* 0x000fe400078e30ff */
[----:B------:R-:W-:Y:S02]  /*1640*/  ISETP.GE.U32.OR P1, PT, R47, UR14, P1 ;  /* 0x0000000e2f007c0c */ /* 0x000fe40008f26470 */
[----:B------:R-:W-:Y:S02]  /*1650*/  LEA R36, R5, R26, 0x4 ;  /* 0x0000001a05247211 */ /* 0x000fe400078e20ff */
[----:B------:R-:W-:-:S04]  /*1660*/  ISETP.GE.U32.AND P2, PT, R37, UR11, PT ;  /* 0x0000000b25007c0c */ /* 0x000fc8000bf46070 */
[----:B------:R-:W-:-:S05]  /*1670*/  ISETP.GE.U32.OR P2, PT, R36, UR14, P2 ;  /* 0x0000000e24007c0c */ /* 0x000fca0009746470 */
[----:B------:R-:W1:Y:S08]  /*1680*/  @!P1 LDC.64 R4, c[0x0][0x390] ;  /* 0x0000e400ff049b82 */ /* 0x000e700000000a00 */
[----:B------:R-:W4:Y:S01]  /*1690*/  @!P2 LDC.64 R6, c[0x0][0x390] ;  /* 0x0000e400ff06ab82 */ /* 0x000f220000000a00 */
[----:B------:R-:W-:Y:S02]  /*16a0*/  @!P1 IMAD R40, R47, UR11, R40 ;  /* 0x0000000b2f289c24 */ /* 0x000fe4000f8e0228 */
[----:B------:R-:W-:-:S03]  /*16b0*/  @!P2 IMAD R36, R36, UR11, R37 ;  /* 0x0000000b2424ac24 */ /* 0x000fc6000f8e0225 */
[----:B------:R-:W-:-:S04]  /*16c0*/  @!P1 IADD3 R40, P0, PT, R40, UR6, RZ ;  /* 0x0000000628289c10 */ /* 0x000fc8000ff1e0ff */
[----:B------:R-:W-:Y:S02]  /*16d0*/  @!P1 IADD3.X R37, PT, PT, RZ, RZ, RZ, P0, !PT ;  /* 0x000000ffff259210 */ /* 0x000fe400007fe4ff */
[----:B------:R-:W-:Y:S02]  /*16e0*/  @!P2 IADD3 R36, P0, PT, R36, UR6, RZ ;  /* 0x000000062424ac10 */ /* 0x000fe4000ff1e0ff */
[C---:B-1----:R-:W-:Y:S02]  /*16f0*/  @!P1 LEA R4, P4, R40.reuse, R4, 0x2 ;  /* 0x0000000428049211 */ /* 0x042fe400078810ff */
[----:B0-----:R-:W-:Y:S02]  /*1700*/  CS2R R8, SRZ ;  /* 0x0000000000087805 */ /* 0x001fe4000001ff00 */
[----:B------:R-:W-:Y:S02]  /*1710*/  @!P1 LEA.HI.X R5, R40, R5, R37, 0x2, P4 ;  /* 0x0000000528059211 */ /* 0x000fe400020f1425 */
[----:B------:R-:W-:-:S02]  /*1720*/  @!P2 IADD3.X R37, PT, PT, RZ, RZ, RZ, P0, !PT ;  /* 0x000000ffff25a210 */ /* 0x000fc400007fe4ff */
[C---:B----4-:R-:W-:Y:S01]  /*1730*/  @!P2 LEA R6, P4, R36.reuse, R6, 0x2 ;  /* 0x000000062406a211 */ /* 0x050fe200078810ff */
[----:B------:R-:W4:Y:S03]  /*1740*/  @!P1 LDG.E.CONSTANT R9, desc[UR12][R4.64] ;  /* 0x0000000c04099981 */ /* 0x000f26000c1e9900 */
[----:B------:R-:W-:-:S05]  /*1750*/  @!P2 LEA.HI.X R7, R36, R7, R37, 0x2, P4 ;  /* 0x000000072407a211 */ /* 0x000fca00020f1425 */
[----:B------:R-:W5:Y:S01]  /*1760*/  @!P2 LDG.E.CONSTANT R8, desc[UR12][R6.64] ;  /* 0x0000000c0608a981 */ /* 0x000f62000c1e9900 */
[----:B------:R-:W0:Y:S01]  /*1770*/  S2R R37, SR_CgaCtaId ;  /* 0x0000000000257919 */ /* 0x000e220000008800 */
[----:B------:R-:W-:-:S04]  /*1780*/  MOV R36, 0x400 ;  /* 0x0000040000247802 */ /* 0x000fc80000000f00 */
[----:B------:R-:W-:Y:S02]  /*1790*/  IADD3 R36, PT, PT, R36, 0x1100, RZ ;  /* 0x0000110024247810 */ /* 0x000fe40007ffe0ff */
[----:B------:R-:W-:Y:S02]  /*17a0*/  IADD3 R24, PT, PT, R24, UR10, RZ ;  /* 0x0000000a18187c10 */ /* 0x000fe4000fffe0ff */
        /* <DEDUP_REMOVED lines=13> */
[----:B-----5:R0:W-:Y:S01]  /*1880*/  STS [R27], R8 ;  /* 0x000000081b007388 */ /* 0x0201e20000000800 */
[----:B------:R-:W-:Y:S05]  /*1890*/  @!P0 BRA `(.L_x_124) ;  /* 0xfffffff800bc8947 */ /* 0x000fea000383ffff */
.L_x_123:
[----:B0-----:R-:W-:Y:S05]  /*18a0*/  BSYNC.RECONVERGENT B0 ;  /* 0x0000000000007941 */ /* 0x001fea0003800200 */
.L_x_122:
[----:B------:R-:W0:Y:S01]  /*18b0*/  S2R R5, SR_CgaCtaId ;  /* 0x0000000000057919 */ /* 0x000e220000008800 */
[----:B------:R-:W-:Y:S01]  /*18c0*/  MOV R4, 0x400 ;  /* 0x0000040000047802 */ /* 0x000fe20000000f00 */
[----:B------:R-:W-:Y:S01]  /*18d0*/  UIADD3 UR4, UPT, UPT, UR4, 0x1, URZ ;  /* 0x0000000104047890 */ /* 0x000fe2000fffe0ff */
[----:B------:R-:W-:Y:S02]  /*18e0*/  BAR.SYNC.DEFER_BLOCKING 0x0 ;  /* 0x0000000000007b1d */ /* 0x000fe40000010000 */
[----:B--2---:R-:W-:Y:S01]  /*18f0*/  IADD3 R6, PT, PT, R4, 0x1100, RZ ;  /* 0x0000110004067810 */ /* 0x004fe20007ffe0ff */
[----:B------:R-:W-:Y:S01]  /*1900*/  UISETP.NE.AND UP0, UPT, UR4, UR8, UPT ;  /* 0x000000080400728c */ /* 0x000fe2000bf05270 */
[C---:B0-----:R-:W-:Y:S02]  /*1910*/  LEA R37, R5.reuse, R4, 0x18 ;  /* 0x0000000405257211 */ /* 0x041fe400078ec0ff */
[----:B------:R-:W-:-:S03]  /*1920*/  LEA R6, R5, R6, 0x18 ;  /* 0x0000000605067211 */ /* 0x000fc600078ec0ff */
[----:B------:R-:W-:Y:S01]  /*1930*/  IMAD R37, R34, 0x44, R37 ;  /* 0x0000004422257824 */ /* 0x000fe200078e0225 */
[----:B------:R-:W-:-:S04]  /*1940*/  LEA R36, R35, R6, 0x2 ;  /* 0x0000000623247211 */ /* 0x000fc800078e10ff */
[----:B---3--:R-:W-:Y:S04]  /*1950*/  LDS.128 R4, [R37] ;  /* 0x0000000025047984 */ /* 0x008fe80000000c00 */
[----:B------:R-:W0:Y:S04]  /*1960*/  LDS.128 R24, [R36] ;  /* 0x0000000024187984 */ /* 0x000e280000000c00 */
[----:B----4-:R-:W2:Y:S04]  /*1970*/  LDS.128 R20, [R37+0x40] ;  /* 0x0000400025147984 */ /* 0x010ea80000000c00 */
[----:B-1----:R-:W1:Y:S01]  /*1980*/  LDS.128 R8, [R37+0x80] ;  /* 0x0000800025087984 */ /* 0x002e620000000c00 */
[C---:B0-----:R-:W-:Y:S01]  /*1990*/  FFMA R40, R4.reuse, R24, R15 ;  /* 0x0000001804287223 */ /* 0x041fe2000000000f */
[C---:B------:R-:W-:Y:S01]  /*19a0*/  FFMA R42, R4.reuse, R25, R12 ;  /* 0x00000019042a7223 */ /* 0x040fe2000000000c */
[CC--:B------:R-:W-:Y:S01]  /*19b0*/  FFMA R44, R4.reuse, R26.reuse, R45 ;  /* 0x0000001a042c7223 */ /* 0x0c0fe2000000002d */
[----:B------:R-:W-:Y:S01]  /*19c0*/  FFMA R4, R4, R27, R14 ;  /* 0x0000001b04047223 */ /* 0x000fe2000000000e */
[C---:B--2---:R-:W-:Y:S01]  /*19d0*/  FFMA R20, R24.reuse, R21, R31 ;  /* 0x0000001518147223 */ /* 0x044fe2000000001f */
[----:B------:R-:W0:Y:S01]  /*19e0*/  LDS.128 R12, [R37+0xc0] ;  /* 0x0000c000250c7984 */ /* 0x000e220000000c00 */
[C---:B------:R-:W-:Y:S01]  /*19f0*/  FFMA R45, R21.reuse, R25, R16 ;  /* 0x00000019152d7223 */ /* 0x040fe20000000010 */
[C---:B------:R-:W-:Y:S01]  /*1a00*/  FFMA R39, R21.reuse, R26, R39 ;  /* 0x0000001a15277223 */ /* 0x040fe20000000027 */
[----:B-1----:R-:W-:Y:S01]  /*1a10*/  FFMA R9, R24, R10, R19 ;  /* 0x0000000a18097223 */ /* 0x002fe20000000013 */
[----:B------:R-:W-:Y:S01]  /*1a20*/  FFMA R21, R21, R27, R18 ;  /* 0x0000001b15157223 */ /* 0x000fe20000000012 */
[C---:B------:R-:W-:Y:S01]  /*1a30*/  FFMA R41, R10.reuse, R25, R41 ;  /* 0x000000190a297223 */ /* 0x040fe20000000029 */
[C---:B------:R-:W-:Y:S01]  /*1a40*/  FFMA R43, R10.reuse, R26, R43 ;  /* 0x0000001a0a2b7223 */ /* 0x040fe2000000002b */
[----:B------:R-:W-:Y:S01]  /*1a50*/  FFMA R10, R10, R27, R38 ;  /* 0x0000001b0a0a7223 */ /* 0x000fe20000000026 */
[----:B------:R-:W-:Y:S01]  /*1a60*/  LDS R14, [R36+0x110] ;  /* 0x00011000240e7984 */ /* 0x000fe20000000800 */
[----:B0-----:R-:W-:Y:S01]  /*1a70*/  FFMA R24, R24, R15, R17 ;  /* 0x0000000f18187223 */ /* 0x001fe20000000011 */
[----:B------:R-:W-:-:S02]  /*1a80*/  FFMA R25, R15, R25, R28 ;  /* 0x000000190f197223 */ /* 0x000fc4000000001c */
[----:B------:R-:W0:Y:S01]  /*1a90*/  LDS.128 R16, [R36+0x100] ;  /* 0x0001000024107984 */ /* 0x000e220000000c00 */
[C---:B------:R-:W-:Y:S01]  /*1aa0*/  FFMA R26, R15.reuse, R26, R29 ;  /* 0x0000001a0f1a7223 */ /* 0x040fe2000000001d */
[----:B------:R-:W-:Y:S02]  /*1ab0*/  FFMA R38, R15, R27, R30 ;  /* 0x0000001b0f267223 */ /* 0x000fe4000000001e */
[----:B------:R-:W1:Y:S01]  /*1ac0*/  LDS.128 R28, [R37+0xd0] ;  /* 0x0000d000251c7984 */ /* 0x000e620000000c00 */
[----:B0-----:R-:W-:Y:S01]  /*1ad0*/  FFMA R27, R5, R18, R42 ;  /* 0x00000012051b7223 */ /* 0x001fe2000000002a */
[C---:B------:R-:W-:Y:S01]  /*1ae0*/  FFMA R20, R17.reuse, R22, R20 ;  /* 0x0000001611147223 */ /* 0x040fe20000000014 */
[C---:B------:R-:W-:Y:S01]  /*1af0*/  FFMA R42, R22.reuse, R18, R45 ;  /* 0x00000012162a7223 */ /* 0x040fe2000000002d */
[----:B------:R-:W-:Y:S01]  /*1b00*/  FFMA R39, R22, R19, R39 ;  /* 0x0000001316277223 */ /* 0x000fe20000000027 */
[C---:B------:R-:W-:Y:S01]  /*1b10*/  FFMA R22, R14.reuse, R22, R21 ;  /* 0x000000160e167223 */ /* 0x040fe20000000015 */
[C---:B------:R-:W-:Y:S01]  /*1b20*/  FFMA R15, R17.reuse, R5, R40 ;  /* 0x00000005110f7223 */ /* 0x040fe20000000028 */
[C---:B------:R-:W-:Y:S01]  /*1b30*/  FFMA R21, R17.reuse, R11, R9 ;  /* 0x0000000b11157223 */ /* 0x040fe20000000009 */
[----:B-1----:R-:W-:Y:S01]  /*1b40*/  FFMA R45, R17, R28, R24 ;  /* 0x0000001c112d7223 */ /* 0x002fe20000000018 */
[----:B------:R-:W-:Y:S01]  /*1b50*/  FFMA R44, R5, R19, R44 ;  /* 0x00000013052c7223 */ /* 0x000fe2000000002c */
[----:B------:R-:W-:Y:S01]  /*1b60*/  FFMA R40, R14, R5, R4 ;  /* 0x000000050e287223 */ /* 0x000fe20000000004 */
[----:B------:R-:W-:Y:S01]  /*1b70*/  FFMA R41, R18, R11, R41 ;  /* 0x0000000b12297223 */ /* 0x000fe20000000029 */
[----:B------:R-:W-:Y:S01]  /*1b80*/  FFMA R43, R11, R19, R43 ;  /* 0x000000130b2b7223 */ /* 0x000fe2000000002b */
[----:B------:R-:W-:Y:S01]  /*1b90*/  FFMA R9, R14, R11, R10 ;  /* 0x0000000b0e097223 */ /* 0x000fe2000000000a */
[C---:B------:R-:W-:Y:S01]  /*1ba0*/  FFMA R24, R28.reuse, R18, R25 ;  /* 0x000000121c187223 */ /* 0x040fe20000000019 */
[----:B------:R-:W0:Y:S01]  /*1bb0*/  LDS.64 R4, [R36+0x208] ;  /* 0x0002080024047984 */ /* 0x000e220000000a00 */
[C---:B------:R-:W-:Y:S01]  /*1bc0*/  FFMA R25, R28.reuse, R19, R26 ;  /* 0x000000131c197223 */ /* 0x040fe2000000001a */
[----:B------:R-:W-:-:S02]  /*1bd0*/  FFMA R26, R28, R14, R38 ;  /* 0x0000000e1c1a7223 */ /* 0x000fc40000000026 */
[----:B------:R-:W1:Y:S04]  /*1be0*/  LDS.64 R10, [R36+0x210] ;  /* 0x00021000240a7984 */ /* 0x000e680000000a00 */
[----:B------:R-:W2:Y:S01]  /*1bf0*/  LDS.128 R16, [R37+0x90] ;  /* 0x0000900025107984 */ /* 0x000ea20000000c00 */
[CC--:B0-----:R-:W-:Y:S01]  /*1c00*/  FFMA R14, R4.reuse, R6.reuse, R15 ;  /* 0x00000006040e7223 */ /* 0x0c1fe2000000000f */
[-C--:B------:R-:W-:Y:S01]  /*1c10*/  FFMA R45, R4, R29.reuse, R45 ;  /* 0x0000001d042d7223 */ /* 0x080fe2000000002d */
[----:B------:R-:W-:Y:S01]  /*1c20*/  FFMA R38, R5, R29, R24 ;  /* 0x0000001d05267223 */ /* 0x000fe20000000018 */
[----:B------:R-:W-:Y:S01]  /*1c30*/  FFMA R15, R6, R5, R27 ;  /* 0x00000005060f7223 */ /* 0x000fe2000000001b */
[C---:B-1----:R-:W-:Y:S01]  /*1c40*/  FFMA R46, R10.reuse, R29, R25 ;  /* 0x0000001d0a2e7223 */ /* 0x042fe20000000019 */
[----:B------:R-:W-:Y:S01]  /*1c50*/  FFMA R42, R23, R5, R42 ;  /* 0x00000005172a7223 */ /* 0x000fe2000000002a */
[----:B------:R-:W-:Y:S01]  /*1c60*/  FFMA R29, R29, R11, R26 ;  /* 0x0000000b1d1d7223 */ /* 0x000fe2000000001a */
[----:B------:R-:W-:Y:S01]  /*1c70*/  FFMA R44, R10, R6, R44 ;  /* 0x000000060a2c7223 */ /* 0x000fe2000000002c */
[----:B--2---:R-:W-:Y:S01]  /*1c80*/  FFMA R47, R16, R5, R41 ;  /* 0x00000005102f7223 */ /* 0x004fe20000000029 */
[----:B------:R-:W0:Y:S01]  /*1c90*/  LDS.128 R24, [R36+0x310] ;  /* 0x0003100024187984 */ /* 0x000e220000000c00 */
[----:B------:R-:W-:Y:S01]  /*1ca0*/  FFMA R40, R6, R11, R40 ;  /* 0x0000000b06287223 */ /* 0x000fe20000000028 */
[-C--:B------:R-:W-:Y:S01]  /*1cb0*/  FFMA R6, R4, R23.reuse, R20 ;  /* 0x0000001704067223 */ /* 0x080fe20000000014 */
[----:B------:R-:W-:Y:S01]  /*1cc0*/  FFMA R28, R10, R23, R39 ;  /* 0x000000170a1c7223 */ /* 0x000fe20000000027 */
[----:B------:R-:W1:Y:S01]  /*1cd0*/  LDS R5, [R36+0x30c] ;  /* 0x00030c0024057984 */ /* 0x000e620000000800 */
[-C--:B------:R-:W-:Y:S01]  /*1ce0*/  FFMA R39, R23, R11.reuse, R22 ;  /* 0x0000000b17277223 */ /* 0x080fe20000000016 */
[----:B------:R-:W-:Y:S01]  /*1cf0*/  FFMA R4, R4, R16, R21 ;  /* 0x0000001004047223 */ /* 0x000fe20000000015 */
[C---:B------:R-:W-:Y:S01]  /*1d00*/  FFMA R48, R16.reuse, R10, R43 ;  /* 0x0000000a10307223 */ /* 0x040fe2000000002b */
[----:B------:R-:W2:Y:S01]  /*1d10*/  LDS.128 R20, [R37+0x50] ;  /* 0x0000500025147984 */ /* 0x000ea20000000c00 */
[----:B------:R-:W-:Y:S01]  /*1d20*/  FFMA R43, R16, R11, R9 ;  /* 0x0000000b102b7223 */ /* 0x000fe20000000009 */
[----:B0-----:R-:W-:Y:S01]  /*1d30*/  FFMA R10, R24, R7, R15 ;  /* 0x00000007180a7223 */ /* 0x001fe2000000000f */
[----:B------:R-:W-:-:S02]  /*1d40*/  FFMA R11, R17, R25, R48 ;  /* 0x00000019110b7223 */ /* 0x000fc40000000030 */
[----:B------:R-:W-:Y:S01]  /*1d50*/  FFMA R16, R17, R26, R43 ;  /* 0x0000001a11107223 */ /* 0x000fe2000000002b */
[CC--:B------:R-:W-:Y:S01]  /*1d60*/  FFMA R38, R24.reuse, R30.reuse, R38 ;  /* 0x0000001e18267223 */ /* 0x0c0fe20000000026 */
[C---:B-1----:R-:W-:Y:S01]  /*1d70*/  FFMA R41, R5.reuse, R7, R14 ;  /* 0x0000000705297223 */ /* 0x042fe2000000000e */
[CC--:B------:R-:W-:Y:S01]  /*1d80*/  FFMA R15, R5.reuse, R17.reuse, R4 ;  /* 0x00000011050f7223 */ /* 0x0c0fe20000000004 */
[----:B------:R-:W-:Y:S01]  /*1d90*/  FFMA R14, R24, R17, R47 ;  /* 0x00000011180e7223 */ /* 0x000fe2000000002f */
[-C--:B------:R-:W-:Y:S01]  /*1da0*/  FFMA R45, R5, R30.reuse, R45 ;  /* 0x0000001e052d7223 */ /* 0x080fe2000000002d */
[----:B------:R-:W-:Y:S01]  /*1db0*/  FFMA R17, R25, R30, R46 ;  /* 0x0000001e19117223 */ /* 0x000fe2000000002e */
[-C--:B------:R-:W-:Y:S01]  /*1dc0*/  FFMA R30, R30, R26.reuse, R29 ;  /* 0x0000001a1e1e7223 */ /* 0x080fe2000000001d */
[CC--:B------:R-:W-:Y:S01]  /*1dd0*/  FFMA R9, R7.reuse, R25.reuse, R44 ;  /* 0x0000001907097223 */ /* 0x0c0fe2000000002c */
[----:B------:R-:W-:Y:S01]  /*1de0*/  FFMA R40, R7, R26, R40 ;  /* 0x0000001a07287223 */ /* 0x000fe20000000028 */
[----:B--2---:R-:W-:Y:S01]  /*1df0*/  FFMA R29, R5, R20, R6 ;  /* 0x00000014051d7223 */ /* 0x004fe20000000006 */
[C---:B------:R-:W-:Y:S01]  /*1e00*/  FFMA R43, R20.reuse, R25, R28 ;  /* 0x00000019142b7223 */ /* 0x040fe2000000001c */
[----:B------:R-:W0:Y:S01]  /*1e10*/  LDS.128 R4, [R36+0x410] ;  /* 0x0004100024047984 */ /* 0x000e220000000c00 */
[C---:B------:R-:W-:Y:S01]  /*1e20*/  FFMA R44, R20.reuse, R24, R42 ;  /* 0x00000018142c7223 */ /* 0x040fe2000000002a */
[----:B------:R-:W-:-:S02]  /*1e30*/  FFMA R28, R20, R26, R39 ;  /* 0x0000001a141c7223 */ /* 0x000fc40000000027 */
[----:B------:R-:W1:Y:S01]  /*1e40*/  LDS.128 R24, [R37+0x10] ;  /* 0x0000100025187984 */ /* 0x000e620000000c00 */
[----:B0-----:R-:W-:Y:S01]  /*1e50*/  FFMA R39, R21, R5, R44 ;  /* 0x0000000515277223 */ /* 0x001fe2000000002c */
[-C--:B------:R-:W-:Y:S01]  /*1e60*/  FFMA R44, R4, R18.reuse, R15 ;  /* 0x00000012042c7223 */ /* 0x080fe2000000000f */
[----:B------:R-:W-:Y:S01]  /*1e70*/  FFMA R15, R5, R18, R14 ;  /* 0x00000012050f7223 */ /* 0x000fe2000000000e */
[CC--:B------:R-:W-:Y:S01]  /*1e80*/  FFMA R14, R18.reuse, R6.reuse, R11 ;  /* 0x00000006120e7223 */ /* 0x0c0fe2000000000b */
[----:B------:R-:W-:Y:S01]  /*1e90*/  FFMA R18, R18, R7, R16 ;  /* 0x0000000712127223 */ /* 0x000fe20000000010 */
[----:B------:R-:W-:Y:S01]  /*1ea0*/  FFMA R42, R4, R21, R29 ;  /* 0x00000015042a7223 */ /* 0x000fe2000000001d */
[C---:B------:R-:W-:Y:S01]  /*1eb0*/  FFMA R20, R21.reuse, R6, R43 ;  /* 0x0000000615147223 */ /* 0x040fe2000000002b */
[----:B------:R-:W-:Y:S01]  /*1ec0*/  FFMA R16, R6, R31, R17 ;  /* 0x0000001f06107223 */ /* 0x000fe20000000011 */
[----:B------:R-:W-:Y:S01]  /*1ed0*/  FFMA R21, R21, R7, R28 ;  /* 0x0000000715157223 */ /* 0x000fe2000000001c */
[-C--:B------:R-:W-:Y:S01]  /*1ee0*/  FFMA R46, R4, R31.reuse, R45 ;  /* 0x0000001f042e7223 */ /* 0x080fe2000000002d */
[----:B------:R-:W-:Y:S01]  /*1ef0*/  FFMA R43, R5, R31, R38 ;  /* 0x0000001f052b7223 */ /* 0x000fe20000000026 */
[----:B------:R-:W-:Y:S01]  /*1f00*/  FFMA R17, R31, R7, R30 ;  /* 0x000000071f117223 */ /* 0x000fe2000000001e */
[----:B------:R-:W0:Y:S01]  /*1f10*/  LDS R38, [R36+0x520] ;  /* 0x0005200024267984 */ /* 0x000e220000000800 */
[C---:B-1----:R-:W-:Y:S01]  /*1f20*/  FFMA R48, R24.reuse, R4, R41 ;  /* 0x0000000418307223 */ /* 0x042fe20000000029 */
[C---:B------:R-:W-:Y:S01]  /*1f30*/  FFMA R10, R24.reuse, R5, R10 ;  /* 0x00000005180a7223 */ /* 0x040fe2000000000a */
[C---:B------:R-:W-:Y:S01]  /*1f40*/  FFMA R50, R24.reuse, R6, R9 ;  /* 0x0000000618327223 */ /* 0x040fe20000000009 */
[----:B------:R-:W1:Y:S01]  /*1f50*/  LDS.128 R28, [R36+0x510] ;  /* 0x00051000241c7984 */ /* 0x000e620000000c00 */
[----:B------:R-:W-:-:S03]  /*1f60*/  FFMA R11, R24, R7, R40 ;  /* 0x00000007180b7223 */ /* 0x000fc60000000028 */
[----:B------:R-:W2:Y:S01]  /*1f70*/  LDS.128 R4, [R37+0xe0] ;  /* 0x0000e00025047984 */ /* 0x000ea20000000c00 */
[-C--:B0-----:R-:W-:Y:S01]  /*1f80*/  FFMA R24, R38, R25.reuse, R11 ;  /* 0x0000001926187223 */ /* 0x081fe2000000000b */
[----:B-1----:R-:W-:Y:S01]  /*1f90*/  FFMA R45, R29, R25, R48 ;  /* 0x000000191d2d7223 */ /* 0x002fe20000000030 */
[CC--:B------:R-:W-:Y:S01]  /*1fa0*/  FFMA R41, R25.reuse, R30.reuse, R10 ;  /* 0x0000001e19297223 */ /* 0x0c0fe2000000000a */
[-C--:B------:R-:W-:Y:S01]  /*1fb0*/  FFMA R9, R25, R31.reuse, R50 ;  /* 0x0000001f19097223 */ /* 0x080fe20000000032 */
[C---:B------:R-:W-:Y:S01]  /*1fc0*/  FFMA R28, R22.reuse, R30, R39 ;  /* 0x0000001e161c7223 */ /* 0x040fe20000000027 */
[-C--:B------:R-:W-:Y:S01]  /*1fd0*/  FFMA R25, R29, R22.reuse, R42 ;  /* 0x000000161d197223 */ /* 0x080fe2000000002a */
[----:B------:R-:W-:Y:S01]  /*1fe0*/  FFMA R39, R22, R31, R20 ;  /* 0x0000001f16277223 */ /* 0x000fe20000000014 */
[----:B------:R-:W-:Y:S01]  /*1ff0*/  FFMA R22, R38, R22, R21 ;  /* 0x0000001626167223 */ /* 0x000fe20000000015 */
[----:B------:R-:W-:Y:S01]  /*2000*/  FFMA R21, R30, R19, R15 ;  /* 0x000000131e157223 */ /* 0x000fe2000000000f */
[----:B------:R-:W-:Y:S01]  /*2010*/  FFMA R47, R19, R31, R14 ;  /* 0x0000001f132f7223 */ /* 0x000fe2000000000e */
[----:B------:R-:W0:Y:S01]  /*2020*/  LDS.64 R10, [R36+0x618] ;  /* 0x00061800240a7984 */ /* 0x000e220000000a00 */
[CC--:B------:R-:W-:Y:S01]  /*2030*/  FFMA R49, R29.reuse, R19.reuse, R44 ;  /* 0x000000131d317223 */ /* 0x0c0fe2000000002c */
[----:B------:R-:W-:Y:S01]  /*2040*/  FFMA R20, R38, R19, R18 ;  /* 0x0000001326147223 */ /* 0x000fe20000000012 */
[C---:B--2---:R-:W-:Y:S01]  /*2050*/  FFMA R31, R4.reuse, R31, R16 ;  /* 0x0000001f041f7223 */ /* 0x044fe20000000010 */
[----:B------:R-:W1:Y:S01]  /*2060*/  LDS.64 R14, [R36+0x620] ;  /* 0x00062000240e7984 */ /* 0x000e620000000a00 */
[C---:B------:R-:W-:Y:S01]  /*2070*/  FFMA R42, R4.reuse, R38, R17 ;  /* 0x00000026042a7223 */ /* 0x040fe20000000011 */
[----:B------:R-:W-:Y:S01]  /*2080*/  FFMA R29, R29, R4, R46 ;  /* 0x000000041d1d7223 */ /* 0x000fe2000000002e */
[----:B------:R-:W-:Y:S01]  /*2090*/  FFMA R30, R4, R30, R43 ;  /* 0x0000001e041e7223 */ /* 0x000fe2000000002b */
[----:B------:R-:W2:Y:S01]  /*20a0*/  LDS.128 R16, [R37+0xa0] ;  /* 0x0000a00025107984 */ /* 0x000ea20000000c00 */
[CC--:B0-----:R-:W-:Y:S01]  /*20b0*/  FFMA R4, R10.reuse, R26.reuse, R45 ;  /* 0x0000001a0a047223 */ /* 0x0c1fe2000000002d */
[-C--:B------:R-:W-:Y:S01]  /*20c0*/  FFMA R45, R10, R5.reuse, R29 ;  /* 0x000000050a2d7223 */ /* 0x080fe2000000001d */
[----:B------:R-:W-:Y:S01]  /*20d0*/  FFMA R51, R11, R5, R30 ;  /* 0x000000050b337223 */ /* 0x000fe2000000001e */
[----:B------:R-:W-:Y:S01]  /*20e0*/  FFMA R41, R26, R11, R41 ;  /* 0x0000000b1a297223 */ /* 0x000fe20000000029 */
[----:B-1----:R-:W-:Y:S01]  /*20f0*/  FFMA R38, R14, R26, R9 ;  /* 0x0000001a0e267223 */ /* 0x002fe20000000009 */
[----:B------:R-:W-:Y:S01]  /*2100*/  FFMA R43, R26, R15, R24 ;  /* 0x0000000f1a2b7223 */ /* 0x000fe20000000018 */
[----:B------:R-:W-:Y:S01]  /*2110*/  FFMA R9, R23, R11, R28 ;  /* 0x0000000b17097223 */ /* 0x000fe2000000001c */
[C---:B------:R-:W-:Y:S01]  /*2120*/  FFMA R24, R14.reuse, R5, R31 ;  /* 0x000000050e187223 */ /* 0x040fe2000000001f */
[----:B------:R-:W0:Y:S01]  /*2130*/  LDS R26, [R36+0x71c] ;  /* 0x00071c00241a7984 */ /* 0x000e220000000800 */
[----:B------:R-:W-:Y:S01]  /*2140*/  FFMA R5, R5, R15, R42 ;  /* 0x0000000f05057223 */ /* 0x000fe2000000002a */
[-C--:B------:R-:W-:Y:S01]  /*2150*/  FFMA R40, R14, R23.reuse, R39 ;  /* 0x000000170e287223 */ /* 0x080fe20000000027 */
[----:B--2---:R-:W-:Y:S01]  /*2160*/  FFMA R42, R10, R16, R49 ;  /* 0x000000100a2a7223 */ /* 0x004fe20000000031 */
[----:B------:R-:W1:Y:S01]  /*2170*/  LDS.128 R28, [R36+0x720] ;  /* 0x00072000241c7984 */ /* 0x000e620000000c00 */
[----:B------:R-:W-:Y:S01]  /*2180*/  FFMA R44, R16, R14, R47 ;  /* 0x0000000e102c7223 */ /* 0x000fe2000000002f */
[----:B------:R-:W-:Y:S01]  /*2190*/  FFMA R25, R10, R23, R25 ;  /* 0x000000170a197223 */ /* 0x000fe20000000019 */
[----:B------:R-:W-:Y:S01]  /*21a0*/  FFMA R39, R23, R15, R22 ;  /* 0x0000000f17277223 */ /* 0x000fe20000000016 */
[C---:B------:R-:W-:Y:S01]  /*21b0*/  FFMA R49, R16.reuse, R11, R21 ;  /* 0x0000000b10317223 */ /* 0x040fe20000000015 */
[----:B------:R-:W-:-:S02]  /*21c0*/  FFMA R47, R16, R15, R20 ;  /* 0x0000000f102f7223 */ /* 0x000fc40000000014 */
[----:B------:R-:W2:Y:S01]  /*21d0*/  LDS.128 R20, [R37+0x60] ;  /* 0x0000600025147984 */ /* 0x000ea20000000c00 */
[----:B0-----:R-:W-:Y:S01]  /*21e0*/  FFMA R45, R26, R6, R45 ;  /* 0x000000061a2d7223 */ /* 0x001fe2000000002d */
[CC--:B-1----:R-:W-:Y:S01]  /*21f0*/  FFMA R14, R27.reuse, R30.reuse, R43 ;  /* 0x0000001e1b0e7223 */ /* 0x0c2fe2000000002b */
[-C--:B------:R-:W-:Y:S01]  /*2200*/  FFMA R10, R28, R27.reuse, R41 ;  /* 0x0000001b1c0a7223 */ /* 0x080fe20000000029 */
[C---:B------:R-:W-:Y:S01]  /*2210*/  FFMA R43, R26.reuse, R27, R4 ;  /* 0x0000001b1a2b7223 */ /* 0x040fe20000000004 */
[----:B------:R-:W-:Y:S01]  /*2220*/  FFMA R11, R27, R29, R38 ;  /* 0x0000001d1b0b7223 */ /* 0x000fe20000000026 */
[-C--:B------:R-:W-:Y:S01]  /*2230*/  FFMA R41, R26, R17.reuse, R42 ;  /* 0x000000111a297223 */ /* 0x080fe2000000002a */
[C---:B------:R-:W-:Y:S01]  /*2240*/  FFMA R4, R28.reuse, R17, R49 ;  /* 0x000000111c047223 */ /* 0x040fe20000000031 */
[CC--:B------:R-:W-:Y:S01]  /*2250*/  FFMA R15, R17.reuse, R29.reuse, R44 ;  /* 0x0000001d110f7223 */ /* 0x0c0fe2000000002c */
[----:B------:R-:W-:Y:S01]  /*2260*/  FFMA R16, R17, R30, R47 ;  /* 0x0000001e11107223 */ /* 0x000fe2000000002f */
[-C--:B------:R-:W-:Y:S01]  /*2270*/  FFMA R38, R28, R6.reuse, R51 ;  /* 0x000000061c267223 */ /* 0x080fe20000000033 */
[----:B------:R-:W-:Y:S01]  /*2280*/  FFMA R17, R29, R6, R24 ;  /* 0x000000061d117223 */ /* 0x000fe20000000018 */
[----:B------:R-:W-:Y:S01]  /*2290*/  FFMA R6, R6, R30, R5 ;  /* 0x0000001e06067223 */ /* 0x000fe20000000005 */
[----:B--2---:R-:W-:Y:S01]  /*22a0*/  FFMA R5, R26, R20, R25 ;  /* 0x000000141a057223 */ /* 0x004fe20000000019 */
[C---:B------:R-:W-:Y:S01]  /*22b0*/  FFMA R42, R20.reuse, R28, R9 ;  /* 0x0000001c142a7223 */ /* 0x040fe20000000009 */
[----:B------:R-:W0:Y:S01]  /*22c0*/  LDS.128 R24, [R36+0x820] ;  /* 0x0008200024187984 */ /* 0x000e220000000c00 */
[C---:B------:R-:W-:Y:S01]  /*22d0*/  FFMA R47, R20.reuse, R29, R40 ;  /* 0x0000001d142f7223 */ /* 0x040fe20000000028 */
[----:B------:R-:W-:-:S02]  /*22e0*/  FFMA R44, R20, R30, R39 ;  /* 0x0000001e142c7223 */ /* 0x000fc40000000027 */
[----:B------:R-:W1:Y:S01]  /*22f0*/  LDS.128 R28, [R37+0x20] ;  /* 0x00002000251c7984 */ /* 0x000e620000000c00 */
[C---:B0-----:R-:W-:Y:S01]  /*2300*/  FFMA R40, R24.reuse, R21, R5 ;  /* 0x0000001518287223 */ /* 0x041fe20000000005 */
[C---:B------:R-:W-:Y:S01]  /*2310*/  FFMA R9, R21.reuse, R25, R42 ;  /* 0x0000001915097223 */ /* 0x040fe2000000002a */
[C---:B------:R-:W-:Y:S01]  /*2320*/  FFMA R20, R21.reuse, R26, R47 ;  /* 0x0000001a15147223 */ /* 0x040fe2000000002f */
[-C--:B------:R-:W-:Y:S01]  /*2330*/  FFMA R21, R21, R27.reuse, R44 ;  /* 0x0000001b15157223 */ /* 0x080fe2000000002c */
[-C--:B------:R-:W-:Y:S01]  /*2340*/  FFMA R42, R24, R18.reuse, R41 ;  /* 0x00000012182a7223 */ /* 0x080fe20000000029 */
[C---:B------:R-:W-:Y:S01]  /*2350*/  FFMA R39, R25.reuse, R18, R4 ;  /* 0x0000001219277223 */ /* 0x040fe20000000004 */
[CC--:B------:R-:W-:Y:S01]  /*2360*/  FFMA R44, R18.reuse, R26.reuse, R15 ;  /* 0x0000001a122c7223 */ /* 0x0c0fe2000000000f */
[----:B------:R-:W-:Y:S01]  /*2370*/  FFMA R18, R18, R27, R16 ;  /* 0x0000001b12127223 */ /* 0x000fe20000000010 */
[-C--:B------:R-:W-:Y:S01]  /*2380*/  FFMA R16, R26, R7.reuse, R17 ;  /* 0x000000071a107223 */ /* 0x080fe20000000011 */
        /* <DEDUP_REMOVED lines=9> */
[----:B------:R-:W2:Y:S04]  /*2420*/  LDS.128 R24, [R37+0xf0] ;  /* 0x0000f00025187984 */ /* 0x000ea80000000c00 */
[----:B------:R-:W3:Y:S01]  /*2430*/  LDS.64 R14, [R36+0xa30] ;  /* 0x000a3000240e7984 */ /* 0x000ee20000000a00 */
[C---:B0-----:R-:W-:Y:S01]  /*2440*/  FFMA R28, R38.reuse, R29, R11 ;  /* 0x0000001d261c7223 */ /* 0x041fe2000000000b */
[----:B------:R-:W-:Y:S01]  /*2450*/  FFMA R18, R38, R19, R18 ;  /* 0x0000001326127223 */ /* 0x000fe20000000012 */
[----:B-1----:R-:W-:Y:S01]  /*2460*/  FFMA R47, R5, R29, R48 ;  /* 0x0000001d052f7223 */ /* 0x002fe20000000030 */
[C---:B------:R-:W-:Y:S01]  /*2470*/  FFMA R45, R29.reuse, R6, R10 ;  /* 0x000000061d2d7223 */ /* 0x040fe2000000000a */
[-C--:B------:R-:W-:Y:S01]  /*2480*/  FFMA R43, R29, R7.reuse, R50 ;  /* 0x000000071d2b7223 */ /* 0x080fe20000000032 */
[C---:B------:R-:W-:Y:S01]  /*2490*/  FFMA R29, R5.reuse, R22, R40 ;  /* 0x00000016051d7223 */ /* 0x040fe20000000028 */
[C---:B------:R-:W-:Y:S01]  /*24a0*/  FFMA R40, R22.reuse, R6, R9 ;  /* 0x0000000616287223 */ /* 0x040fe20000000009 */
[----:B------:R-:W-:Y:S01]  /*24b0*/  FFMA R9, R22, R7, R20 ;  /* 0x0000000716097223 */ /* 0x000fe20000000014 */
[----:B------:R-:W-:Y:S01]  /*24c0*/  FFMA R22, R38, R22, R21 ;  /* 0x0000001626167223 */ /* 0x000fe20000000015 */
[-C--:B------:R-:W-:Y:S01]  /*24d0*/  FFMA R21, R5, R19.reuse, R42 ;  /* 0x0000001305157223 */ /* 0x080fe2000000002a */
[----:B------:R-:W-:Y:S01]  /*24e0*/  FFMA R39, R6, R19, R39 ;  /* 0x0000001306277223 */ /* 0x000fe20000000027 */
[-C--:B------:R-:W-:Y:S01]  /*24f0*/  FFMA R49, R19, R7.reuse, R44 ;  /* 0x0000000713317223 */ /* 0x080fe2000000002c */
[----:B------:R-:W0:Y:S01]  /*2500*/  LDS.64 R10, [R36+0xa28] ;  /* 0x000a2800240a7984 */ /* 0x000e220000000a00 */
[----:B--2---:R-:W-:Y:S01]  /*2510*/  FFMA R19, R5, R24, R46 ;  /* 0x0000001805137223 */ /* 0x004fe2000000002e */
[C---:B------:R-:W-:Y:S01]  /*2520*/  FFMA R20, R24.reuse, R6, R41 ;  /* 0x0000000618147223 */ /* 0x040fe20000000029 */
[C---:B------:R-:W-:Y:S01]  /*2530*/  FFMA R51, R24.reuse, R7, R16 ;  /* 0x0000000718337223 */ /* 0x040fe20000000010 */
[----:B------:R-:W-:Y:S01]  /*2540*/  FFMA R16, R24, R38, R17 ;  /* 0x0000002618107223 */ /* 0x000fe20000000011 */
[----:B------:R-:W1:Y:S01]  /*2550*/  LDS.128 R4, [R37+0xb0] ;  /* 0x0000b00025047984 */ /* 0x000e620000000c00 */
[----:B---3--:R-:W-:Y:S01]  /*2560*/  FFMA R38, R14, R30, R43 ;  /* 0x0000001e0e267223 */ /* 0x008fe2000000002b */
[----:B------:R-:W-:Y:S01]  /*2570*/  FFMA R43, R30, R15, R28 ;  /* 0x0000000f1e2b7223 */ /* 0x000fe2000000001c */
[C---:B------:R-:W-:Y:S01]  /*2580*/  FFMA R28, R14.reuse, R25, R51 ;  /* 0x000000190e1c7223 */ /* 0x040fe20000000033 */
[----:B------:R-:W-:Y:S01]  /*2590*/  LDS R48, [R36+0xd40] ;  /* 0x000d400024307984 */ /* 0x000fe20000000800 */
[C---:B0-----:R-:W-:Y:S01]  /*25a0*/  FFMA R41, R23.reuse, R11, R40 ;  /* 0x0000000b17297223 */ /* 0x041fe20000000028 */
[-C--:B------:R-:W-:Y:S01]  /*25b0*/  FFMA R40, R14, R23.reuse, R9 ;  /* 0x000000170e287223 */ /* 0x080fe20000000009 */
[C---:B------:R-:W-:Y:S01]  /*25c0*/  FFMA R29, R10.reuse, R23, R29 ;  /* 0x000000170a1d7223 */ /* 0x040fe2000000001d */
[----:B------:R-:W-:Y:S01]  /*25d0*/  FFMA R9, R23, R15, R22 ;  /* 0x0000000f17097223 */ /* 0x000fe20000000016 */
[----:B------:R-:W-:Y:S01]  /*25e0*/  FFMA R53, R11, R25, R20 ;  /* 0x000000190b357223 */ /* 0x000fe20000000014 */
[C---:B-1----:R-:W-:Y:S01]  /*25f0*/  FFMA R42, R10.reuse, R4, R21 ;  /* 0x000000040a2a7223 */ /* 0x042fe20000000015 */
[----:B------:R-:W-:Y:S01]  /*2600*/  FFMA R24, R10, R30, R47 ;  /* 0x0000001e0a187223 */ /* 0x000fe2000000002f */
[----:B------:R-:W-:Y:S01]  /*2610*/  FFMA R45, R30, R11, R45 ;  /* 0x0000000b1e2d7223 */ /* 0x000fe2000000002d */
[----:B------:R-:W0:Y:S01]  /*2620*/  LDS.128 R20, [R36+0xb30] ;  /* 0x000b300024147984 */ /* 0x000e220000000c00 */
[----:B------:R-:W-:Y:S01]  /*2630*/  FFMA R47, R10, R25, R19 ;  /* 0x000000190a2f7223 */ /* 0x000fe20000000013 */
[C---:B------:R-:W-:Y:S01]  /*2640*/  FFMA R44, R4.reuse, R14, R49 ;  /* 0x0000000e042c7223 */ /* 0x040fe20000000031 */
[-C--:B------:R-:W-:Y:S01]  /*2650*/  FFMA R25, R25, R15.reuse, R16 ;  /* 0x0000000f19197223 */ /* 0x080fe20000000010 */
[----:B------:R-:W1:Y:S01]  /*2660*/  LDS R30, [R36+0xb2c] ;  /* 0x000b2c00241e7984 */ /* 0x000e620000000800 */
[C---:B------:R-:W-:Y:S01]  /*2670*/  FFMA R49, R4.reuse, R15, R18 ;  /* 0x0000000f04317223 */ /* 0x040fe20000000012 */
[----:B------:R-:W-:-:S02]  /*2680*/  FFMA R51, R4, R11, R39 ;  /* 0x0000000b04337223 */ /* 0x000fc40000000027 */
[----:B------:R-:W2:Y:S01]  /*2690*/  LDS.128 R16, [R37+0x70] ;  /* 0x0000700025107984 */ /* 0x000ea20000000c00 */
[CC--:B0-----:R-:W-:Y:S01]  /*26a0*/  FFMA R10, R31.reuse, R22.reuse, R43 ;  /* 0x000000161f0a7223 */ /* 0x0c1fe2000000002b */
[----:B------:R-:W-:Y:S01]  /*26b0*/  FFMA R11, R31, R21, R38 ;  /* 0x000000151f0b7223 */ /* 0x000fe20000000026 */
[----:B------:R-:W-:Y:S01]  /*26c0*/  FFMA R14, R20, R5, R51 ;  /* 0x00000005140e7223 */ /* 0x000fe20000000033 */
[C---:B------:R-:W-:Y:S01]  /*26d0*/  FFMA R15, R5.reuse, R21, R44 ;  /* 0x00000015050f7223 */ /* 0x040fe2000000002c */
[C---:B-1----:R-:W-:Y:S01]  /*26e0*/  FFMA R43, R30.reuse, R31, R24 ;  /* 0x0000001f1e2b7223 */ /* 0x042fe20000000018 */
[C---:B------:R-:W-:Y:S01]  /*26f0*/  FFMA R39, R30.reuse, R5, R42 ;  /* 0x000000051e277223 */ /* 0x040fe2000000002a */
[----:B------:R-:W-:Y:S01]  /*2700*/  FFMA R24, R5, R22, R49 ;  /* 0x0000001605187223 */ /* 0x000fe20000000031 */
[-C--:B------:R-:W-:Y:S01]  /*2710*/  FFMA R47, R30, R26.reuse, R47 ;  /* 0x0000001a1e2f7223 */ /* 0x080fe2000000002f */
[-C--:B------:R-:W-:Y:S01]  /*2720*/  FFMA R38, R20, R26.reuse, R53 ;  /* 0x0000001a14267223 */ /* 0x080fe20000000035 */
[----:B------:R-:W-:Y:S01]  /*2730*/  FFMA R5, R21, R26, R28 ;  /* 0x0000001a15057223 */ /* 0x000fe2000000001c */
        /* <DEDUP_REMOVED lines=11> */
[----:B------:R-:W-:Y:S01]  /*27f0*/  FFMA R17, R17, R31, R44 ;  /* 0x0000001f11117223 */ /* 0x000fe2000000002c */
[-C--:B------:R-:W-:Y:S01]  /*2800*/  FFMA R44, R28, R6.reuse, R39 ;  /* 0x000000061c2c7223 */ /* 0x080fe20000000027 */
[C---:B------:R-:W-:Y:S01]  /*2810*/  FFMA R39, R29.reuse, R6, R14 ;  /* 0x000000061d277223 */ /* 0x040fe2000000000e */
[C---:B------:R-:W-:Y:S01]  /*2820*/  FFMA R42, R6.reuse, R30, R15 ;  /* 0x0000001e062a7223 */ /* 0x040fe2000000000f */
[----:B------:R-:W-:Y:S01]  /*2830*/  FFMA R45, R29, R27, R38 ;  /* 0x0000001b1d2d7223 */ /* 0x000fe20000000026 */
[----:B------:R-:W-:Y:S01]  /*2840*/  FFMA R6, R6, R31, R24 ;  /* 0x0000001f06067223 */ /* 0x000fe20000000018 */
[-C--:B------:R-:W-:Y:S01]  /*2850*/  FFMA R46, R28, R27.reuse, R47 ;  /* 0x0000001b1c2e7223 */ /* 0x080fe2000000002f */
[----:B------:R-:W-:Y:S01]  /*2860*/  FFMA R38, R30, R27, R5 ;  /* 0x0000001b1e267223 */ /* 0x000fe20000000005 */
[----:B------:R-:W-:Y:S01]  /*2870*/  FFMA R41, R27, R31, R26 ;  /* 0x0000001f1b297223 */ /* 0x000fe2000000001a */
[C---:B-1----:R-:W-:Y:S01]  /*2880*/  FFMA R14, R20.reuse, R28, R43 ;  /* 0x0000001c140e7223 */ /* 0x042fe2000000002b */
[----:B------:R-:W0:Y:S01]  /*2890*/  LDS.128 R24, [R36+0xd30] ;  /* 0x000d300024187984 */ /* 0x000e220000000c00 */
[C---:B------:R-:W-:Y:S01]  /*28a0*/  FFMA R4, R20.reuse, R29, R4 ;  /* 0x0000001d14047223 */ /* 0x040fe20000000004 */
[C---:B------:R-:W-:Y:S01]  /*28b0*/  FFMA R50, R20.reuse, R30, R11 ;  /* 0x0000001e14327223 */ /* 0x040fe2000000000b */
[----:B------:R-:W-:-:S02]  /*28c0*/  FFMA R5, R20, R31, R10 ;  /* 0x0000001f14057223 */ /* 0x000fc4000000000a */
[----:B------:R1:W2:Y:S04]  /*28d0*/  LDS.128 R28, [R37+0x100] ;  /* 0x00010000251c7984 */ /* 0x0002a80000000c00 */
[----:B------:R-:W3:Y:S01]  /*28e0*/  LDS.64 R10, [R36+0xe38] ;  /* 0x000e3800240a7984 */ /* 0x000ee20000000a00 */
[----:B-1----:R-:W-:Y:S01]  /*28f0*/  FFMA R37, R48, R7, R6 ;  /* 0x0000000730257223 */ /* 0x002fe20000000006 */
[C---:B0-----:R-:W-:Y:S01]  /*2900*/  FFMA R49, R25.reuse, R21, R14 ;  /* 0x0000001519317223 */ /* 0x041fe2000000000e */
[----:B------:R-:W-:Y:S01]  /*2910*/  FFMA R40, R25, R18, R40 ;  /* 0x0000001219287223 */ /* 0x000fe20000000028 */
[----:B------:R-:W0:Y:S01]  /*2920*/  LDS.64 R14, [R36+0xe40] ;  /* 0x000e4000240e7984 */ /* 0x000e220000000a00 */
[CC--:B------:R-:W-:Y:S01]  /*2930*/  FFMA R20, R18.reuse, R26.reuse, R9 ;  /* 0x0000001a12147223 */ /* 0x0c0fe20000000009 */
[-C--:B------:R-:W-:Y:S01]  /*2940*/  FFMA R16, R18, R27.reuse, R16 ;  /* 0x0000001b12107223 */ /* 0x080fe20000000010 */
[C---:B------:R-:W-:Y:S01]  /*2950*/  FFMA R47, R21.reuse, R26, R4 ;  /* 0x0000001a152f7223 */ /* 0x040fe20000000004 */
[----:B------:R-:W-:Y:S01]  /*2960*/  FFMA R43, R21, R27, R50 ;  /* 0x0000001b152b7223 */ /* 0x000fe20000000032 */
[C---:B------:R-:W-:Y:S01]  /*2970*/  FFMA R18, R48.reuse, R18, R17 ;  /* 0x0000001230127223 */ /* 0x040fe20000000011 */
[----:B------:R-:W-:Y:S01]  /*2980*/  FFMA R21, R48, R21, R5 ;  /* 0x0000001530157223 */ /* 0x000fe20000000005 */
[-C--:B------:R-:W-:Y:S01]  /*2990*/  FFMA R9, R25, R7.reuse, R44 ;  /* 0x0000000719097223 */ /* 0x080fe2000000002c */
[----:B------:R-:W-:Y:S01]  /*29a0*/  FFMA R24, R26, R7, R39 ;  /* 0x000000071a187223 */ /* 0x000fe20000000027 */
[-C--:B------:R-:W-:Y:S01]  /*29b0*/  FFMA R17, R7, R27.reuse, R42 ;  /* 0x0000001b07117223 */ /* 0x080fe2000000002a */
[----:B--2---:R-:W-:Y:S01]  /*29c0*/  FFMA R46, R25, R28, R46 ;  /* 0x0000001c192e7223 */ /* 0x004fe2000000002e */
[----:B------:R-:W1:Y:S01]  /*29d0*/  LDS.128 R4, [R36+0xf40] ;  /* 0x000f400024047984 */ /* 0x000e620000000c00 */
[C---:B------:R-:W-:Y:S01]  /*29e0*/  FFMA R26, R28.reuse, R26, R45 ;  /* 0x0000001a1c1a7223 */ /* 0x040fe2000000002d */
[----:B------:R-:W-:Y:S01]  /*29f0*/  FFMA R38, R28, R27, R38 ;  /* 0x0000001b1c267223 */ /* 0x000fe20000000026 */
[----:B---3--:R-:W-:Y:S01]  /*2a00*/  FFMA R31, R10, R19, R40 ;  /* 0x000000130a1f7223 */ /* 0x008fe20000000028 */
[----:B------:R-:W2:Y:S01]  /*2a10*/  LDS R25, [R36+0xf3c] ;  /* 0x000f3c0024197984 */ /* 0x000ea20000000800 */
[----:B------:R-:W-:Y:S01]  /*2a20*/  FFMA R28, R28, R48, R41 ;  /* 0x000000301c1c7223 */ /* 0x000fe20000000029 */
[C---:B------:R-:W-:Y:S01]  /*2a30*/  FFMA R42, R10.reuse, R22, R49 ;  /* 0x000000160a2a7223 */ /* 0x040fe20000000031 */
[CC--:B------:R-:W-:Y:S01]  /*2a40*/  FFMA R40, R10.reuse, R12.reuse, R9 ;  /* 0x0000000c0a287223 */ /* 0x0c0fe20000000009 */
[----:B------:R-:W-:Y:S01]  /*2a50*/  FFMA R27, R10, R29, R46 ;  /* 0x0000001d0a1b7223 */ /* 0x000fe2000000002e */
[-C--:B------:R-:W-:Y:S01]  /*2a60*/  FFMA R47, R22, R11.reuse, R47 ;  /* 0x0000000b162f7223 */ /* 0x080fe2000000002f */
[----:B------:R-:W-:Y:S01]  /*2a70*/  FFMA R9, R19, R11, R20 ;  /* 0x0000000b13097223 */ /* 0x000fe20000000014 */
[C---:B------:R-:W-:Y:S01]  /*2a80*/  FFMA R41, R11.reuse, R12, R24 ;  /* 0x0000000c0b297223 */ /* 0x040fe20000000018 */
[----:B------:R-:W-:Y:S01]  /*2a90*/  FFMA R11, R11, R29, R26 ;  /* 0x0000001d0b0b7223 */ /* 0x000fe2000000001a */
[----:B0-----:R-:W-:Y:S01]  /*2aa0*/  FFMA R10, R14, R22, R43 ;  /* 0x000000160e0a7223 */ /* 0x001fe2000000002b */
[----:B------:R-:W-:Y:S01]  /*2ab0*/  FFMA R43, R22, R15, R21 ;  /* 0x0000000f162b7223 */ /* 0x000fe20000000015 */
[C---:B------:R-:W-:Y:S01]  /*2ac0*/  FFMA R22, R14.reuse, R29, R38 ;  /* 0x0000001d0e167223 */ /* 0x040fe20000000026 */
[C---:B------:R-:W-:Y:S01]  /*2ad0*/  FFMA R39, R14.reuse, R19, R16 ;  /* 0x000000130e277223 */ /* 0x040fe20000000010 */
[-C--:B------:R-:W-:Y:S01]  /*2ae0*/  FFMA R21, R19, R15.reuse, R18 ;  /* 0x0000000f13157223 */ /* 0x080fe20000000012 */
[----:B------:R-:W-:Y:S01]  /*2af0*/  FFMA R20, R14, R12, R17 ;  /* 0x0000000c0e147223 */ /* 0x000fe20000000011 */
[-C--:B------:R-:W-:Y:S01]  /*2b00*/  FFMA R37, R12, R15.reuse, R37 ;  /* 0x0000000f0c257223 */ /* 0x080fe20000000025 */
[----:B------:R-:W-:Y:S01]  /*2b10*/  FFMA R49, R29, R15, R28 ;  /* 0x0000000f1d317223 */ /* 0x000fe2000000001c */
[----:B-1----:R-:W-:Y:S01]  /*2b20*/  FFMA R14, R23, R6, R43 ;  /* 0x00000006170e7223 */ /* 0x002fe2000000002b */
[CC--:B------:R-:W-:Y:S01]  /*2b30*/  FFMA R28, R4.reuse, R30.reuse, R11 ;  /* 0x0000001e041c7223 */ /* 0x0c0fe2000000000b */
[-C--:B------:R-:W-:Y:S01]  /*2b40*/  FFMA R29, R5, R30.reuse, R22 ;  /* 0x0000001e051d7223 */ /* 0x080fe20000000016 */
[CC--:B------:R-:W-:Y:S01]  /*2b50*/  FFMA R12, R4.reuse, R23.reuse, R47 ;  /* 0x00000017040c7223 */ /* 0x0c0fe2000000002f */
[C---:B--2---:R-:W-:Y:S01]  /*2b60*/  FFMA R17, R25.reuse, R30, R27 ;  /* 0x0000001e19117223 */ /* 0x044fe2000000001b */
[C---:B------:R-:W-:Y:S01]  /*2b70*/  FFMA R15, R25.reuse, R23, R42 ;  /* 0x00000017190f7223 */ /* 0x040fe2000000002a */
[CC--:B------:R-:W-:Y:S01]  /*2b80*/  FFMA R31, R25.reuse, R8.reuse, R31 ;  /* 0x00000008191f7223 */ /* 0x0c0fe2000000001f */
[----:B------:R-:W-:Y:S01]  /*2b90*/  FFMA R19, R25, R13, R40 ;  /* 0x0000000d19137223 */ /* 0x000fe20000000028 */
[-C--:B------:R-:W-:Y:S01]  /*2ba0*/  FFMA R45, R23, R5.reuse, R10 ;  /* 0x00000005172d7223 */ /* 0x080fe2000000000a */
[----:B------:R-:W-:Y:S01]  /*2bb0*/  FFMA R16, R4, R8, R9 ;  /* 0x0000000804107223 */ /* 0x000fe20000000009 */
[C---:B------:R-:W-:Y:S01]  /*2bc0*/  FFMA R39, R8.reuse, R5, R39 ;  /* 0x0000000508277223 */ /* 0x040fe20000000027 */
[-C--:B------:R-:W-:Y:S01]  /*2bd0*/  FFMA R18, R8, R6.reuse, R21 ;  /* 0x0000000608127223 */ /* 0x080fe20000000015 */
[----:B------:R-:W-:Y:S01]  /*2be0*/  FFMA R41, R4, R13, R41 ;  /* 0x0000000d04297223 */ /* 0x000fe20000000029 */
[C---:B------:R-:W-:Y:S01]  /*2bf0*/  FFMA R43, R13.reuse, R5, R20 ;  /* 0x000000050d2b7223 */ /* 0x040fe20000000014 */
[-C--:B------:R-:W-:Y:S01]  /*2c00*/  FFMA R38, R13, R6.reuse, R37 ;  /* 0x000000060d267223 */ /* 0x080fe20000000025 */
[----:B------:R-:W-:Y:S01]  /*2c10*/  FFMA R30, R30, R6, R49 ;  /* 0x000000061e1e7223 */ /* 0x000fe20000000031 */
[----:B------:R-:W-:Y:S06]  /*2c20*/  BAR.SYNC.DEFER_BLOCKING 0x0 ;  /* 0x0000000000007b1d */ /* 0x000fec0000010000 */
[----:B------:R-:W-:Y:S05]  /*2c30*/  BRA.U UP0, `(.L_x_125) ;  /* 0xffffffd500f07547 */ /* 0x000fea000b83ffff */
.L_x_114:
        /* <DEDUP_REMOVED lines=30> */
.L_x_130:
[----:B------:R-:W-:Y:S05]  /*2e20*/  BSYNC.RECONVERGENT B1 ;  /* 0x0000000000017941 */ /* 0x000fea0003800200 */
.L_x_129:
[----:B------:R-:W-:Y:S04]  /*2e30*/  BSSY.RECONVERGENT B1, `(.L_x_131) ;  /* 0x0000007000017945 */ /* 0x000fe80003800200 */
[----:B------:R-:W-:Y:S05]  /*2e40*/  @P1 BRA `(.L_x_132) ;  /* 0x0000000000141947 */ /* 0x000fea0003800000 */
[----:B------:R-:W2:Y:S01]  /*2e50*/  LDG.E R0, desc[UR12][R4.64+0x4] ;  /* 0x0000040c04007981 */ /* 0x000ea2000c1e1900 */
[----:B------:R-:W1:Y:S01]  /*2e60*/  LDCU UR5, c[0x0][0x398] ;  /* 0x00007300ff0577ac */ /* 0x000e620008000800 */
[----:B--2---:R-:W-:-:S04]  /*2e70*/  FMUL R7, R0, UR4 ;  /* 0x0000000400077c20 */ /* 0x004fc80008400000 */
[----:B-1----:R-:W-:-:S05]  /*2e80*/  FFMA R7, R12, UR5, R7 ;  /* 0x000000050c077c23 */ /* 0x002fca0008000007 */
[----:B------:R1:W-:Y:S02]  /*2e90*/  STG.E desc[UR12][R4.64+0x4], R7 ;  /* 0x0000040704007986 */ /* 0x0003e4000c10190c */
.L_x_132:
[----:B------:R-:W-:Y:S05]  /*2ea0*/  BSYNC.RECONVERGENT B1 ;  /* 0x0000000000017941 */ /* 0x000fea0003800200 */
.L_x_131:
[----:B------:R-:W-:Y:S04]  /*2eb0*/  BSSY.RECONVERGENT B1, `(.L_x_133) ;  /* 0x0000007000017945 */ /* 0x000fe80003800200 */
[----:B------:R-:W-:Y:S05]  /*2ec0*/  @P2 BRA `(.L_x_134) ;  /* 0x0000000000142947 */ /* 0x000fea0003800000 */
[----:B------:R-:W2:Y:S01]  /*2ed0*/  LDG.E R0, desc[UR12][R4.64+0x8] ;  /* 0x0000080c04007981 */ /* 0x000ea2000c1e1900 */
[----:B------:R-:W3:Y:S01]  /*2ee0*/  LDCU UR5, c[0x0][0x398] ;  /* 0x00007300ff0577ac */ /* 0x000ee20008000800 */
[----:B--2---:R-:W-:-:S04]  /*2ef0*/  FMUL R0, R0, UR4 ;  /* 0x0000000400007c20 */ /* 0x004fc80008400000 */
[----:B---3--:R-:W-:-:S05]  /*2f00*/  FFMA R45, R45, UR5, R0 ;  /* 0x000000052d2d7c23 */ /* 0x008fca0008000000 */
[----:B------:R2:W-:Y:S02]  /*2f10*/  STG.E desc[UR12][R4.64+0x8], R45 ;  /* 0x0000082d04007986 */ /* 0x0005e4000c10190c */
.L_x_134:
[----:B------:R-:W-:Y:S05]  /*2f20*/  BSYNC.RECONVERGENT B1 ;  /* 0x0000000000017941 */ /* 0x000fea0003800200 */
.L_x_133:
[----:B------:R-:W-:Y:S05]  /*2f30*/  @P3 BRA `(.L_x_128) ;  /* 0x0000000000143947 */ /* 0x000fea0003800000 */
[----:B------:R-:W1:Y:S01]  /*2f40*/  LDG.E R0, desc[UR12][R4.64+0xc] ;  /* 0x00000c0c04007981 */ /* 0x000e62000c1e1900 */
[----:B------:R-:W3:Y:S01]  /*2f50*/  LDCU UR5, c[0x0][0x398] ;  /* 0x00007300ff0577ac */ /* 0x000ee20008000800 */
[----:B-1----:R-:W-:-:S04]  /*2f60*/  FMUL R7, R0, UR4 ;  /* 0x0000000400077c20 */ /* 0x002fc80008400000 */
[----:B---3--:R-:W-:-:S05]  /*2f70*/  FFMA R7, R14, UR5, R7 ;  /* 0x000000050e077c23 */ /* 0x008fca0008000007 */
[----:B------:R3:W-:Y:S02]  /*2f80*/  STG.E desc[UR12][R4.64+0xc], R7 ;  /* 0x00000c0704007986 */ /* 0x0007e4000c10190c */
.L_x_128:
[----:B------:R-:W-:Y:S05]  /*2f90*/  BSYNC.RECONVERGENT B0 ;  /* 0x0000000000007941 */ /* 0x000fea0003800200 */
.L_x_127:
        /* <DEDUP_REMOVED lines=42> */
.L_x_136:
[----:B------:R-:W-:Y:S05]  /*3240*/  BSYNC.RECONVERGENT B0 ;  /* 0x0000000000007941 */ /* 0x000fea0003800200 */
.L_x_135:
        /* <DEDUP_REMOVED lines=25> */
.L_x_140:
[----:B------:R-:W-:Y:S05]  /*33e0*/  BSYNC.RECONVERGENT B1 ;  /* 0x0000000000017941 */ /* 0x000fea0003800200 */
.L_x_139:
        /* <DEDUP_REMOVED lines=8> */
.L_x_142:
[----:B------:R-:W-:Y:S05]  /*3470*/  BSYNC.RECONVERGENT B1 ;  /* 0x0000000000017941 */ /* 0x000fea0003800200 */
.L_x_141:
[----:B------:R-:W-:Y:S05]  /*3480*/  @P2 BRA `(.L_x_138) ;  /* 0x0000000000142947 */ /* 0x000fea0003800000 */
[----:B------:R-:W2:Y:S01]  /*3490*/  LDG.E R0, desc[UR12][R4.64+0x4] ;  /* 0x0000040c04007981 */ /* 0x000ea2000c1e1900 */
[----:B------:R-:W1:Y:S01]  /*34a0*/  LDCU UR5, c[0x0][0x398] ;  /* 0x00007300ff0577ac */ /* 0x000e620008000800 */
[----:B--2---:R-:W-:-:S04]  /*34b0*/  FMUL R7, R0, UR4 ;  /* 0x0000000400077c20 */ /* 0x004fc80008400000 */
[----:B-1----:R-:W-:-:S05]  /*34c0*/  FFMA R7, R38, UR5, R7 ;  /* 0x0000000526077c23 */ /* 0x002fca0008000007 */
[----:B------:R1:W-:Y:S02]  /*34d0*/  STG.E desc[UR12][R4.64+0x4], R7 ;  /* 0x0000040704007986 */ /* 0x0003e4000c10190c */
.L_x_138:
[----:B------:R-:W-:Y:S05]  /*34e0*/  BSYNC.RECONVERGENT B0 ;  /* 0x0000000000007941 */ /* 0x000fea0003800200 */
.L_x_137:
        /* <DEDUP_REMOVED lines=34> */
.L_x_144:
[----:B------:R-:W-:Y:S05]  /*3710*/  BSYNC.RECONVERGENT B0 ;  /* 0x0000000000007941 */ /* 0x000fea0003800200 */
.L_x_143:
        /* <DEDUP_REMOVED lines=9> */
.L_x_126:
        /* <DEDUP_REMOVED lines=32> */
.L_x_146:
[----:B------:R-:W-:Y:S05]  /*39b0*/  BSYNC.RECONVERGENT B0 ;  /* 0x0000000000007941 */ /* 0x000fea0003800200 */
.L_x_145:
[----:B------:R-:W-:Y:S04]  /*39c0*/  BSSY.RECONVERGENT B0, `(.L_x_147) ;  /* 0x000001e000007945 */ /* 0x000fe80003800200 */
[----:B------:R-:W-:Y:S05]  /*39d0*/  @P0 BRA `(.L_x_148) ;  /* 0x0000000000700947 */ /* 0x000fea0003800000 */
[----:B------:R-:W1:Y:S01]  /*39e0*/  LDCU UR5, c[0x0][0x3a4] ;  /* 0x00007480ff0577ac */ /* 0x000e620008000800 */
[C---:B0-----:R-:W-:Y:S02]  /*39f0*/  IADD3 R5, PT, PT, R35.reuse, 0x1, RZ ;  /* 0x0000000123057810 */ /* 0x041fe40007ffe0ff */
[C---:B------:R-:W-:Y:S02]  /*3a00*/  IADD3 R11, PT, PT, R35.reuse, 0x2, RZ ;  /* 0x00000002230b7810 */ /* 0x040fe40007ffe0ff */
        /* <DEDUP_REMOVED lines=18> */
[----:B-1----:R-:W-:-:S05]  /*3b30*/  @!P3 FMUL R7, R16, R7 ;  /* 0x000000071007b220 */ /* 0x002fca0000400000 */
[----:B------:R4:W-:Y:S01]  /*3b40*/  @!P3 STG.E desc[UR12][R8.64], R7 ;  /* 0x000000070800b986 */ /* 0x0009e2000c10190c */
[----:B--2---:R-:W-:Y:S01]  /*3b50*/  @!P4 FMUL R39, R39, R10 ;  /* 0x0000000a2727c220 */ /* 0x004fe20000400000 */
[----:B------:R-:W-:-:S05]  /*3b60*/  @!P4 IMAD.WIDE.U32 R10, R11, 0x4, R2 ;  /* 0x000000040b0ac825 */ /* 0x000fca00078e0002 */
[----:B------:R4:W-:Y:S01]  /*3b70*/  @!P4 STG.E desc[UR12][R10.64], R39 ;  /* 0x000000270a00c986 */ /* 0x0009e2000c10190c */
[----:B---3--:R-:W-:-:S05]  /*3b80*/  @!P5 FMUL R15, R18, R15 ;  /* 0x0000000f120fd220 */ /* 0x008fca0000400000 */
[----:B------:R4:W-:Y:S02]  /*3b90*/  @!P5 STG.E desc[UR12][R12.64], R15 ;  /* 0x0000000f0c00d986 */ /* 0x0009e4000c10190c */
.L_x_148:
[----:B------:R-:W-:Y:S05]  /*3ba0*/  BSYNC.RECONVERGENT B0 ;  /* 0x0000000000007941 */ /* 0x000fea0003800200 */
.L_x_147:
        /* <DEDUP_REMOVED lines=26> */
.L_x_150:
[----:B------:R-:W-:Y:S05]  /*3d50*/  BSYNC.RECONVERGENT B0 ;  /* 0x0000000000007941 */ /* 0x000fea0003800200 */
.L_x_149:
        /* <DEDUP_REMOVED lines=31> */
.L_x_151:
        /* <DEDUP_REMOVED lines=11> */
.L_x_155:


//--------------------- .nv.shared.steel_batched_gemm_tn_kernel --------------------------
	.section	.nv.shared.steel_batched_gemm_tn_kernel,"aw",@nobits
	.sectionflags	@""
	.align	4
.nv.shared.steel_batched_gemm_tn_kernel:
	.zero		9536


//--------------------- .nv.shared.reserved.0     --------------------------
	.section	.nv.shared.reserved.0,"aw",@nobits
	.weak		__nv_reservedSMEM_offset_0_alias
	.size		__nv_reservedSMEM_offset_0_alias, 0, 64
	.other		__nv_reservedSMEM_offset_0_alias,@"STO_CUDA_RESERVED_SHARED STV_DEFAULT"
__nv_reservedSMEM_offset_0_alias:
	.zero		0
	.zero		64


//--------------------- .nv.shared.steel_batched_gemm_variable_kernel --------------------------
	.section	.nv.shared.steel_batched_gemm_variable_kernel,"aw",@nobits
	.sectionflags	@""
	.align	4
.nv.shared.steel_batched_gemm_variable_kernel:
	.zero		9536


//--------------------- .nv.shared.steel_batched_gemm_array_kernel --------------------------
	.section	.nv.shared.steel_batched_gemm_array_kernel,"aw",@nobits
	.sectionflags	@""
	.align	4
.nv.shared.steel_batched_gemm_array_kernel:
	.zero		9536


//--------------------- .nv.shared.steel_batched_gemm_kernel --------------------------
	.section	.nv.shared.steel_batched_gemm_kernel,"aw",@nobits
	.sectionflags	@""
	.align	4
.nv.shared.steel_batched_gemm_kernel:
	.zero		9536


//--------------------- .nv.constant0.steel_batched_gemm_tn_kernel --------------------------
	.section	.nv.constant0.steel_batched_gemm_tn_kernel,"a",@progbits
	.sectionflags	@""
	.align	4
.nv.constant0.steel_batched_gemm_tn_kernel:
	.zero		956


//--------------------- .nv.constant0.steel_batched_gemm_variable_kernel --------------------------
	.section	.nv.constant0.steel_batched_gemm_variable_kernel,"a",@progbits
	.sectionflags	@""
	.align	4
.nv.constant0.steel_batched_gemm_variable_kernel:
	.zero		988


//--------------------- .nv.constant0.steel_batched_gemm_array_kernel --------------------------
	.section	.nv.constant0.steel_batched_gemm_array_kernel,"a",@progbits
	.sectionflags	@""
	.align	4
.nv.constant0.steel_batched_gemm_array_kernel:
	.zero		944


//--------------------- .nv.constant0.steel_batched_gemm_kernel --------------------------
	.section	.nv.constant0.steel_batched_gemm_kernel,"a",@progbits
	.sectionflags	@""
	.align	4
.nv.constant0.steel_batched_gemm_kernel:
	.zero		956


//--------------------- SYMBOLS --------------------------

	.type		.nv.reservedSmem.offset0,@object
	.size		.nv.reservedSmem.offset0,0x4
	.type		.nv.reservedSmem.cap,@object
	.size		.nv.reservedSmem.cap,0x4
